// auto-generated by cutlass_sweep.gemm — config: {"arch": "sm_90", "cluster_m": 2, "cluster_n": 1, "dtype": "fp16", "dtype_b": "fp16", "layout": "nt", "stages": 0, "tile_k": 16, "tile_m": 512, "tile_n": 160}
#include "cutlass/cutlass.h"
#include "cutlass/gemm/collective/collective_builder.hpp"
#include "cutlass/gemm/device/gemm_universal_adapter.h"
#include "cutlass/gemm/kernel/gemm_universal.hpp"
#include "cutlass/epilogue/collective/collective_builder.hpp"

using ElemA = cutlass::half_t;
using ElemB = cutlass::half_t;
using ElemCD = cutlass::half_t;
using Acc  = float;
using TileShape    = cute::Shape<cute::_512, cute::_160, cute::_16>;
using ClusterShape = cute::Shape<cute::_2, cute::_1, cute::_1>;

using CollectiveEpilogue = typename cutlass::epilogue::collective::CollectiveBuilder<
    cutlass::arch::Sm90, cutlass::arch::OpClassTensorOp,
    TileShape, ClusterShape,
    cutlass::epilogue::collective::EpilogueTileAuto,
    Acc, Acc,
    ElemCD, cutlass::layout::RowMajor, 128 / cutlass::sizeof_bits<ElemCD>::value,
    ElemCD, cutlass::layout::RowMajor, 128 / cutlass::sizeof_bits<ElemCD>::value,
    cutlass::epilogue::collective::EpilogueScheduleAuto
  >::CollectiveOp;

using CollectiveMainloop = typename cutlass::gemm::collective::CollectiveBuilder<
    cutlass::arch::Sm90, cutlass::arch::OpClassTensorOp,
    ElemA, cutlass::layout::RowMajor, 128 / cutlass::sizeof_bits<ElemA>::value,
    ElemB, cutlass::layout::ColumnMajor, 128 / cutlass::sizeof_bits<ElemB>::value,
    Acc,
    TileShape, ClusterShape,
    cutlass::gemm::collective::StageCountAutoCarveout<static_cast<int>(sizeof(typename CollectiveEpilogue::SharedStorage))>,
    cutlass::gemm::collective::KernelScheduleAuto
  >::CollectiveOp;

using GemmKernel = cutlass::gemm::kernel::GemmUniversal<
    cute::Shape<int,int,int,int>,
    CollectiveMainloop,
    CollectiveEpilogue
>;
using Gemm = cutlass::gemm::device::GemmUniversalAdapter<GemmKernel>;

// Force the device kernel symbol into the cubin without needing a host main.
auto* _anchor = &cutlass::device_kernel<GemmKernel>;


// ===== COMPILED SASS (sm_90a) =====

	.target	sm_90a

	.elftype	@"ET_EXEC"


//--------------------- .note.nv.tkinfo           --------------------------
	.section	.note.nv.tkinfo,"",@"SHT_NOTE"
	.sectionflags	@"SHF_NOTE_NV_TKINFO"
	.tkinfo
        /*0018*/ 	.word	0x00000002
        /*0030*/ 	.string	""
        /*0030*/ 	.string	"ptxas"
        /*0030*/ 	.string	"Cuda compilation tools, release 13.0, V13.0.88"
        /*0030*/ 	.string	"Build cuda_13.0.r13.0/compiler.36424714_0"
        /*0030*/ 	.string	"-arch sm_90a -m 64 "



//--------------------- .note.nv.cuinfo           --------------------------
	.section	.note.nv.cuinfo,"",@"SHT_NOTE"
	.sectionflags	@"SHF_NOTE_NV_CUINFO"
        /*0018*/ 	.short	0x0002
        /*001a*/ 	.short	0x005a
        /*001c*/ 	.short	0x0082
	.zero		2


//--------------------- .nv.info                  --------------------------
	.section	.nv.info,"",@"SHT_CUDA_INFO"
	.align	4


	//----- nvinfo : EIATTR_REGCOUNT
	.align		4
        /*0000*/ 	.byte	0x04, 0x2f
        /*0002*/ 	.short	(.L_15 - .L_14)
	.align		4
.L_14:
        /*0004*/ 	.word	index@(_ZN7cutlass13device_kernelINS_4gemm6kernel13GemmUniversalIN4cute5tupleIJiiiiEEENS1_10collective13CollectiveMmaINS1_34MainloopSm90TmaGmmaWarpSpecializedILi10ENS5_IJNS4_1CILi2EEENSA_ILi1EEESC_EEENS1_35KernelTmaWarpSpecializedCooperativeEEENS5_IJNSA_ILi512EEENSA_ILi160EEENSA_ILi16EEEEEENS_6half_tENS5_IJlSC_lEEESK_SL_NS4_8TiledMMAINS4_8MMA_AtomIJNS4_4SM904GMMA25MMA_64x32x16_F32F16F16_SSILNSP_5MajorE0ELSR_0ELNSP_7ScaleInE1ELSS_1EEEEEENS4_6LayoutISD_NS5_IJSC_NSA_ILi0EEESW_EEEEENS5_IJNS4_10UnderscoreESZ_SZ_EEEEENS4_13SM90_TMA_LOADENS4_14ComposedLayoutINS4_7SwizzleILi1ELi4ELi3EEENS4_18smem_ptr_flag_bitsILi16EEENSV_INS5_IJNSA_ILi8EEESI_EEENS5_IJSI_SC_EEEEEEEvNS4_8identityENS4_23SM90_TMA_LOAD_MULTICASTES1C_vS1D_EENS_8epilogue10collective6detail29Sm90TmaWarpSpecializedAdapterINS1H_15DefaultEpilogueISK_SL_SL_NS1G_6thread17LinearCombinationISK_Li1EffLNS1L_9ScaleType4KindE0ELNS_15FloatRoundStyleE2ESK_EENS1_15EpilogueDefaultEEEEEvvEEEEvNT_6ParamsE)
        /*0008*/ 	.word	0x000000a8


	//----- nvinfo : EIATTR_FRAME_SIZE
	.align		4
.L_15:
        /*000c*/ 	.byte	0x04, 0x11
        /*000e*/ 	.short	(.L_17 - .L_16)
	.align		4
.L_16:
        /*0010*/ 	.word	index@(_ZN7cutlass13device_kernelINS_4gemm6kernel13GemmUniversalIN4cute5tupleIJiiiiEEENS1_10collective13CollectiveMmaINS1_34MainloopSm90TmaGmmaWarpSpecializedILi10ENS5_IJNS4_1CILi2EEENSA_ILi1EEESC_EEENS1_35KernelTmaWarpSpecializedCooperativeEEENS5_IJNSA_ILi512EEENSA_ILi160EEENSA_ILi16EEEEEENS_6half_tENS5_IJlSC_lEEESK_SL_NS4_8TiledMMAINS4_8MMA_AtomIJNS4_4SM904GMMA25MMA_64x32x16_F32F16F16_SSILNSP_5MajorE0ELSR_0ELNSP_7ScaleInE1ELSS_1EEEEEENS4_6LayoutISD_NS5_IJSC_NSA_ILi0EEESW_EEEEENS5_IJNS4_10UnderscoreESZ_SZ_EEEEENS4_13SM90_TMA_LOADENS4_14ComposedLayoutINS4_7SwizzleILi1ELi4ELi3EEENS4_18smem_ptr_flag_bitsILi16EEENSV_INS5_IJNSA_ILi8EEESI_EEENS5_IJSI_SC_EEEEEEEvNS4_8identityENS4_23SM90_TMA_LOAD_MULTICASTES1C_vS1D_EENS_8epilogue10collective6detail29Sm90TmaWarpSpecializedAdapterINS1H_15DefaultEpilogueISK_SL_SL_NS1G_6thread17LinearCombinationISK_Li1EffLNS1L_9ScaleType4KindE0ELNS_15FloatRoundStyleE2ESK_EENS1_15EpilogueDefaultEEEEEvvEEEEvNT_6ParamsE)
        /*0014*/ 	.word	0x000002e0


	//----- nvinfo : EIATTR_MIN_STACK_SIZE
	.align		4
.L_17:
        /*0018*/ 	.byte	0x04, 0x12
        /*001a*/ 	.short	(.L_19 - .L_18)
	.align		4
.L_18:
        /*001c*/ 	.word	index@(_ZN7cutlass13device_kernelINS_4gemm6kernel13GemmUniversalIN4cute5tupleIJiiiiEEENS1_10collective13CollectiveMmaINS1_34MainloopSm90TmaGmmaWarpSpecializedILi10ENS5_IJNS4_1CILi2EEENSA_ILi1EEESC_EEENS1_35KernelTmaWarpSpecializedCooperativeEEENS5_IJNSA_ILi512EEENSA_ILi160EEENSA_ILi16EEEEEENS_6half_tENS5_IJlSC_lEEESK_SL_NS4_8TiledMMAINS4_8MMA_AtomIJNS4_4SM904GMMA25MMA_64x32x16_F32F16F16_SSILNSP_5MajorE0ELSR_0ELNSP_7ScaleInE1ELSS_1EEEEEENS4_6LayoutISD_NS5_IJSC_NSA_ILi0EEESW_EEEEENS5_IJNS4_10UnderscoreESZ_SZ_EEEEENS4_13SM90_TMA_LOADENS4_14ComposedLayoutINS4_7SwizzleILi1ELi4ELi3EEENS4_18smem_ptr_flag_bitsILi16EEENSV_INS5_IJNSA_ILi8EEESI_EEENS5_IJSI_SC_EEEEEEEvNS4_8identityENS4_23SM90_TMA_LOAD_MULTICASTES1C_vS1D_EENS_8epilogue10collective6detail29Sm90TmaWarpSpecializedAdapterINS1H_15DefaultEpilogueISK_SL_SL_NS1G_6thread17LinearCombinationISK_Li1EffLNS1L_9ScaleType4KindE0ELNS_15FloatRoundStyleE2ESK_EENS1_15EpilogueDefaultEEEEEvvEEEEvNT_6ParamsE)
        /*0020*/ 	.word	0x000002e0
.L_19:


//--------------------- .nv.compat                --------------------------
	.section	.nv.compat,"",@"SHT_CUDA_COMPAT_INFO"
	.align	4
        /*0000*/ 	.byte	0x02, 0x09, 0x01, 0x00, 0x02, 0x02, 0x04, 0x00, 0x02, 0x05, 0x05, 0x00, 0x03, 0x07, 0x01, 0x01
        /*0010*/ 	.byte	0x02, 0x03, 0x01, 0x00, 0x02, 0x06, 0x01, 0x00, 0x04, 0x0b, 0x08, 0x00, 0x00, 0x00, 0x00, 0x00
        /*0020*/ 	.byte	0x00, 0x00, 0x00, 0x00


//--------------------- .nv.info._ZN7cutlass13device_kernelINS_4gemm6kernel13GemmUniversalIN4cute5tupleIJiiiiEEENS1_10collective13CollectiveMmaINS1_34MainloopSm90TmaGmmaWarpSpecializedILi10ENS5_IJNS4_1CILi2EEENSA_ILi1EEESC_EEENS1_35KernelTmaWarpSpecializedCooperativeEEENS5_IJNSA_ILi512EEENSA_ILi160EEENSA_ILi16EEEEEENS_6half_tENS5_IJlSC_lEEESK_SL_NS4_8TiledMMAINS4_8MMA_AtomIJNS4_4SM904GMMA25MMA_64x32x16_F32F16F16_SSILNSP_5MajorE0ELSR_0ELNSP_7ScaleInE1ELSS_1EEEEEENS4_6LayoutISD_NS5_IJSC_NSA_ILi0EEESW_EEEEENS5_IJNS4_10UnderscoreESZ_SZ_EEEEENS4_13SM90_TMA_LOADENS4_14ComposedLayoutINS4_7SwizzleILi1ELi4ELi3EEENS4_18smem_ptr_flag_bitsILi16EEENSV_INS5_IJNSA_ILi8EEESI_EEENS5_IJSI_SC_EEEEEEEvNS4_8identityENS4_23SM90_TMA_LOAD_MULTICASTES1C_vS1D_EENS_8epilogue10collective6detail29Sm90TmaWarpSpecializedAdapterINS1H_15DefaultEpilogueISK_SL_SL_NS1G_6thread17LinearCombinationISK_Li1EffLNS1L_9ScaleType4KindE0ELNS_15FloatRoundStyleE2ESK_EENS1_15EpilogueDefaultEEEEEvvEEEEvNT_6ParamsE --------------------------
	.section	.nv.info._ZN7cutlass13device_kernelINS_4gemm6kernel13GemmUniversalIN4cute5tupleIJiiiiEEENS1_10collective13CollectiveMmaINS1_34MainloopSm90TmaGmmaWarpSpecializedILi10ENS5_IJNS4_1CILi2EEENSA_ILi1EEESC_EEENS1_35KernelTmaWarpSpecializedCooperativeEEENS5_IJNSA_ILi512EEENSA_ILi160EEENSA_ILi16EEEEEENS_6half_tENS5_IJlSC_lEEESK_SL_NS4_8TiledMMAINS4_8MMA_AtomIJNS4_4SM904GMMA25MMA_64x32x16_F32F16F16_SSILNSP_5MajorE0ELSR_0ELNSP_7ScaleInE1ELSS_1EEEEEENS4_6LayoutISD_NS5_IJSC_NSA_ILi0EEESW_EEEEENS5_IJNS4_10UnderscoreESZ_SZ_EEEEENS4_13SM90_TMA_LOADENS4_14ComposedLayoutINS4_7SwizzleILi1ELi4ELi3EEENS4_18smem_ptr_flag_bitsILi16EEENSV_INS5_IJNSA_ILi8EEESI_EEENS5_IJSI_SC_EEEEEEEvNS4_8identityENS4_23SM90_TMA_LOAD_MULTICASTES1C_vS1D_EENS_8epilogue10collective6detail29Sm90TmaWarpSpecializedAdapterINS1H_15DefaultEpilogueISK_SL_SL_NS1G_6thread17LinearCombinationISK_Li1EffLNS1L_9ScaleType4KindE0ELNS_15FloatRoundStyleE2ESK_EENS1_15EpilogueDefaultEEEEEvvEEEEvNT_6ParamsE,"",@"SHT_CUDA_INFO"
	.sectionflags	@""
	.align	4


	//----- nvinfo : EIATTR_CUDA_API_VERSION
	.align		4
        /*0000*/ 	.byte	0x04, 0x37
        /*0002*/ 	.short	(.L_21 - .L_20)
.L_20:
        /*0004*/ 	.word	0x00000082


	//----- nvinfo : EIATTR_KPARAM_INFO
	.align		4
.L_21:
        /*0008*/ 	.byte	0x04, 0x17
        /*000a*/ 	.short	(.L_23 - .L_22)
.L_22:
        /*000c*/ 	.word	0x00000000
        /*0010*/ 	.short	0x0000
        /*0012*/ 	.short	0x0070
        /*0014*/ 	.byte	0x00, 0xf0, 0x01, 0x10


	//----- nvinfo : EIATTR_SPARSE_MMA_MASK
	.align		4
.L_23:
        /*0018*/ 	.byte	0x03, 0x50
        /*001a*/ 	.short	0x0000


	//----- nvinfo : EIATTR_MAXREG_COUNT
	.align		4
        /*001c*/ 	.byte	0x03, 0x1b
        /*001e*/ 	.short	0x00a8


	//----- nvinfo : EIATTR_NUM_BARRIERS
	.align		4
        /*0020*/ 	.byte	0x02, 0x4c
        /*0022*/ 	.byte	0x01
	.zero		1


	//----- nvinfo : EIATTR_EXTERNS
	.align		4
        /*0024*/ 	.byte	0x04, 0x0f
        /*0026*/ 	.short	(.L_25 - .L_24)


	//   ....[0]....
	.align		4
.L_24:
        /*0028*/ 	.word	index@(__assertfail)


	//----- nvinfo : EIATTR_ANNOTATIONS
	.align		4
.L_25:
        /*002c*/ 	.byte	0x04, 0x55
        /*002e*/ 	.short	(.L_27 - .L_26)


	//   ....[0]....
.L_26:
        /*0030*/ 	.word	0x00000001
        /*0034*/ 	.byte	0x30, 0x08, 0x00, 0x00, 0x01, 0x00, 0x00, 0x00, 0x10, 0x09, 0x00, 0x00, 0x01, 0x00, 0x00, 0x00
        /* <DEDUP_REMOVED lines=1122> */
        /*4664*/ 	.byte	0x30, 0x18, 0x02, 0x00, 0x01, 0x00, 0x00, 0x00, 0x50, 0x18, 0x02, 0x00


	//----- nvinfo : EIATTR_MERCURY_ISA_VERSION
	.align		4
.L_27:
        /*4670*/ 	.byte	0x03, 0x5f
        /*4672*/ 	.short	0x0101


	//----- nvinfo : EIATTR_INT_WARP_WIDE_INSTR_OFFSETS
	.align		4
        /*4674*/ 	.byte	0x04, 0x31
        /*4676*/ 	.short	(.L_29 - .L_28)


	//   ....[0]....
.L_28:
        /*4678*/ 	.word	0x00000660


	//   ....[1]....
        /*467c*/ 	.word	0x00000670


	//   ....[2]....
        /*4680*/ 	.word	0x000007d0


	//----- nvinfo : EIATTR_COOP_GROUP_MASK_REGIDS
	.align		4
.L_29:
        /*4684*/ 	.byte	0x04, 0x29
        /*4686*/ 	.short	(.L_31 - .L_30)


	//   ....[0]....
.L_30:
        /*4688*/ 	.word	0xffffffff


	//   ....[1]....
        /*468c*/ 	.word	0xffffffff


	//   ....[2]....
        /*4690*/ 	.word	0xffffffff


	//   ....[3]....
        /*4694*/ 	.word	0xffffffff


	//   ....[4]....
        /*4698*/ 	.word	0xffffffff


	//   ....[5]....
        /*469c*/ 	.word	0xffffffff


	//----- nvinfo : EIATTR_COOP_GROUP_INSTR_OFFSETS
	.align		4
.L_31:
        /*46a0*/ 	.byte	0x04, 0x28
        /*46a2*/ 	.short	(.L_33 - .L_32)


	//   ....[0]....
.L_32:
        /*46a4*/ 	.word	0x00000070


	//   ....[1]....
        /*46a8*/ 	.word	0x00000080


	//   ....[2]....
        /*46ac*/ 	.word	0x000001a0


	//   ....[3]....
        /*46b0*/ 	.word	0x000004c0


	//   ....[4]....
        /*46b4*/ 	.word	0x00000950


	//   ....[5]....
        /*46b8*/ 	.word	0x00001520


	//----- nvinfo : EIATTR_REG_RECONFIG
	.align		4
.L_33:
        /*46bc*/ 	.byte	0x01, 0x54
	.zero		2


	//----- nvinfo : EIATTR_SYSCALL_OFFSETS
	.align		4
        /*46c0*/ 	.byte	0x04, 0x46
        /*46c2*/ 	.short	(.L_35 - .L_34)


	//   ....[0]....
.L_34:
        /*46c4*/ 	.word	0x000016d0


	//----- nvinfo : EIATTR_MBARRIER_INSTR_OFFSETS
	.align		4
.L_35:
        /*46c8*/ 	.byte	0x04, 0x39
        /*46ca*/ 	.short	(.L_37 - .L_36)


	//   ....[0]....
.L_36:
        /*46cc*/ 	.word	0x00000340
        /*46d0*/ 	.word	0x000000ff
        /*46d4*/ 	.word	0x00000000
        /*46d8*/ 	.short	0x0100
        /*46da*/ 	.byte	0x08
	.zero		1


	//   ....[1]....
        /*46dc*/ 	.word	0x00000350
        /*46e0*/ 	.word	0x000000ff
        /*46e4*/ 	.word	0x00000050
        /*46e8*/ 	.short	0x0100
        /*46ea*/ 	.byte	0x08
	.zero		1


	//   ....[2]....
        /*46ec*/ 	.word	0x00000360
        /*46f0*/ 	.word	0x000000ff
        /*46f4*/ 	.word	0x00000008
        /*46f8*/ 	.short	0x0100
        /*46fa*/ 	.byte	0x08
	.zero		1


	//   ....[3]....
        /*46fc*/ 	.word	0x00000370
        /*4700*/ 	.word	0x000000ff
        /*4704*/ 	.word	0x00000058
        /*4708*/ 	.short	0x0100
        /*470a*/ 	.byte	0x08
	.zero		1


	//   ....[4]....
        /*470c*/ 	.word	0x00000380
        /*4710*/ 	.word	0x000000ff
        /*4714*/ 	.word	0x00000010
        /*4718*/ 	.short	0x0100
        /*471a*/ 	.byte	0x08
	.zero		1


	//   ....[5]....
        /*471c*/ 	.word	0x00000390
        /*4720*/ 	.word	0x000000ff
        /*4724*/ 	.word	0x00000060
        /*4728*/ 	.short	0x0100
        /*472a*/ 	.byte	0x08
	.zero		1


	//   ....[6]....
        /*472c*/ 	.word	0x000003a0
        /*4730*/ 	.word	0x000000ff
        /*4734*/ 	.word	0x00000018
        /*4738*/ 	.short	0x0100
        /*473a*/ 	.byte	0x08
	.zero		1


	//   ....[7]....
        /*473c*/ 	.word	0x000003b0
        /*4740*/ 	.word	0x000000ff
        /*4744*/ 	.word	0x00000068
        /*4748*/ 	.short	0x0100
        /*474a*/ 	.byte	0x08
	.zero		1


	//   ....[8]....
        /*474c*/ 	.word	0x000003c0
        /*4750*/ 	.word	0x000000ff
        /*4754*/ 	.word	0x00000020
        /*4758*/ 	.short	0x0100
        /*475a*/ 	.byte	0x08
	.zero		1


	//   ....[9]....
        /*475c*/ 	.word	0x000003d0
        /*4760*/ 	.word	0x000000ff
        /*4764*/ 	.word	0x00000070
        /*4768*/ 	.short	0x0100
        /*476a*/ 	.byte	0x08
	.zero		1


	//   ....[10]....
        /*476c*/ 	.word	0x000003e0
        /*4770*/ 	.word	0x000000ff
        /*4774*/ 	.word	0x00000028
        /*4778*/ 	.short	0x0100
        /*477a*/ 	.byte	0x08
	.zero		1


	//   ....[11]....
        /*477c*/ 	.word	0x000003f0
        /*4780*/ 	.word	0x000000ff
        /*4784*/ 	.word	0x00000078
        /*4788*/ 	.short	0x0100
        /*478a*/ 	.byte	0x08
	.zero		1


	//   ....[12]....
        /*478c*/ 	.word	0x00000400
        /*4790*/ 	.word	0x000000ff
        /*4794*/ 	.word	0x00000030
        /*4798*/ 	.short	0x0100
        /*479a*/ 	.byte	0x08
	.zero		1


	//   ....[13]....
        /*479c*/ 	.word	0x00000410
        /*47a0*/ 	.word	0x000000ff
        /*47a4*/ 	.word	0x00000080
        /*47a8*/ 	.short	0x0100
        /*47aa*/ 	.byte	0x08
	.zero		1


	//   ....[14]....
        /*47ac*/ 	.word	0x00000420
        /*47b0*/ 	.word	0x000000ff
        /*47b4*/ 	.word	0x00000038
        /*47b8*/ 	.short	0x0100
        /*47ba*/ 	.byte	0x08
	.zero		1


	//   ....[15]....
        /*47bc*/ 	.word	0x00000430
        /*47c0*/ 	.word	0x000000ff
        /*47c4*/ 	.word	0x00000088
        /*47c8*/ 	.short	0x0100
        /*47ca*/ 	.byte	0x08
	.zero		1


	//   ....[16]....
        /*47cc*/ 	.word	0x00000440
        /*47d0*/ 	.word	0x000000ff
        /*47d4*/ 	.word	0x00000040
        /*47d8*/ 	.short	0x0100
        /*47da*/ 	.byte	0x08
	.zero		1


	//   ....[17]....
        /*47dc*/ 	.word	0x00000450
        /*47e0*/ 	.word	0x000000ff
        /*47e4*/ 	.word	0x00000090
        /*47e8*/ 	.short	0x0100
        /*47ea*/ 	.byte	0x08
	.zero		1


	//   ....[18]....
        /*47ec*/ 	.word	0x00000460
        /*47f0*/ 	.word	0x000000ff
        /*47f4*/ 	.word	0x00000048
        /*47f8*/ 	.short	0x0100
        /*47fa*/ 	.byte	0x08
	.zero		1


	//   ....[19]....
        /*47fc*/ 	.word	0x00000470
        /*4800*/ 	.word	0x000000ff
        /*4804*/ 	.word	0x00000098
        /*4808*/ 	.short	0x0100
        /*480a*/ 	.byte	0x08
	.zero		1


	//   ....[20]....
        /*480c*/ 	.word	0x00000850
        /*4810*/ 	.word	0x000000ff
        /*4814*/ 	.word	0x000000b0
        /*4818*/ 	.short	0x0100
        /*481a*/ 	.byte	0x06
	.zero		1


	//   ....[21]....
        /*481c*/ 	.word	0x000008a0
        /*4820*/ 	.word	0x000000ff
        /*4824*/ 	.word	0x000000b8
        /*4828*/ 	.short	0x0100
        /*482a*/ 	.byte	0x06
	.zero		1


	//   ....[22]....
        /*482c*/ 	.word	0x00001770
        /*4830*/ 	.word	0x00000003
        /*4834*/ 	.word	0x00000000
        /*4838*/ 	.short	0x010a
        /*483a*/ 	.byte	0x3f
	.zero		1


	//   ....[23]....
        /*483c*/ 	.word	0x000017b0
        /*4840*/ 	.word	0x00000003
        /*4844*/ 	.word	0x00000000
        /*4848*/ 	.short	0x010a
        /*484a*/ 	.byte	0x3f
	.zero		1


	//   ....[24]....
        /*484c*/ 	.word	0x000024f0
        /*4850*/ 	.word	0x000000ff
        /*4854*/ 	.word	0x00000000
        /*4858*/ 	.short	0x010a
        /*485a*/ 	.byte	0x04
	.zero		1


	//   ....[25]....
        /*485c*/ 	.word	0x00002530
        /*4860*/ 	.word	0x000000ff
        /*4864*/ 	.word	0x00000000
        /*4868*/ 	.short	0x010a
        /*486a*/ 	.byte	0x04
	.zero		1


	//   ....[26]....
        /*486c*/ 	.word	0x000037c0
        /*4870*/ 	.word	0x00000005
        /*4874*/ 	.word	0x00000000
        /*4878*/ 	.short	0x0101
        /*487a*/ 	.byte	0x3f
	.zero		1


	//   ....[27]....
        /*487c*/ 	.word	0x000039b0
        /*4880*/ 	.word	0x00000000
        /*4884*/ 	.word	0x00000000
        /*4888*/ 	.short	0x0101
        /*488a*/ 	.byte	0x3f
	.zero		1


	//   ....[28]....
        /*488c*/ 	.word	0x000213b0
        /*4890*/ 	.word	0x0000000f
        /*4894*/ 	.word	0x00000050
        /*4898*/ 	.short	0x010a
        /*489a*/ 	.byte	0x3f
	.zero		1


	//   ....[29]....
        /*489c*/ 	.word	0x00021750
        /*48a0*/ 	.word	0x00000002
        /*48a4*/ 	.word	0x000000b8
        /*48a8*/ 	.short	0x0101
        /*48aa*/ 	.byte	0x3f
	.zero		1


	//   ....[30]....
        /*48ac*/ 	.word	0x00021f60
        /*48b0*/ 	.word	0x00000003
        /*48b4*/ 	.word	0x00000000
        /*48b8*/ 	.short	0x010a
        /*48ba*/ 	.byte	0x3f
	.zero		1


	//   ....[31]....
        /*48bc*/ 	.word	0x00021ff0
        /*48c0*/ 	.word	0x00000003
        /*48c4*/ 	.word	0x00000000
        /*48c8*/ 	.short	0x010a
        /*48ca*/ 	.byte	0x3f
	.zero		1


	//   ....[32]....
        /*48cc*/ 	.word	0x00022080
        /*48d0*/ 	.word	0x00000003
        /*48d4*/ 	.word	0x00000000
        /*48d8*/ 	.short	0x010a
        /*48da*/ 	.byte	0x3f
	.zero		1


	//   ....[33]....
        /*48dc*/ 	.word	0x00022110
        /*48e0*/ 	.word	0x00000003
        /*48e4*/ 	.word	0x00000000
        /*48e8*/ 	.short	0x010a
        /*48ea*/ 	.byte	0x3f
	.zero		1


	//   ....[34]....
        /*48ec*/ 	.word	0x000221a0
        /*48f0*/ 	.word	0x00000003
        /*48f4*/ 	.word	0x00000000
        /*48f8*/ 	.short	0x010a
        /*48fa*/ 	.byte	0x3f
	.zero		1


	//   ....[35]....
        /*48fc*/ 	.word	0x00022230
        /*4900*/ 	.word	0x00000003
        /*4904*/ 	.word	0x00000000
        /*4908*/ 	.short	0x010a
        /*490a*/ 	.byte	0x3f
	.zero		1


	//   ....[36]....
        /*490c*/ 	.word	0x000222c0
        /*4910*/ 	.word	0x00000003
        /*4914*/ 	.word	0x00000000
        /*4918*/ 	.short	0x010a
        /*491a*/ 	.byte	0x3f
	.zero		1


	//   ....[37]....
        /*491c*/ 	.word	0x00022350
        /*4920*/ 	.word	0x00000003
        /*4924*/ 	.word	0x00000000
        /*4928*/ 	.short	0x010a
        /*492a*/ 	.byte	0x3f
	.zero		1


	//   ....[38]....
        /*492c*/ 	.word	0x000223e0
        /*4930*/ 	.word	0x00000003
        /*4934*/ 	.word	0x00000000
        /*4938*/ 	.short	0x010a
        /*493a*/ 	.byte	0x3f
	.zero		1


	//   ....[39]....
        /*493c*/ 	.word	0x00022470
        /*4940*/ 	.word	0x00000003
        /*4944*/ 	.word	0x00000000
        /*4948*/ 	.short	0x010a
        /*494a*/ 	.byte	0x3f
	.zero		1


	//   ....[40]....
        /*494c*/ 	.word	0x000224d0
        /*4950*/ 	.word	0x00000003
        /*4954*/ 	.word	0x00000000
        /*4958*/ 	.short	0x010a
        /*495a*/ 	.byte	0x3f
	.zero		1


	//   ....[41]....
        /*495c*/ 	.word	0x00022530
        /*4960*/ 	.word	0x00000007
        /*4964*/ 	.word	0x00000000
        /*4968*/ 	.short	0x010a
        /*496a*/ 	.byte	0x3f
	.zero		1


	//   ....[42]....
        /*496c*/ 	.word	0x00022600
        /*4970*/ 	.word	0x0000000f
        /*4974*/ 	.word	0x00000050
        /*4978*/ 	.short	0x010a
        /*497a*/ 	.byte	0x3f
	.zero		1


	//   ....[43]....
        /*497c*/ 	.word	0x000226d0
        /*4980*/ 	.word	0x00000003
        /*4984*/ 	.word	0x00000000
        /*4988*/ 	.short	0x010a
        /*498a*/ 	.byte	0x3f
	.zero		1


	//   ....[44]....
        /*498c*/ 	.word	0x00022720
        /*4990*/ 	.word	0x00000003
        /*4994*/ 	.word	0x00000000
        /*4998*/ 	.short	0x010a
        /*499a*/ 	.byte	0x3f
	.zero		1


	//   ....[45]....
        /*499c*/ 	.word	0x00022770
        /*49a0*/ 	.word	0x00000003
        /*49a4*/ 	.word	0x00000000
        /*49a8*/ 	.short	0x010a
        /*49aa*/ 	.byte	0x3f
	.zero		1


	//   ....[46]....
        /*49ac*/ 	.word	0x000227c0
        /*49b0*/ 	.word	0x00000003
        /*49b4*/ 	.word	0x00000000
        /*49b8*/ 	.short	0x010a
        /*49ba*/ 	.byte	0x3f
	.zero		1


	//   ....[47]....
        /*49bc*/ 	.word	0x00022810
        /*49c0*/ 	.word	0x00000003
        /*49c4*/ 	.word	0x00000000
        /*49c8*/ 	.short	0x010a
        /*49ca*/ 	.byte	0x3f
	.zero		1


	//   ....[48]....
        /*49cc*/ 	.word	0x00022860
        /*49d0*/ 	.word	0x00000003
        /*49d4*/ 	.word	0x00000000
        /*49d8*/ 	.short	0x010a
        /*49da*/ 	.byte	0x3f
	.zero		1


	//   ....[49]....
        /*49dc*/ 	.word	0x000228b0
        /*49e0*/ 	.word	0x00000003
        /*49e4*/ 	.word	0x00000000
        /*49e8*/ 	.short	0x010a
        /*49ea*/ 	.byte	0x3f
	.zero		1


	//   ....[50]....
        /*49ec*/ 	.word	0x00022900
        /*49f0*/ 	.word	0x00000003
        /*49f4*/ 	.word	0x00000000
        /*49f8*/ 	.short	0x010a
        /*49fa*/ 	.byte	0x3f
	.zero		1


	//   ....[51]....
        /*49fc*/ 	.word	0x00022950
        /*4a00*/ 	.word	0x00000003
        /*4a04*/ 	.word	0x00000000
        /*4a08*/ 	.short	0x010a
        /*4a0a*/ 	.byte	0x3f
	.zero		1


	//----- nvinfo : EIATTR_NUM_MBARRIERS
	.align		4
.L_37:
        /*4a0c*/ 	.byte	0x03, 0x38
        /*4a0e*/ 	.short	0x0016


	//----- nvinfo : EIATTR_EXIT_INSTR_OFFSETS
	.align		4
        /*4a10*/ 	.byte	0x04, 0x1c
        /*4a12*/ 	.short	(.L_39 - .L_38)


	//   ....[0]....
.L_38:
        /*4a14*/ 	.word	0x00000bb0


	//   ....[1]....
        /*4a18*/ 	.word	0x00001440


	//   ....[2]....
        /*4a1c*/ 	.word	0x00020a40


	//   ....[3]....
        /*4a20*/ 	.word	0x00021060


	//   ....[4]....
        /*4a24*/ 	.word	0x000224c0


	//----- nvinfo : EIATTR_MAX_THREADS
	.align		4
.L_39:
        /*4a28*/ 	.byte	0x04, 0x05
        /*4a2a*/ 	.short	(.L_41 - .L_40)
.L_40:
        /*4a2c*/ 	.word	0x00000180
        /*4a30*/ 	.word	0x00000001
        /*4a34*/ 	.word	0x00000001


	//----- nvinfo : EIATTR_CRS_STACK_SIZE
	.align		4
.L_41:
        /*4a38*/ 	.byte	0x04, 0x1e
        /*4a3a*/ 	.short	(.L_43 - .L_42)
.L_42:
        /*4a3c*/ 	.word	0x00000000


	//----- nvinfo : EIATTR_CBANK_PARAM_SIZE
	.align		4
.L_43:
        /*4a40*/ 	.byte	0x03, 0x19
        /*4a42*/ 	.short	0x0470


	//----- nvinfo : EIATTR_PARAM_CBANK
	.align		4
        /*4a44*/ 	.byte	0x04, 0x0a
        /*4a46*/ 	.short	(.L_45 - .L_44)
	.align		4
.L_44:
        /*4a48*/ 	.word	index@(.nv.constant0._ZN7cutlass13device_kernelINS_4gemm6kernel13GemmUniversalIN4cute5tupleIJiiiiEEENS1_10collective13CollectiveMmaINS1_34MainloopSm90TmaGmmaWarpSpecializedILi10ENS5_IJNS4_1CILi2EEENSA_ILi1EEESC_EEENS1_35KernelTmaWarpSpecializedCooperativeEEENS5_IJNSA_ILi512EEENSA_ILi160EEENSA_ILi16EEEEEENS_6half_tENS5_IJlSC_lEEESK_SL_NS4_8TiledMMAINS4_8MMA_AtomIJNS4_4SM904GMMA25MMA_64x32x16_F32F16F16_SSILNSP_5MajorE0ELSR_0ELNSP_7ScaleInE1ELSS_1EEEEEENS4_6LayoutISD_NS5_IJSC_NSA_ILi0EEESW_EEEEENS5_IJNS4_10UnderscoreESZ_SZ_EEEEENS4_13SM90_TMA_LOADENS4_14ComposedLayoutINS4_7SwizzleILi1ELi4ELi3EEENS4_18smem_ptr_flag_bitsILi16EEENSV_INS5_IJNSA_ILi8EEESI_EEENS5_IJSI_SC_EEEEEEEvNS4_8identityENS4_23SM90_TMA_LOAD_MULTICASTES1C_vS1D_EENS_8epilogue10collective6detail29Sm90TmaWarpSpecializedAdapterINS1H_15DefaultEpilogueISK_SL_SL_NS1G_6thread17LinearCombinationISK_Li1EffLNS1L_9ScaleType4KindE0ELNS_15FloatRoundStyleE2ESK_EENS1_15EpilogueDefaultEEEEEvvEEEEvNT_6ParamsE)
        /*4a4c*/ 	.short	0x0210
        /*4a4e*/ 	.short	0x0470


	//----- nvinfo : EIATTR_SW_WAR
	.align		4
.L_45:
        /*4a50*/ 	.byte	0x04, 0x36
        /*4a52*/ 	.short	(.L_47 - .L_46)
.L_46:
        /*4a54*/ 	.word	0x00000008
.L_47:


//--------------------- .nv.callgraph             --------------------------
	.section	.nv.callgraph,"",@"SHT_CUDA_CALLGRAPH"
	.align	4
	.sectionentsize	8
	.align		4
        /*0000*/ 	.word	0x00000000
	.align		4
        /*0004*/ 	.word	0xffffffff
	.align		4
        /*0008*/ 	.word	index@(_ZN7cutlass13device_kernelINS_4gemm6kernel13GemmUniversalIN4cute5tupleIJiiiiEEENS1_10collective13CollectiveMmaINS1_34MainloopSm90TmaGmmaWarpSpecializedILi10ENS5_IJNS4_1CILi2EEENSA_ILi1EEESC_EEENS1_35KernelTmaWarpSpecializedCooperativeEEENS5_IJNSA_ILi512EEENSA_ILi160EEENSA_ILi16EEEEEENS_6half_tENS5_IJlSC_lEEESK_SL_NS4_8TiledMMAINS4_8MMA_AtomIJNS4_4SM904GMMA25MMA_64x32x16_F32F16F16_SSILNSP_5MajorE0ELSR_0ELNSP_7ScaleInE1ELSS_1EEEEEENS4_6LayoutISD_NS5_IJSC_NSA_ILi0EEESW_EEEEENS5_IJNS4_10UnderscoreESZ_SZ_EEEEENS4_13SM90_TMA_LOADENS4_14ComposedLayoutINS4_7SwizzleILi1ELi4ELi3EEENS4_18smem_ptr_flag_bitsILi16EEENSV_INS5_IJNSA_ILi8EEESI_EEENS5_IJSI_SC_EEEEEEEvNS4_8identityENS4_23SM90_TMA_LOAD_MULTICASTES1C_vS1D_EENS_8epilogue10collective6detail29Sm90TmaWarpSpecializedAdapterINS1H_15DefaultEpilogueISK_SL_SL_NS1G_6thread17LinearCombinationISK_Li1EffLNS1L_9ScaleType4KindE0ELNS_15FloatRoundStyleE2ESK_EENS1_15EpilogueDefaultEEEEEvvEEEEvNT_6ParamsE)
	.align		4
        /*000c*/ 	.word	index@(__assertfail)
	.align		4
        /*0010*/ 	.word	0x00000000
	.align		4
        /*0014*/ 	.word	0xfffffffe
	.align		4
        /*0018*/ 	.word	0x00000000
	.align		4
        /*001c*/ 	.word	0xfffffffd
	.align		4
        /*0020*/ 	.word	0x00000000
	.align		4
        /*0024*/ 	.word	0xfffffffc


//--------------------- .nv.constant4             --------------------------
	.section	.nv.constant4,"a",@progbits
	.align	8
	.align		8
.nv.constant4:
        /*0000*/ 	.dword	__assertfail
	.align		8
        /*0008*/ 	.dword	__unnamed_1
	.align		8
        /*0010*/ 	.dword	_ZN40_INTERNAL_a0bacc0b_4_k_cu_61f1cd95_175964cuda3std3__45__cpo5beginE
	.align		8
        /*0018*/ 	.dword	_ZN40_INTERNAL_a0bacc0b_4_k_cu_61f1cd95_175964cuda3std3__45__cpo3endE
	.align		8
        /*0020*/ 	.dword	_ZN40_INTERNAL_a0bacc0b_4_k_cu_61f1cd95_175964cuda3std3__45__cpo6cbeginE
	.align		8
        /*0028*/ 	.dword	_ZN40_INTERNAL_a0bacc0b_4_k_cu_61f1cd95_175964cuda3std3__45__cpo4cendE
	.align		8
        /*0030*/ 	.dword	_ZN40_INTERNAL_a0bacc0b_4_k_cu_61f1cd95_175964cuda3std3__442_GLOBAL__N__a0bacc0b_4_k_cu_61f1cd95_175966ignoreE
	.align		8
        /*0038*/ 	.dword	_ZN40_INTERNAL_a0bacc0b_4_k_cu_61f1cd95_175964cuda3std3__419piecewise_constructE
	.align		8
        /*0040*/ 	.dword	_ZN40_INTERNAL_a0bacc0b_4_k_cu_61f1cd95_175964cuda3std3__48in_placeE
	.align		8
        /*0048*/ 	.dword	_ZN40_INTERNAL_a0bacc0b_4_k_cu_61f1cd95_175964cuda3std6ranges3__45__cpo4swapE
	.align		8
        /*0050*/ 	.dword	_ZN40_INTERNAL_a0bacc0b_4_k_cu_61f1cd95_175964cuda3std6ranges3__45__cpo9iter_moveE
	.align		8
        /*0058*/ 	.dword	_ZN40_INTERNAL_a0bacc0b_4_k_cu_61f1cd95_175964cute7productE
	.align		8
        /*0060*/ 	.dword	_ZN40_INTERNAL_a0bacc0b_4_k_cu_61f1cd95_175964cute1_E
	.align		8
        /*0068*/ 	.dword	$str$22
	.align		8
        /*0070*/ 	.dword	$str$23


//--------------------- .text._ZN7cutlass13device_kernelINS_4gemm6kernel13GemmUniversalIN4cute5tupleIJiiiiEEENS1_10collective13CollectiveMmaINS1_34MainloopSm90TmaGmmaWarpSpecializedILi10ENS5_IJNS4_1CILi2EEENSA_ILi1EEESC_EEENS1_35KernelTmaWarpSpecializedCooperativeEEENS5_IJNSA_ILi512EEENSA_ILi160EEENSA_ILi16EEEEEENS_6half_tENS5_IJlSC_lEEESK_SL_NS4_8TiledMMAINS4_8MMA_AtomIJNS4_4SM904GMMA25MMA_64x32x16_F32F16F16_SSILNSP_5MajorE0ELSR_0ELNSP_7ScaleInE1ELSS_1EEEEEENS4_6LayoutISD_NS5_IJSC_NSA_ILi0EEESW_EEEEENS5_IJNS4_10UnderscoreESZ_SZ_EEEEENS4_13SM90_TMA_LOADENS4_14ComposedLayoutINS4_7SwizzleILi1ELi4ELi3EEENS4_18smem_ptr_flag_bitsILi16EEENSV_INS5_IJNSA_ILi8EEESI_EEENS5_IJSI_SC_EEEEEEEvNS4_8identityENS4_23SM90_TMA_LOAD_MULTICASTES1C_vS1D_EENS_8epilogue10collective6detail29Sm90TmaWarpSpecializedAdapterINS1H_15DefaultEpilogueISK_SL_SL_NS1G_6thread17LinearCombinationISK_Li1EffLNS1L_9ScaleType4KindE0ELNS_15FloatRoundStyleE2ESK_EENS1_15EpilogueDefaultEEEEEvvEEEEvNT_6ParamsE --------------------------
	.section	.text._ZN7cutlass13device_kernelINS_4gemm6kernel13GemmUniversalIN4cute5tupleIJiiiiEEENS1_10collective13CollectiveMmaINS1_34MainloopSm90TmaGmmaWarpSpecializedILi10ENS5_IJNS4_1CILi2EEENSA_ILi1EEESC_EEENS1_35KernelTmaWarpSpecializedCooperativeEEENS5_IJNSA_ILi512EEENSA_ILi160EEENSA_ILi16EEEEEENS_6half_tENS5_IJlSC_lEEESK_SL_NS4_8TiledMMAINS4_8MMA_AtomIJNS4_4SM904GMMA25MMA_64x32x16_F32F16F16_SSILNSP_5MajorE0ELSR_0ELNSP_7ScaleInE1ELSS_1EEEEEENS4_6LayoutISD_NS5_IJSC_NSA_ILi0EEESW_EEEEENS5_IJNS4_10UnderscoreESZ_SZ_EEEEENS4_13SM90_TMA_LOADENS4_14ComposedLayoutINS4_7SwizzleILi1ELi4ELi3EEENS4_18smem_ptr_flag_bitsILi16EEENSV_INS5_IJNSA_ILi8EEESI_EEENS5_IJSI_SC_EEEEEEEvNS4_8identityENS4_23SM90_TMA_LOAD_MULTICASTES1C_vS1D_EENS_8epilogue10collective6detail29Sm90TmaWarpSpecializedAdapterINS1H_15DefaultEpilogueISK_SL_SL_NS1G_6thread17LinearCombinationISK_Li1EffLNS1L_9ScaleType4KindE0ELNS_15FloatRoundStyleE2ESK_EENS1_15EpilogueDefaultEEEEEvvEEEEvNT_6ParamsE,"ax",@progbits
	.align	128
.text._ZN7cutlass13device_kernelINS_4gemm6kernel13GemmUniversalIN4cute5tupleIJiiiiEEENS1_10collective13CollectiveMmaINS1_34MainloopSm90TmaGmmaWarpSpecializedILi10ENS5_IJNS4_1CILi2EEENSA_ILi1EEESC_EEENS1_35KernelTmaWarpSpecializedCooperativeEEENS5_IJNSA_ILi512EEENSA_ILi160EEENSA_ILi16EEEEEENS_6half_tENS5_IJlSC_lEEESK_SL_NS4_8TiledMMAINS4_8MMA_AtomIJNS4_4SM904GMMA25MMA_64x32x16_F32F16F16_SSILNSP_5MajorE0ELSR_0ELNSP_7ScaleInE1ELSS_1EEEEEENS4_6LayoutISD_NS5_IJSC_NSA_ILi0EEESW_EEEEENS5_IJNS4_10UnderscoreESZ_SZ_EEEEENS4_13SM90_TMA_LOADENS4_14ComposedLayoutINS4_7SwizzleILi1ELi4ELi3EEENS4_18smem_ptr_flag_bitsILi16EEENSV_INS5_IJNSA_ILi8EEESI_EEENS5_IJSI_SC_EEEEEEEvNS4_8identityENS4_23SM90_TMA_LOAD_MULTICASTES1C_vS1D_EENS_8epilogue10collective6detail29Sm90TmaWarpSpecializedAdapterINS1H_15DefaultEpilogueISK_SL_SL_NS1G_6thread17LinearCombinationISK_Li1EffLNS1L_9ScaleType4KindE0ELNS_15FloatRoundStyleE2ESK_EENS1_15EpilogueDefaultEEEEEvvEEEEvNT_6ParamsE:
        .type           _ZN7cutlass13device_kernelINS_4gemm6kernel13GemmUniversalIN4cute5tupleIJiiiiEEENS1_10collective13CollectiveMmaINS1_34MainloopSm90TmaGmmaWarpSpecializedILi10ENS5_IJNS4_1CILi2EEENSA_ILi1EEESC_EEENS1_35KernelTmaWarpSpecializedCooperativeEEENS5_IJNSA_ILi512EEENSA_ILi160EEENSA_ILi16EEEEEENS_6half_tENS5_IJlSC_lEEESK_SL_NS4_8TiledMMAINS4_8MMA_AtomIJNS4_4SM904GMMA25MMA_64x32x16_F32F16F16_SSILNSP_5MajorE0ELSR_0ELNSP_7ScaleInE1ELSS_1EEEEEENS4_6LayoutISD_NS5_IJSC_NSA_ILi0EEESW_EEEEENS5_IJNS4_10UnderscoreESZ_SZ_EEEEENS4_13SM90_TMA_LOADENS4_14ComposedLayoutINS4_7SwizzleILi1ELi4ELi3EEENS4_18smem_ptr_flag_bitsILi16EEENSV_INS5_IJNSA_ILi8EEESI_EEENS5_IJSI_SC_EEEEEEEvNS4_8identityENS4_23SM90_TMA_LOAD_MULTICASTES1C_vS1D_EENS_8epilogue10collective6detail29Sm90TmaWarpSpecializedAdapterINS1H_15DefaultEpilogueISK_SL_SL_NS1G_6thread17LinearCombinationISK_Li1EffLNS1L_9ScaleType4KindE0ELNS_15FloatRoundStyleE2ESK_EENS1_15EpilogueDefaultEEEEEvvEEEEvNT_6ParamsE,@function
        .size           _ZN7cutlass13device_kernelINS_4gemm6kernel13GemmUniversalIN4cute5tupleIJiiiiEEENS1_10collective13CollectiveMmaINS1_34MainloopSm90TmaGmmaWarpSpecializedILi10ENS5_IJNS4_1CILi2EEENSA_ILi1EEESC_EEENS1_35KernelTmaWarpSpecializedCooperativeEEENS5_IJNSA_ILi512EEENSA_ILi160EEENSA_ILi16EEEEEENS_6half_tENS5_IJlSC_lEEESK_SL_NS4_8TiledMMAINS4_8MMA_AtomIJNS4_4SM904GMMA25MMA_64x32x16_F32F16F16_SSILNSP_5MajorE0ELSR_0ELNSP_7ScaleInE1ELSS_1EEEEEENS4_6LayoutISD_NS5_IJSC_NSA_ILi0EEESW_EEEEENS5_IJNS4_10UnderscoreESZ_SZ_EEEEENS4_13SM90_TMA_LOADENS4_14ComposedLayoutINS4_7SwizzleILi1ELi4ELi3EEENS4_18smem_ptr_flag_bitsILi16EEENSV_INS5_IJNSA_ILi8EEESI_EEENS5_IJSI_SC_EEEEEEEvNS4_8identityENS4_23SM90_TMA_LOAD_MULTICASTES1C_vS1D_EENS_8epilogue10collective6detail29Sm90TmaWarpSpecializedAdapterINS1H_15DefaultEpilogueISK_SL_SL_NS1G_6thread17LinearCombinationISK_Li1EffLNS1L_9ScaleType4KindE0ELNS_15FloatRoundStyleE2ESK_EENS1_15EpilogueDefaultEEEEEvvEEEEvNT_6ParamsE,(.L_x_716 - _ZN7cutlass13device_kernelINS_4gemm6kernel13GemmUniversalIN4cute5tupleIJiiiiEEENS1_10collective13CollectiveMmaINS1_34MainloopSm90TmaGmmaWarpSpecializedILi10ENS5_IJNS4_1CILi2EEENSA_ILi1EEESC_EEENS1_35KernelTmaWarpSpecializedCooperativeEEENS5_IJNSA_ILi512EEENSA_ILi160EEENSA_ILi16EEEEEENS_6half_tENS5_IJlSC_lEEESK_SL_NS4_8TiledMMAINS4_8MMA_AtomIJNS4_4SM904GMMA25MMA_64x32x16_F32F16F16_SSILNSP_5MajorE0ELSR_0ELNSP_7ScaleInE1ELSS_1EEEEEENS4_6LayoutISD_NS5_IJSC_NSA_ILi0EEESW_EEEEENS5_IJNS4_10UnderscoreESZ_SZ_EEEEENS4_13SM90_TMA_LOADENS4_14ComposedLayoutINS4_7SwizzleILi1ELi4ELi3EEENS4_18smem_ptr_flag_bitsILi16EEENSV_INS5_IJNSA_ILi8EEESI_EEENS5_IJSI_SC_EEEEEEEvNS4_8identityENS4_23SM90_TMA_LOAD_MULTICASTES1C_vS1D_EENS_8epilogue10collective6detail29Sm90TmaWarpSpecializedAdapterINS1H_15DefaultEpilogueISK_SL_SL_NS1G_6thread17LinearCombinationISK_Li1EffLNS1L_9ScaleType4KindE0ELNS_15FloatRoundStyleE2ESK_EENS1_15EpilogueDefaultEEEEEvvEEEEvNT_6ParamsE)
        .other          _ZN7cutlass13device_kernelINS_4gemm6kernel13GemmUniversalIN4cute5tupleIJiiiiEEENS1_10collective13CollectiveMmaINS1_34MainloopSm90TmaGmmaWarpSpecializedILi10ENS5_IJNS4_1CILi2EEENSA_ILi1EEESC_EEENS1_35KernelTmaWarpSpecializedCooperativeEEENS5_IJNSA_ILi512EEENSA_ILi160EEENSA_ILi16EEEEEENS_6half_tENS5_IJlSC_lEEESK_SL_NS4_8TiledMMAINS4_8MMA_AtomIJNS4_4SM904GMMA25MMA_64x32x16_F32F16F16_SSILNSP_5MajorE0ELSR_0ELNSP_7ScaleInE1ELSS_1EEEEEENS4_6LayoutISD_NS5_IJSC_NSA_ILi0EEESW_EEEEENS5_IJNS4_10UnderscoreESZ_SZ_EEEEENS4_13SM90_TMA_LOADENS4_14ComposedLayoutINS4_7SwizzleILi1ELi4ELi3EEENS4_18smem_ptr_flag_bitsILi16EEENSV_INS5_IJNSA_ILi8EEESI_EEENS5_IJSI_SC_EEEEEEEvNS4_8identityENS4_23SM90_TMA_LOAD_MULTICASTES1C_vS1D_EENS_8epilogue10collective6detail29Sm90TmaWarpSpecializedAdapterINS1H_15DefaultEpilogueISK_SL_SL_NS1G_6thread17LinearCombinationISK_Li1EffLNS1L_9ScaleType4KindE0ELNS_15FloatRoundStyleE2ESK_EENS1_15EpilogueDefaultEEEEEvvEEEEvNT_6ParamsE,@"STO_CUDA_ENTRY STV_DEFAULT"
_ZN7cutlass13device_kernelINS_4gemm6kernel13GemmUniversalIN4cute5tupleIJiiiiEEENS1_10collective13CollectiveMmaINS1_34MainloopSm90TmaGmmaWarpSpecializedILi10ENS5_IJNS4_1CILi2EEENSA_ILi1EEESC_EEENS1_35KernelTmaWarpSpecializedCooperativeEEENS5_IJNSA_ILi512EEENSA_ILi160EEENSA_ILi16EEEEEENS_6half_tENS5_IJlSC_lEEESK_SL_NS4_8TiledMMAINS4_8MMA_AtomIJNS4_4SM904GMMA25MMA_64x32x16_F32F16F16_SSILNSP_5MajorE0ELSR_0ELNSP_7ScaleInE1ELSS_1EEEEEENS4_6LayoutISD_NS5_IJSC_NSA_ILi0EEESW_EEEEENS5_IJNS4_10UnderscoreESZ_SZ_EEEEENS4_13SM90_TMA_LOADENS4_14ComposedLayoutINS4_7SwizzleILi1ELi4ELi3EEENS4_18smem_ptr_flag_bitsILi16EEENSV_INS5_IJNSA_ILi8EEESI_EEENS5_IJSI_SC_EEEEEEEvNS4_8identityENS4_23SM90_TMA_LOAD_MULTICASTES1C_vS1D_EENS_8epilogue10collective6detail29Sm90TmaWarpSpecializedAdapterINS1H_15DefaultEpilogueISK_SL_SL_NS1G_6thread17LinearCombinationISK_Li1EffLNS1L_9ScaleType4KindE0ELNS_15FloatRoundStyleE2ESK_EENS1_15EpilogueDefaultEEEEEvvEEEEvNT_6ParamsE:
[----:B------:R-:W0:Y:S02]  /*0000*/  LDC R1, c[0x0][0x28] ;  /* 0x00000a00ff017b82 */ /* 0x000e240000000800 */
[----:B0-----:R-:W-:Y:S01]  /*0010*/  VIADD R1, R1, 0xfffffd20 ;  /* 0xfffffd2001017836 */ /* 0x001fe20000000000 */
[----:B------:R-:W0:Y:S01]  /*0020*/  S2R R4, SR_TID.X ;  /* 0x0000000000047919 */ /* 0x000e220000002100 */
[----:B------:R-:W-:Y:S01]  /*0030*/  ELECT P0, URZ, PT ;  /* 0x00000000003f782f */ /* 0x000fe20003800000 */
[----:B------:R-:W-:Y:S01]  /*0040*/  BSSY B0, `(.L_x_0) ;  /* 0x0000015000007945 */ /* 0x000fe20003800000 */
[--C-:B0-----:R-:W-:Y:S02]  /*0050*/  SHF.R.U32.HI R0, RZ, 0x5, R4.reuse ;  /* 0x00000005ff007819 */ /* 0x101fe40000011604 */
[----:B------:R-:W-:-:S03]  /*0060*/  SHF.R.U32.HI R2, RZ, 0x7, R4 ;  /* 0x00000007ff027819 */ /* 0x000fc60000011604 */
[----:B------:R-:W0:Y:S04]  /*0070*/  SHFL.IDX PT, R3, R0, RZ, 0x1f ;  /* 0x00001fff00037589 */ /* 0x000e2800000e0000 */
[----:B------:R-:W1:Y:S01]  /*0080*/  SHFL.IDX PT, R2, R2, RZ, 0x1f ;  /* 0x00001fff02027589 */ /* 0x000e6200000e0000 */
[----:B0-----:R-:W-:Y:S02]  /*0090*/  R2UR UR9, R3 ;  /* 0x00000000030972ca */ /* 0x001fe400000e0000 */
[----:B-1----:R-:W-:-:S11]  /*00a0*/  R2UR UR5, R2 ;  /* 0x00000000020572ca */ /* 0x002fd600000e0000 */
[----:B------:R-:W-:Y:S02]  /*00b0*/  USHF.R.S32.HI UR4, URZ, 0x1f, UR9 ;  /* 0x0000001f3f047899 */ /* 0x000fe40008011409 */
[----:B------:R-:W-:Y:S02]  /*00c0*/  ISETP.NE.OR P0, PT, RZ, UR9, !P0 ;  /* 0x00000009ff007c0c */ /* 0x000fe4000c705670 */
[----:B------:R-:W-:-:S04]  /*00d0*/  ULEA.HI UR4, UR4, UR9, URZ, 0x2 ;  /* 0x0000000904047291 */ /* 0x000fc8000f8f103f */
[----:B------:R-:W-:-:S04]  /*00e0*/  ULOP3.LUT UR4, UR4, 0xfffffffc, URZ, 0xc0, !UPT ;  /* 0xfffffffc04047892 */ /* 0x000fc8000f8ec03f */
[----:B------:R-:W-:-:S03]  /*00f0*/  UIADD3 UR9, UR9, -UR4, URZ ;  /* 0x8000000409097290 */ /* 0x000fc6000fffe03f */
[----:B------:R-:W-:Y:S09]  /*0100*/  @P0 BRA `(.L_x_1) ;  /* 0x0000000000200947 */ /* 0x000ff20003800000 */
[----:B------:R-:W-:Y:S02]  /*0110*/  ULDC.64 UR6, c[0x0][0x198] ;  /* 0x0000660000067ab9 */ /* 0x000fe40000000a00 */
[----:B------:R-:W-:Y:S02]  /*0120*/  UIADD3 UR10, UP0, UR6, 0xf0, URZ ;  /* 0x000000f0060a7890 */ /* 0x000fe4000ff1e03f */
[----:B------:R-:W-:Y:S02]  /*0130*/  UIADD3 UR6, UP1, UR6, 0x1f0, URZ ;  /* 0x000001f006067890 */ /* 0x000fe4000ff3e03f */
[----:B------:R-:W-:Y:S02]  /*0140*/  UIADD3.X UR11, URZ, UR7, URZ, UP0, !UPT ;  /* 0x000000073f0b7290 */ /* 0x000fe400087fe43f */
[----:B------:R-:W-:-:S07]  /*0150*/  UIADD3.X UR7, URZ, UR7, URZ, UP1, !UPT ;  /* 0x000000073f077290 */ /* 0x000fce0008ffe43f */
[----:B------:R0:W-:Y:S02]  /*0160*/  UTMACCTL.PF [UR10] ;  /* 0x000000000a0079b9 */ /* 0x0001e40008040000 */
[----:B------:R0:W-:Y:S02]  /*0170*/  UTMACCTL.PF [UR6] ;  /* 0x00000000060079b9 */ /* 0x0001e40008040000 */
[----:B0-----:R-:W-:Y:S01]  /*0180*/  NOP ;  /* 0x0000000000007918 */ /* 0x001fe20000000000 */
.L_x_1:
[----:B------:R-:W-:Y:S05]  /*0190*/  BSYNC B0 ;  /* 0x0000000000007941 */ /* 0x000fea0003800000 */
.L_x_0:
[----:B------:R-:W0:Y:S01]  /*01a0*/  SHFL.IDX PT, R2, R0, RZ, 0x1f ;  /* 0x00001fff00027589 */ /* 0x000e2200000e0000 */
[----:B------:R-:W-:Y:S01]  /*01b0*/  UISETP.NE.AND UP0, UPT, UR9, 0x3, UPT ;  /* 0x000000030900788c */ /* 0x000fe2000bf05270 */
[----:B------:R-:W-:Y:S01]  /*01c0*/  ISETP.NE.AND P1, PT, RZ, UR5, PT ;  /* 0x00000005ff007c0c */ /* 0x000fe2000bf25270 */
[----:B------:R-:W-:Y:S02]  /*01d0*/  UIADD3 UR16, UR5, -0x1, URZ ;  /* 0xffffffff05107890 */ /* 0x000fe4000fffe03f */
[----:B------:R-:W-:Y:S02]  /*01e0*/  UISETP.EQ.OR UP0, UPT, UR9, URZ, !UP0 ;  /* 0x0000003f0900728c */ /* 0x000fe4000c702670 */
[----:B------:R-:W-:Y:S02]  /*01f0*/  UISETP.GE.U32.AND UP1, UPT, UR16, 0x2, UPT ;  /* 0x000000021000788c */ /* 0x000fe4000bf26070 */
[----:B------:R-:W-:-:S04]  /*0200*/  UISETP.EQ.AND UP0, UPT, UR5, URZ, UP0 ;  /* 0x0000003f0500728c */ /* 0x000fc80008702270 */
[----:B------:R-:W-:-:S04]  /*0210*/  USEL UR38, URZ, 0x1, !UP0 ;  /* 0x000000013f267887 */ /* 0x000fc8000c000000 */
[----:B------:R-:W-:Y:S01]  /*0220*/  USEL UR38, UR38, 0x2, UP1 ;  /* 0x0000000226267887 */ /* 0x000fe20008800000 */
[----:B0-----:R-:W-:-:S13]  /*0230*/  ISETP.NE.AND P0, PT, R2, RZ, PT ;  /* 0x000000ff0200720c */ /* 0x001fda0003f05270 */
[----:B------:R-:W-:Y:S05]  /*0240*/  @P0 BRA `(.L_x_2) ;  /* 0x0000000000940947 */ /* 0x000fea0003800000 */
[----:B------:R-:W-:Y:S01]  /*0250*/  ELECT P0, URZ, PT ;  /* 0x00000000003f782f */ /* 0x000fe20003800000 */
[----:B------:R-:W-:-:S12]  /*0260*/  BSSY B0, `(.L_x_2) ;  /* 0x0000023000007945 */ /* 0x000fd80003800000 */
[----:B------:R-:W-:Y:S05]  /*0270*/  @!P0 BRA `(.L_x_3) ;  /* 0x0000000000848947 */ /* 0x000fea0003800000 */
[----:B------:R-:W0:Y:S01]  /*0280*/  S2UR UR8, SR_CgaCtaId ;  /* 0x00000000000879c3 */ /* 0x000e220000008800 */
[----:B------:R-:W-:Y:S01]  /*0290*/  UMOV UR4, 0x400 ;  /* 0x0000040000047882 */ /* 0x000fe20000000000 */
[----:B------:R-:W-:Y:S01]  /*02a0*/  UMOV UR5, 0x1 ;  /* 0x0000000100057882 */ /* 0x000fe20000000000 */
[----:B------:R-:W-:Y:S02]  /*02b0*/  UMOV UR6, 0x4 ;  /* 0x0000000400067882 */ /* 0x000fe40000000000 */
[----:B------:R-:W-:-:S04]  /*02c0*/  UIADD3 UR6, -UR6, 0x100000, URZ ;  /* 0x0010000006067890 */ /* 0x000fc8000fffe13f */
[----:B------:R-:W-:Y:S02]  /*02d0*/  USHF.L.U32 UR7, UR6, 0xb, URZ ;  /* 0x0000000b06077899 */ /* 0x000fe4000800063f */
[----:B------:R-:W-:Y:S02]  /*02e0*/  USHF.L.U32 UR6, UR6, 0x1, URZ ;  /* 0x0000000106067899 */ /* 0x000fe4000800063f */
[----:B0-----:R-:W-:Y:S02]  /*02f0*/  ULEA UR8, UR8, UR4, 0x18 ;  /* 0x0000000408087291 */ /* 0x001fe4000f8ec03f */
[----:B------:R-:W-:-:S04]  /*0300*/  UIADD3 UR4, -UR5, 0x100000, URZ ;  /* 0x0010000005047890 */ /* 0x000fc8000fffe13f */
[----:B------:R-:W-:Y:S02]  /*0310*/  USHF.L.U32 UR5, UR4, 0xb, URZ ;  /* 0x0000000b04057899 */ /* 0x000fe4000800063f */
[----:B------:R-:W-:Y:S01]  /*0320*/  USHF.L.U32 UR4, UR4, 0x1, URZ ;  /* 0x0000000104047899 */ /* 0x000fe2000800063f */
[----:B------:R-:W0:Y:S11]  /*0330*/  FENCE.VIEW.ASYNC.S ;  /* 0x00000000000073c6 */ /* 0x000e360000000000 */
[----:B0-----:R0:W1:Y:S01]  /*0340*/  SYNCS.EXCH.64 URZ, [UR8], UR4 ;  /* 0x00000004083f75b2 */ /* 0x0010620008000100 */
[----:B------:R0:W2:Y:S01]  /*0350*/  SYNCS.EXCH.64 URZ, [UR8+0x50], UR6 ;  /* 0x00005006083f75b2 */ /* 0x0000a20008000100 */
[----:B------:R0:W3:Y:S01]  /*0360*/  SYNCS.EXCH.64 URZ, [UR8+0x8], UR4 ;  /* 0x00000804083f75b2 */ /* 0x0000e20008000100 */
[----:B------:R0:W4:Y:S01]  /*0370*/  SYNCS.EXCH.64 URZ, [UR8+0x58], UR6 ;  /* 0x00005806083f75b2 */ /* 0x0001220008000100 */
[----:B------:R0:W0:Y:S01]  /*0380*/  SYNCS.EXCH.64 URZ, [UR8+0x10], UR4 ;  /* 0x00001004083f75b2 */ /* 0x0000220008000100 */
        /* <DEDUP_REMOVED lines=15> */
[----:B------:R-:W-:Y:S01]  /*0480*/  NOP ;  /* 0x0000000000007918 */ /* 0x000fe20000000000 */
.L_x_3:
[----:B0-----:R-:W-:Y:S05]  /*0490*/  BSYNC B0 ;  /* 0x0000000000007941 */ /* 0x001fea0003800000 */
.L_x_2:
[----:B------:R-:W0:Y:S01]  /*04a0*/  S2UR UR13, SR_CTAID.X ;  /* 0x00000000000d79c3 */ /* 0x000e220000002500 */
[----:B------:R-:W-:Y:S01]  /*04b0*/  SHF.R.S32.HI R3, RZ, 0x1f, R4 ;  /* 0x0000001fff037819 */ /* 0x000fe20000011404 */
[----:B------:R5:W1:Y:S01]  /*04c0*/  SHFL.IDX PT, R6, R0, RZ, 0x1f ;  /* 0x00001fff00067589 */ /* 0x000a6200000e0000 */
[----:B------:R-:W-:Y:S01]  /*04d0*/  ULDC UR4, c[0x0][0x150] ;  /* 0x0000540000047ab9 */ /* 0x000fe20000000800 */
[----:B------:R-:W-:Y:S02]  /*04e0*/  ELECT P0, URZ, PT ;  /* 0x00000000003f782f */ /* 0x000fe40003800000 */
[----:B------:R-:W-:Y:S01]  /*04f0*/  LEA.HI R3, R3, R4, RZ, 0x7 ;  /* 0x0000000403037211 */ /* 0x000fe200078f38ff */
[----:B------:R-:W-:Y:S01]  /*0500*/  ULDC UR5, c[0x0][0x154] ;  /* 0x0000550000057ab9 */ /* 0x000fe20000000800 */
[----:B------:R-:W-:Y:S01]  /*0510*/  SHF.R.S32.HI R7, RZ, 0x1f, R2 ;  /* 0x0000001fff077819 */ /* 0x000fe20000011402 */
[----:B------:R-:W2:Y:S01]  /*0520*/  S2UR UR10, SR_CTAID.Y ;  /* 0x00000000000a79c3 */ /* 0x000ea20000002600 */
[----:B------:R-:W-:Y:S01]  /*0530*/  LOP3.LUT R3, R3, 0xffffff80, RZ, 0xc0, !PT ;  /* 0xffffff8003037812 */ /* 0x000fe200078ec0ff */
[----:B------:R-:W-:Y:S01]  /*0540*/  ULDC UR8, c[0x0][0x144] ;  /* 0x0000510000087ab9 */ /* 0x000fe20000000800 */
[----:B------:R-:W-:Y:S01]  /*0550*/  LEA.HI R7, R7, R2, RZ, 0x2 ;  /* 0x0000000207077211 */ /* 0x000fe200078f10ff */
[----:B------:R-:W-:Y:S01]  /*0560*/  NOP ;  /* 0x0000000000007918 */ /* 0x000fe20000000000 */
[----:B------:R-:W-:Y:S01]  /*0570*/  NOP ;  /* 0x0000000000007918 */ /* 0x000fe20000000000 */
[----:B------:R-:W-:Y:S01]  /*0580*/  IMAD.IADD R3, R4, 0x1, -R3 ;  /* 0x0000000104037824 */ /* 0x000fe200078e0a03 */
[----:B------:R-:W-:Y:S01]  /*0590*/  LOP3.LUT R7, R7, 0x3ffffffc, RZ, 0xc0, !PT ;  /* 0x3ffffffc07077812 */ /* 0x000fe200078ec0ff */
[----:B------:R-:W-:-:S03]  /*05a0*/  ULDC UR11, c[0x0][0x148] ;  /* 0x00005200000b7ab9 */ /* 0x000fc60000000800 */
[----:B------:R-:W-:Y:S01]  /*05b0*/  SHF.R.S32.HI R4, RZ, 0x1f, R3 ;  /* 0x0000001fff047819 */ /* 0x000fe20000011403 */
[----:B------:R-:W-:-:S03]  /*05c0*/  IMAD.IADD R2, R2, 0x1, -R7 ;  /* 0x0000000102027824 */ /* 0x000fc600078e0a07 */
[----:B------:R-:W-:Y:S02]  /*05d0*/  LEA.HI R4, R4, R3, RZ, 0x3 ;  /* 0x0000000304047211 */ /* 0x000fe400078f18ff */
[----:B0-----:R-:W-:Y:S02]  /*05e0*/  I2FP.F32.U32 R5, UR13 ;  /* 0x0000000d00057c45 */ /* 0x001fe40008201000 */
[--C-:B-----5:R-:W-:Y:S02]  /*05f0*/  SHF.R.S32.HI R0, RZ, 0x3, R4.reuse ;  /* 0x00000003ff007819 */ /* 0x120fe40000011404 */
[----:B-1----:R-:W-:Y:S01]  /*0600*/  ISETP.NE.OR P0, PT, R6, RZ, !P0 ;  /* 0x000000ff0600720c */ /* 0x002fe20004705670 */
[----:B------:R-:W-:Y:S01]  /*0610*/  FMUL R8, R5, UR4 ;  /* 0x0000000405087c20 */ /* 0x000fe20008400000 */
[----:B------:R-:W-:-:S04]  /*0620*/  SHF.R.S32.HI R5, RZ, 0x1f, R4 ;  /* 0x0000001fff057819 */ /* 0x000fc80000011404 */
[----:B------:R-:W-:Y:S01]  /*0630*/  LEA.HI R5, R5, R0, RZ, 0x2 ;  /* 0x0000000005057211 */ /* 0x000fe200078f10ff */
[----:B------:R-:W0:Y:S03]  /*0640*/  F2I.U32.TRUNC.NTZ R8, R8 ;  /* 0x0000000800087305 */ /* 0x000e26000020f000 */
[----:B------:R-:W-:-:S03]  /*0650*/  LOP3.LUT R5, R5, 0xfffffffc, RZ, 0xc0, !PT ;  /* 0xfffffffc05057812 */ /* 0x000fc600078ec0ff */
[----:B------:R-:W-:Y:S01]  /*0660*/  VOTEU.ALL UP0, P0 ;  /* 0x00000000003f7886 */ /* 0x000fe20000000000 */
[----:B------:R-:W-:Y:S01]  /*0670*/  VOTEU.ALL UP1, P0 ;  /* 0x00000000003f7886 */ /* 0x000fe20000020000 */
[----:B------:R-:W-:Y:S01]  /*0680*/  IMAD.IADD R5, R0, 0x1, -R5 ;  /* 0x0000000100057824 */ /* 0x000fe200078e0a05 */
[----:B--2---:R-:W-:Y:S02]  /*0690*/  I2FP.F32.U32 R0, UR10 ;  /* 0x0000000a00007c45 */ /* 0x004fe40008201000 */
[----:B------:R-:W1:Y:S01]  /*06a0*/  @!UP0 S2UR UR7, SR_CgaCtaId ;  /* 0x00000000000789c3 */ /* 0x000e620000008800 */
[----:B------:R-:W-:Y:S01]  /*06b0*/  IMAD R2, R2, 0x4, R5 ;  /* 0x0000000402027824 */ /* 0x000fe200078e0205 */
[----:B------:R-:W-:Y:S01]  /*06c0*/  @!UP0 UMOV UR6, 0x400 ;  /* 0x0000040000068882 */ /* 0x000fe20000000000 */
[----:B------:R-:W-:Y:S01]  /*06d0*/  FMUL R4, R0, UR5 ;  /* 0x0000000500047c20 */ /* 0x000fe20008400000 */
[----:B0-----:R-:W-:Y:S02]  /*06e0*/  R2UR UR4, R8 ;  /* 0x00000000080472ca */ /* 0x001fe400000e0000 */
[----:B------:R-:W-:-:S03]  /*06f0*/  LEA.HI R0, R2, R2, RZ, 0x1 ;  /* 0x0000000202007211 */ /* 0x000fc600078f08ff */
[----:B------:R-:W0:Y:S01]  /*0700*/  F2I.U32.TRUNC.NTZ R4, R4 ;  /* 0x0000000400047305 */ /* 0x000e22000020f000 */
[----:B------:R-:W-:-:S05]  /*0710*/  LOP3.LUT R5, R0, 0xfffffffe, RZ, 0xc0, !PT ;  /* 0xfffffffe00057812 */ /* 0x000fca00078ec0ff */
[----:B------:R-:W-:Y:S02]  /*0720*/  IMAD.IADD R5, R2, 0x1, -R5 ;  /* 0x0000000102057824 */ /* 0x000fe400078e0a05 */
[----:B------:R-:W-:-:S04]  /*0730*/  UIADD3 UR4, -UR4, URZ, URZ ;  /* 0x0000003f04047290 */ /* 0x000fc8000fffe13f */
[----:B------:R-:W-:Y:S01]  /*0740*/  UIMAD UR8, UR8, UR4, UR13 ;  /* 0x00000004080872a4 */ /* 0x000fe2000f8e020d */
[----:B0-----:R-:W-:Y:S02]  /*0750*/  R2UR UR12, R4 ;  /* 0x00000000040c72ca */ /* 0x001fe400000e0000 */
[----:B------:R-:W-:Y:S01]  /*0760*/  UMOV UR4, 0x20 ;  /* 0x0000002000047882 */ /* 0x000fe20000000000 */
[----:B-1----:R-:W-:Y:S02]  /*0770*/  @!UP0 ULEA UR6, UR7, UR6, 0x18 ;  /* 0x0000000607068291 */ /* 0x002fe4000f8ec03f */
[----:B------:R-:W-:Y:S01]  /*0780*/  ISETP.NE.AND P3, PT, R5, UR8, PT ;  /* 0x0000000805007c0c */ /* 0x000fe2000bf65270 */
[----:B------:R-:W-:-:S04]  /*0790*/  @!UP0 UIADD3 UR4, -UR4, 0x100000, URZ ;  /* 0x0010000004048890 */ /* 0x000fc8000fffe13f */
[----:B------:R-:W-:Y:S02]  /*07a0*/  @!UP0 USHF.L.U32 UR5, UR4, 0xb, URZ ;  /* 0x0000000b04058899 */ /* 0x000fe4000800063f */
[----:B------:R-:W-:Y:S01]  /*07b0*/  @!UP0 USHF.L.U32 UR4, UR4, 0x1, URZ ;  /* 0x0000000104048899 */ /* 0x000fe2000800063f */
[C---:B------:R-:W-:Y:S01]  /*07c0*/  IMAD.SHL.U32 R5, R2.reuse, 0x4, RZ ;  /* 0x0000000402057824 */ /* 0x040fe200078e00ff */
[----:B------:R-:W-:Y:S01]  /*07d0*/  VOTEU.ALL UP0, P0 ;  /* 0x00000000003f7886 */ /* 0x000fe20000000000 */
[----:B------:R-:W0:Y:S01]  /*07e0*/  LDC R4, c[0x0][0x140] ;  /* 0x00005000ff047b82 */ /* 0x000e220000000800 */
[----:B------:R-:W-:Y:S02]  /*07f0*/  LOP3.LUT P0, RZ, R3, 0x7, RZ, 0xc0, !PT ;  /* 0x0000000703ff7812 */ /* 0x000fe4000780c0ff */
[----:B------:R-:W-:Y:S01]  /*0800*/  LOP3.LUT R9, R2, 0xc, R5, 0x78, !PT ;  /* 0x0000000c02097812 */ /* 0x000fe200078e7805 */
[----:B------:R-:W-:-:S03]  /*0810*/  UIADD3 UR12, -UR12, URZ, URZ ;  /* 0x0000003f0c0c7290 */ /* 0x000fc6000fffe13f */
[C---:B------:R-:W-:Y:S01]  /*0820*/  ISETP.LT.U32.AND P0, PT, R9.reuse, 0x2, !P0 ;  /* 0x000000020900780c */ /* 0x040fe20004701070 */
[----:B------:R1:W-:Y:S04]  /*0830*/  STL [R1+0x1cc], R9 ;  /* 0x0001cc0901007387 */ /* 0x0003e80000100800 */
[----:B------:R-:W2:Y:S02]  /*0840*/  FENCE.VIEW.ASYNC.S ;  /* 0x00000000000073c6 */ /* 0x000ea40000000000 */
[----:B--2---:R-:W2:Y:S01]  /*0850*/  @!UP0 SYNCS.EXCH.64 URZ, [UR6+0xb0], UR4 ;  /* 0x0000b004063f85b2 */ /* 0x004ea20008000100 */
[----:B------:R-:W-:Y:S02]  /*0860*/  @P3 LEA.HI R0, R9, R9, RZ, 0x1 ;  /* 0x0000000909003211 */ /* 0x000fe400078f08ff */
[----:B------:R-:W-:-:S02]  /*0870*/  SEL R3, RZ, 0x1, !P0 ;  /* 0x00000001ff037807 */ /* 0x000fc40004000000 */
[----:B------:R-:W-:Y:S02]  /*0880*/  @P3 SHF.R.S32.HI R0, RZ, 0x1, R0 ;  /* 0x00000001ff003819 */ /* 0x000fe40000011400 */
[----:B0-----:R-:W-:Y:S01]  /*0890*/  ISETP.EQ.U32.AND P2, PT, R4, 0x1, PT ;  /* 0x000000010400780c */ /* 0x001fe20003f42070 */
[----:B------:R0:W1:Y:S01]  /*08a0*/  @!UP1 SYNCS.EXCH.64 URZ, [UR6+0xb8], UR4 ;  /* 0x0000b804063f95b2 */ /* 0x0000620008000100 */
[----:B------:R-:W-:Y:S01]  /*08b0*/  NOP ;  /* 0x0000000000007918 */ /* 0x000fe20000000000 */
[----:B0-----:R-:W-:-:S06]  /*08c0*/  UIMAD UR4, UR11, UR12, UR10 ;  /* 0x0000000c0b0472a4 */ /* 0x001fcc000f8e020a */
[----:B------:R-:W-:Y:S01]  /*08d0*/  @P3 ISETP.NE.AND P4, PT, R0, UR4, PT ;  /* 0x0000000400003c0c */ /* 0x000fe2000bf85270 */
[----:B------:R-:W-:-:S03]  /*08e0*/  IMAD.MOV.U32 R0, RZ, RZ, 0x1 ;  /* 0x00000001ff007424 */ /* 0x000fc600078e00ff */
[----:B------:R-:W-:-:S04]  /*08f0*/  @P3 SEL R0, RZ, 0x1, P4 ;  /* 0x00000001ff003807 */ /* 0x000fc80002000000 */
[----:B------:R-:W-:-:S05]  /*0900*/  LOP3.LUT R0, R0, R3, RZ, 0xc0, !PT ;  /* 0x0000000300007212 */ /* 0x000fca00078ec0ff */
[----:B------:R0:W-:Y:S01]  /*0910*/  STL [R1+0x1c8], R0 ;  /* 0x0001c80001007387 */ /* 0x0001e20000100800 */
[----:B--2---:R-:W-:Y:S05]  /*0920*/  @!P2 BRA `(.L_x_4) ;  /* 0x000000000008a947 */ /* 0x004fea0003800000 */
[----:B-1-34-:R-:W-:Y:S01]  /*0930*/  UCGABAR_ARV ;  /* 0x00000000000079c7 */ /* 0x01afe20008000000 */
[----:B------:R-:W-:Y:S05]  /*0940*/  BRA `(.L_x_5) ;  /* 0x0000000000047947 */ /* 0x000fea0003800000 */
.L_x_4:
[----:B-1-34-:R-:W-:Y:S01]  /*0950*/  NOP ;  /* 0x0000000000007918 */ /* 0x01afe20000000000 */
.L_x_5:
[----:B------:R-:W-:Y:S01]  /*0960*/  ULDC UR4, c[0x0][0x65c] ;  /* 0x0001970000047ab9 */ /* 0x000fe20000000800 */
[----:B------:R-:W-:Y:S01]  /*0970*/  UMOV UR5, URZ ;  /* 0x0000003f00057c82 */ /* 0x000fe20008000000 */
[----:B------:R-:W-:-:S03]  /*0980*/  UISETP.NE.AND UP0, UPT, UR4, 0x1, UPT ;  /* 0x000000010400788c */ /* 0x000fc6000bf05270 */
[----:B------:R-:W-:Y:S01]  /*0990*/  UMOV UR4, UR13 ;  /* 0x0000000d00047c82 */ /* 0x000fe20008000000 */
[----:B------:R-:W-:Y:S02]  /*09a0*/  UP2UR UR39, UPR, URZ, 0x1 ;  /* 0x000000013f277883 */ /* 0x000fe40008000000 */
[----:B------:R-:W-:Y:S02]  /*09b0*/  PLOP3.LUT P0, PT, PT, PT, UP0, 0x80, 0x0 ;  /* 0x000000000000781c */ /* 0x000fe40003f0f008 */
[----:B------:R-:W-:Y:S02]  /*09c0*/  PLOP3.LUT P3, PT, PT, PT, UP0, 0x80, 0x0 ;  /* 0x000000000000781c */ /* 0x000fe40003f6f008 */
[----:B------:R-:W-:Y:S01]  /*09d0*/  PLOP3.LUT P5, PT, PT, PT, UP0, 0x80, 0x0 ;  /* 0x000000000000781c */ /* 0x000fe20003faf008 */
[----:B------:R-:W-:Y:S01]  /*09e0*/  @UP0 ULDC UR14, c[0x0][0x10] ;  /* 0x00000400000e0ab9 */ /* 0x000fe20000000800 */
[----:B------:R-:W-:Y:S01]  /*09f0*/  @UP0 UMOV UR6, UR10 ;  /* 0x0000000a00060c82 */ /* 0x000fe20008000000 */
[----:B------:R-:W-:Y:S01]  /*0a00*/  @UP0 UMOV UR7, URZ ;  /* 0x0000003f00070c82 */ /* 0x000fe20008000000 */
[----:B------:R-:W-:Y:S01]  /*0a10*/  PLOP3.LUT P4, PT, PT, PT, UP0, 0x80, 0x0 ;  /* 0x000000000000781c */ /* 0x000fe20003f8f008 */
[----:B------:R-:W-:-:S03]  /*0a20*/  @UP0 UIMAD.WIDE.U32 UR14, UR13, UR14, UR6 ;  /* 0x0000000e0d0e02a5 */ /* 0x000fc6000f8e0006 */
[----:B------:R-:W-:Y:S01]  /*0a30*/  @!UP0 ULDC UR7, c[0x0][0xc] ;  /* 0x0000030000078ab9 */ /* 0x000fe20000000800 */
[----:B------:R-:W-:Y:S01]  /*0a40*/  @UP0 UMOV UR6, URZ ;  /* 0x0000003f00060c82 */ /* 0x000fe20008000000 */
[----:B------:R-:W-:Y:S01]  /*0a50*/  @!UP0 UIMAD.WIDE.U32 UR4, UR10, UR7, UR4 ;  /* 0x000000070a0482a5 */ /* 0x000fe2000f8e0004 */
[----:B------:R-:W-:Y:S01]  /*0a60*/  IMAD.U32 R2, RZ, RZ, UR14 ;  /* 0x0000000eff027e24 */ /* 0x000fe2000f8e00ff */
[----:B------:R-:W-:Y:S02]  /*0a70*/  @UP0 UIADD3 UR6, UR15, UR6, URZ ;  /* 0x000000060f060290 */ /* 0x000fe4000fffe03f */
[----:B------:R-:W-:Y:S02]  /*0a80*/  IMAD.U32 R3, RZ, RZ, UR15 ;  /* 0x0000000fff037e24 */ /* 0x000fe4000f8e00ff */
[----:B------:R-:W-:Y:S02]  /*0a90*/  @P0 IMAD.MOV.U32 R7, RZ, RZ, R2 ;  /* 0x000000ffff070224 */ /* 0x000fe400078e0002 */
[----:B------:R-:W-:-:S02]  /*0aa0*/  IMAD.U32 R5, RZ, RZ, UR5 ;  /* 0x00000005ff057e24 */ /* 0x000fc4000f8e00ff */
[----:B------:R-:W-:Y:S02]  /*0ab0*/  IMAD.U32 R2, RZ, RZ, UR4 ;  /* 0x00000004ff027e24 */ /* 0x000fe4000f8e00ff */
[----:B------:R-:W-:Y:S02]  /*0ac0*/  @P3 IMAD.U32 R6, RZ, RZ, UR6 ;  /* 0x00000006ff063e24 */ /* 0x000fe4000f8e00ff */
[----:B------:R-:W-:Y:S02]  /*0ad0*/  @!P5 IMAD.MOV.U32 R6, RZ, RZ, R5 ;  /* 0x000000ffff06d224 */ /* 0x000fe400078e0005 */
[----:B------:R-:W-:Y:S02]  /*0ae0*/  @!P4 IMAD.MOV.U32 R7, RZ, RZ, R2 ;  /* 0x000000ffff07c224 */ /* 0x000fe400078e0002 */
[----:B------:R-:W-:Y:S01]  /*0af0*/  IMAD.U32 R3, RZ, RZ, UR5 ;  /* 0x00000005ff037e24 */ /* 0x000fe2000f8e00ff */
[----:B------:R1:W-:Y:S01]  /*0b00*/  STL [R1+0x1e8], R6 ;  /* 0x0001e80601007387 */ /* 0x0003e20000100800 */
[----:B------:R-:W-:-:S03]  /*0b10*/  IMAD.U32 R4, RZ, RZ, UR4 ;  /* 0x00000004ff047e24 */ /* 0x000fc6000f8e00ff */
[----:B------:R1:W-:Y:S01]  /*0b20*/  STL [R1+0x1ec], R7 ;  /* 0x0001ec0701007387 */ /* 0x0003e20000100800 */
[----:B------:R-:W-:Y:S05]  /*0b30*/  @!P2 BRA `(.L_x_6) ;  /* 0x00000000000ca947 */ /* 0x000fea0003800000 */
[----:B------:R-:W-:Y:S01]  /*0b40*/  UCGABAR_WAIT ;  /* 0x0000000000007dc7 */ /* 0x000fe20008000000 */
[----:B------:R-:W-:Y:S01]  /*0b50*/  CCTL.IVALL ;  /* 0x00000000ff00798f */ /* 0x000fe20002000000 */
[----:B------:R-:W-:Y:S05]  /*0b60*/  BRA `(.L_x_7) ;  /* 0x0000000000047947 */ /* 0x000fea0003800000 */
.L_x_6:
[----:B------:R-:W-:Y:S06]  /*0b70*/  BAR.SYNC.DEFER_BLOCKING 0x0 ;  /* 0x0000000000007b1d */ /* 0x000fec0000010000 */
.L_x_7:
[----:B------:R-:W-:Y:S05]  /*0b80*/  @!P1 BRA `(.L_x_8) ;  /* 0x000001fc00b09947 */ /* 0x000fea0003800000 */
[----:B------:R-:W-:-:S06]  /*0b90*/  UISETP.GT.U32.AND UP0, UPT, UR16, 0x1, UPT ;  /* 0x000000011000788c */ /* 0x000fcc000bf04070 */
[----:B------:R-:W-:-:S13]  /*0ba0*/  PLOP3.LUT P0, PT, PT, PT, UP0, 0x80, 0x0 ;  /* 0x000000000000781c */ /* 0x000fda0003f0f008 */
[----:B------:R-:W-:Y:S05]  /*0bb0*/  @P0 EXIT ;  /* 0x000000000000094d */ /* 0x000fea0003800000 */
[----:B------:R-:W-:Y:S01]  /*0bc0*/  ULDC.64 UR4, c[0x0][0x650] ;  /* 0x0001940000047ab9 */ /* 0x000fe20000000a00 */
[----:B------:R-:W-:Y:S01]  /*0bd0*/  UMOV UR40, 0xffffffff ;  /* 0xffffffff00287882 */ /* 0x000fe20000000000 */
[----:B------:R-:W-:Y:S01]  /*0be0*/  ISETP.GE.U32.AND P0, PT, R7, UR4, PT ;  /* 0x0000000407007c0c */ /* 0x000fe2000bf06070 */
[----:B------:R-:W-:Y:S01]  /*0bf0*/  UMOV UR41, 0xffffffff ;  /* 0xffffffff00297882 */ /* 0x000fe20000000000 */
[----:B------:R-:W-:Y:S01]  /*0c00*/  UMOV UR42, 0xffffffff ;  /* 0xffffffff002a7882 */ /* 0x000fe20000000000 */
[----:B0-----:R-:W-:Y:S02]  /*0c10*/  PRMT R0, RZ, 0x7610, R0 ;  /* 0x00007610ff007816 */ /* 0x001fe40000000000 */
[----:B------:R-:W-:-:S13]  /*0c20*/  ISETP.GE.U32.AND.EX P0, PT, R6, UR5, PT, P0 ;  /* 0x0000000506007c0c */ /* 0x000fda000bf06100 */
[----:B------:R-:W-:Y:S05]  /*0c30*/  @P0 BRA `(.L_x_9) ;  /* 0x0000000400480947 */ /* 0x000fea0003800000 */
[----:B------:R-:W-:Y:S01]  /*0c40*/  ULDC.64 UR16, c[0x0][0x628] ;  /* 0x00018a0000107ab9 */ /* 0x000fe20000000a00 */
[C---:B------:R-:W-:Y:S01]  /*0c50*/  R2UR UR19, R7.reuse ;  /* 0x00000000071372ca */ /* 0x040fe200000e0000 */
[----:B------:R-:W-:Y:S01]  /*0c60*/  ULDC UR18, c[0x0][0x630] ;  /* 0x00018c0000127ab9 */ /* 0x000fe20000000800 */
[----:B------:R-:W-:Y:S02]  /*0c70*/  ISETP.NE.U32.AND P0, PT, RZ, UR16, PT ;  /* 0x00000010ff007c0c */ /* 0x000fe4000bf05070 */
[----:B------:R-:W-:Y:S02]  /*0c80*/  R2UR UR4, R7 ;  /* 0x00000000070472ca */ /* 0x000fe400000e0000 */
[----:B------:R-:W-:Y:S02]  /*0c90*/  ISETP.NE.AND.EX P0, PT, RZ, UR17, PT, P0 ;  /* 0x00000011ff007c0c */ /* 0x000fe4000bf05300 */
[----:B------:R-:W-:-:S11]  /*0ca0*/  R2UR UR5, R6 ;  /* 0x00000000060572ca */ /* 0x000fd600000e0000 */
[----:B------:R-:W-:Y:S05]  /*0cb0*/  @!P0 BRA `(.L_x_10) ;  /* 0x0000000000308947 */ /* 0x000fea0003800000 */
[----:B------:R-:W-:Y:S01]  /*0cc0*/  R2UR UR4, R7 ;  /* 0x00000000070472ca */ /* 0x000fe200000e0000 */
[----:B------:R-:W-:Y:S01]  /*0cd0*/  ULDC UR9, c[0x0][0x634] ;  /* 0x00018d0000097ab9 */ /* 0x000fe20000000800 */
[----:B------:R-:W-:-:S11]  /*0ce0*/  R2UR UR13, R6 ;  /* 0x00000000060d72ca */ /* 0x000fd600000e0000 */
[----:B------:R-:W-:-:S04]  /*0cf0*/  UIADD3 UR9, UP0, UR4, UR9, URZ ;  /* 0x0000000904097290 */ /* 0x000fc8000ff1e03f */
[----:B------:R-:W-:-:S04]  /*0d00*/  UIADD3.X UR13, URZ, UR13, URZ, UP0, !UPT ;  /* 0x0000000d3f0d7290 */ /* 0x000fc800087fe43f */
[----:B------:R-:W-:-:S04]  /*0d10*/  UIMAD.WIDE.U32 UR4, UR13, UR16, URZ ;  /* 0x000000100d0472a5 */ /* 0x000fc8000f8e003f */
[----:B------:R-:W-:Y:S02]  /*0d20*/  UIMAD.WIDE.U32 UR6, UP0, UR9, UR17, UR4 ;  /* 0x00000011090672a5 */ /* 0x000fe4000f800004 */
[----:B------:R-:W-:Y:S02]  /*0d30*/  UIMAD.WIDE.U32 UR4, UR9, UR16, URZ ;  /* 0x00000010090472a5 */ /* 0x000fe4000f8e003f */
[----:B------:R-:W-:Y:S02]  /*0d40*/  UIADD3.X UR15, URZ, URZ, URZ, UP0, !UPT ;  /* 0x0000003f3f0f7290 */ /* 0x000fe400087fe43f */
[----:B------:R-:W-:Y:S01]  /*0d50*/  UIADD3 URZ, UP0, UR5, UR6, URZ ;  /* 0x00000006053f7290 */ /* 0x000fe2000ff1e03f */
[----:B------:R-:W-:-:S03]  /*0d60*/  UMOV UR14, UR7 ;  /* 0x00000007000e7c82 */ /* 0x000fc60008000000 */
[----:B------:R-:W-:-:S12]  /*0d70*/  UIMAD.WIDE.U32.X UR4, UR13, UR17, UR14, UP0 ;  /* 0x000000110d0472a5 */ /* 0x000fd800080e040e */
.L_x_10:
[----:B------:R-:W-:Y:S01]  /*0d80*/  USHF.R.U64 UR42, UR4, UR18, UR5 ;  /* 0x00000012042a7299 */ /* 0x000fe20008001205 */
[----:B------:R-:W-:Y:S01]  /*0d90*/  R2UR UR7, R6 ;  /* 0x00000000060772ca */ /* 0x000fe200000e0000 */
[----:B------:R-:W-:Y:S02]  /*0da0*/  USHF.R.U32.HI UR4, URZ, UR18, UR5 ;  /* 0x000000123f047299 */ /* 0x000fe40008011605 */
[----:B------:R-:W-:Y:S01]  /*0db0*/  UIADD3 UR5, UP0, URZ, -UR42, URZ ;  /* 0x8000002a3f057290 */ /* 0x000fe2000ff1e03f */
[----:B------:R-:W-:Y:S01]  /*0dc0*/  ULDC.64 UR14, c[0x0][0x620] ;  /* 0x00018800000e7ab9 */ /* 0x000fe20000000a00 */
[----:B------:R-:W-:Y:S02]  /*0dd0*/  UMOV UR6, UR19 ;  /* 0x0000001300067c82 */ /* 0x000fe40008000000 */
[----:B------:R-:W-:Y:S01]  /*0de0*/  UIADD3.X UR4, URZ, ~UR4, URZ, UP0, !UPT ;  /* 0x800000043f047290 */ /* 0x000fe200087fe43f */
[----:B------:R-:W-:Y:S01]  /*0df0*/  ULDC UR9, c[0x0][0x618] ;  /* 0x0001860000097ab9 */ /* 0x000fe20000000800 */
[----:B------:R-:W-:-:S02]  /*0e00*/  UIMAD UR12, UR11, UR12, UR10 ;  /* 0x0000000c0b0c72a4 */ /* 0x000fc4000f8e020a */
[----:B------:R-:W-:Y:S02]  /*0e10*/  UIMAD UR4, UR4, UR14, URZ ;  /* 0x0000000e040472a4 */ /* 0x000fe4000f8e023f */
[----:B------:R-:W-:Y:S02]  /*0e20*/  UIMAD.WIDE.U32 UR6, UR5, UR14, UR6 ;  /* 0x0000000e050672a5 */ /* 0x000fe4000f8e0006 */
[----:B------:R-:W-:Y:S01]  /*0e30*/  UIMAD UR4, UR5, UR15, UR4 ;  /* 0x0000000f050472a4 */ /* 0x000fe2000f8e0204 */
[----:B------:R-:W-:Y:S01]  /*0e40*/  ULDC UR10, c[0x0][0x608] ;  /* 0x00018200000a7ab9 */ /* 0x000fe20000000800 */
[----:B------:R-:W-:Y:S02]  /*0e50*/  ULDC UR18, c[0x0][0x658] ;  /* 0x0001960000127ab9 */ /* 0x000fe40000000800 */
[----:B------:R-:W-:Y:S01]  /*0e60*/  UIADD3 UR7, UR7, UR4, URZ ;  /* 0x0000000407077290 */ /* 0x000fe2000fffe03f */
[----:B------:R-:W-:Y:S02]  /*0e70*/  UMOV UR11, 0xffffffff ;  /* 0xffffffff000b7882 */ /* 0x000fe40000000000 */
[----:B------:R-:W-:Y:S01]  /*0e80*/  ULDC.64 UR4, c[0x0][0x640] ;  /* 0x0001900000047ab9 */ /* 0x000fe20000000a00 */
[----:B------:R-:W-:Y:S01]  /*0e90*/  USHF.R.U64 UR16, UR6, UR9, UR7 ;  /* 0x0000000906107299 */ /* 0x000fe20008001207 */
[----:B------:R-:W-:Y:S01]  /*0ea0*/  ISETP.NE.U32.AND P0, PT, RZ, UR4, PT ;  /* 0x00000004ff007c0c */ /* 0x000fe2000bf05070 */
[----:B------:R-:W-:-:S02]  /*0eb0*/  USHF.R.U32.HI UR7, URZ, UR9, UR7 ;  /* 0x000000093f077299 */ /* 0x000fc40008011607 */
[----:B------:R-:W-:Y:S01]  /*0ec0*/  USHF.L.U32 UR6, UR11, UR18, URZ ;  /* 0x000000120b067299 */ /* 0x000fe2000800063f */
[----:B------:R-:W-:Y:S01]  /*0ed0*/  ISETP.NE.AND.EX P0, PT, RZ, UR5, PT, P0 ;  /* 0x00000005ff007c0c */ /* 0x000fe2000bf05300 */
[----:B------:R-:W-:Y:S02]  /*0ee0*/  USHF.R.U64 UR22, UR16, UR10, UR7 ;  /* 0x0000000a10167299 */ /* 0x000fe40008001207 */
[----:B------:R-:W-:Y:S02]  /*0ef0*/  USHF.R.U32.HI UR7, URZ, UR10, UR7 ;  /* 0x0000000a3f077299 */ /* 0x000fe40008011607 */
[----:B------:R-:W-:Y:S02]  /*0f00*/  UISETP.NE.AND UP1, UPT, UR39, URZ, UPT ;  /* 0x0000003f2700728c */ /* 0x000fe4000bf25270 */
[----:B------:R-:W-:Y:S01]  /*0f10*/  USHF.R.U64 UR23, UR22, UR18, UR7 ;  /* 0x0000001216177299 */ /* 0x000fe20008001207 */
[----:B------:R-:W-:Y:S01]  /*0f20*/  ULDC UR17, c[0x0][0x600] ;  /* 0x0001800000117ab9 */ /* 0x000fe20000000800 */
[----:B------:R-:W-:-:S02]  /*0f30*/  ULOP3.LUT UR13, URZ, UR6, URZ, 0x33, !UPT ;  /* 0x000000063f0d7292 */ /* 0x000fc4000f8e333f */
[----:B------:R-:W-:Y:S02]  /*0f40*/  UIADD3 UR15, UR17, -0x1, URZ ;  /* 0xffffffff110f7890 */ /* 0x000fe4000fffe03f */
[----:B------:R-:W-:Y:S02]  /*0f50*/  USEL UR12, UR8, UR12, !UP1 ;  /* 0x0000000c080c7287 */ /* 0x000fe4000c800000 */
[----:B------:R-:W-:Y:S01]  /*0f60*/  USHF.R.U32.HI UR7, URZ, UR18, UR7 ;  /* 0x000000123f077299 */ /* 0x000fe20008011607 */
[----:B------:R-:W-:Y:S01]  /*0f70*/  ULDC UR19, c[0x0][0x648] ;  /* 0x0001920000137ab9 */ /* 0x000fe20000000800 */
[----:B------:R-:W-:Y:S01]  /*0f80*/  ULDC UR20, c[0x0][0x638] ;  /* 0x00018e0000147ab9 */ /* 0x000fe20000000800 */
[----:B------:R-:W-:Y:S01]  /*0f90*/  UMOV UR21, 0x1 ;  /* 0x0000000100157882 */ /* 0x000fe20000000000 */
[----:B------:R-:W-:Y:S01]  /*0fa0*/  UMOV UR6, UR23 ;  /* 0x0000001700067c82 */ /* 0x000fe20008000000 */
[----:B------:R-:W-:Y:S07]  /*0fb0*/  @!P0 BRA `(.L_x_11) ;  /* 0x0000000000308947 */ /* 0x000fee0003800000 */
[----:B------:R-:W-:Y:S02]  /*0fc0*/  ULDC UR10, c[0x0][0x64c] ;  /* 0x00019300000a7ab9 */ /* 0x000fe40000000800 */
        /* <DEDUP_REMOVED lines=8> */
[----:B------:R-:W-:-:S07]  /*1050*/  UIMAD.WIDE.U32.X UR4, UR14, UR5, UR10, UP0 ;  /* 0x000000050e0472a5 */ /* 0x000fce00080e040a */
[----:B------:R-:W-:Y:S01]  /*1060*/  UMOV UR6, UR4 ;  /* 0x0000000400067c82 */ /* 0x000fe20008000000 */
[----:B------:R-:W-:-:S05]  /*1070*/  UMOV UR7, UR5 ;  /* 0x0000000500077c82 */ /* 0x000fca0008000000 */
.L_x_11:
[----:B------:R-:W-:Y:S01]  /*1080*/  USHF.R.U64 UR5, UR6, UR19, UR7 ;  /* 0x0000001306057299 */ /* 0x000fe20008001207 */
[----:B------:R-:W-:Y:S01]  /*1090*/  IMAD.MOV.U32 R0, RZ, RZ, 0x1 ;  /* 0x00000001ff007424 */ /* 0x000fe200078e00ff */
[----:B------:R-:W-:Y:S02]  /*10a0*/  USHF.L.U32 UR4, UR21, UR18, URZ ;  /* 0x0000001215047299 */ /* 0x000fe4000800063f */
[----:B------:R-:W-:Y:S02]  /*10b0*/  ULOP3.LUT UR13, UR22, UR13, URZ, 0xc0, !UPT ;  /* 0x0000000d160d7292 */ /* 0x000fe4000f8ec03f */
[----:B------:R-:W-:Y:S02]  /*10c0*/  UIADD3 UR6, -UR5, URZ, URZ ;  /* 0x0000003f05067290 */ /* 0x000fe4000fffe13f */
[----:B------:R-:W-:Y:S02]  /*10d0*/  UIMAD UR13, UR4, UR5, UR13 ;  /* 0x00000005040d72a4 */ /* 0x000fe4000f8e020d */
[----:B------:R-:W-:-:S02]  /*10e0*/  ULOP3.LUT UR15, UR16, UR15, URZ, 0xc0, !UPT ;  /* 0x0000000f100f7292 */ /* 0x000fc4000f8ec03f */
[----:B------:R-:W-:Y:S01]  /*10f0*/  UIMAD UR4, UR6, UR20, UR23 ;  /* 0x00000014060472a4 */ /* 0x000fe2000f8e0217 */
[----:B------:R-:W-:Y:S01]  /*1100*/  ULDC UR5, c[0x0][0x610] ;  /* 0x0001840000057ab9 */ /* 0x000fe20000000800 */
[----:B------:R-:W-:Y:S02]  /*1110*/  UISETP.NE.AND UP0, UPT, UR39, URZ, UPT ;  /* 0x0000003f2700728c */ /* 0x000fe4000bf05270 */
[----:B------:R-:W-:Y:S02]  /*1120*/  UIMAD UR12, UR13, UR5, UR12 ;  /* 0x000000050d0c72a4 */ /* 0x000fe4000f8e020c */
[----:B------:R-:W-:-:S04]  /*1130*/  UIMAD UR4, UR4, UR17, UR15 ;  /* 0x00000011040472a4 */ /* 0x000fc8000f8e020f */
[----:B------:R-:W-:Y:S02]  /*1140*/  USEL UR41, UR4, UR12, !UP0 ;  /* 0x0000000c04297287 */ /* 0x000fe4000c000000 */
[----:B------:R-:W-:-:S12]  /*1150*/  USEL UR40, UR12, UR4, !UP0 ;  /* 0x000000040c287287 */ /* 0x000fd8000c000000 */
.L_x_9:
[----:B------:R-:W-:-:S08]  /*1160*/  NOP ;  /* 0x0000000000007918 */ /* 0x000fd00000000000 */
[----:B------:R-:W0:Y:S02]  /*1170*/  USETMAXREG.TRY_ALLOC.CTAPOOL UP0, 0xf0 ;  /* 0x000000f0000079c8 */ /* 0x000e240008000600 */
[----:B0-----:R-:W-:-:S13]  /*1180*/  PLOP3.LUT P0, PT, PT, PT, UP0, 0x80, 0x0 ;  /* 0x000000000000781c */ /* 0x001fda0003f0f008 */
[----:B------:R-:W-:Y:S05]  /*1190*/  @!P0 BRA `(.L_x_9) ;  /* 0xfffffffc00f08947 */ /* 0x000fea000383ffff */
[----:B------:R-:W-:Y:S01]  /*11a0*/  ULDC.64 UR4, c[0x0][0x598] ;  /* 0x0001660000047ab9 */ /* 0x000fe20000000a00 */
[----:B------:R-:W-:Y:S01]  /*11b0*/  ULDC.64 UR46, c[0x0][0x208] ;  /* 0x00008200002e7ab9 */ /* 0x000fe20000000a00 */
[----:B------:R-:W-:-:S04]  /*11c0*/  ISETP.NE.U32.AND P0, PT, RZ, UR4, PT ;  /* 0x00000004ff007c0c */ /* 0x000fc8000bf05070 */
[----:B------:R-:W-:-:S13]  /*11d0*/  ISETP.NE.AND.EX P0, PT, RZ, UR5, PT, P0 ;  /* 0x00000005ff007c0c */ /* 0x000fda000bf05300 */
[----:B------:R-:W-:Y:S05]  /*11e0*/  @!P0 BRA `(.L_x_12) ;  /* 0x00000000001c8947 */ /* 0x000fea0003800000 */
[----:B------:R-:W0:Y:S02]  /*11f0*/  LDC.64 R2, c[0x0][0x598] ;  /* 0x00016600ff027b82 */ /* 0x000e240000000a00 */
[----:B0-----:R-:W2:Y:S02]  /*1200*/  LDG.E.64 R2, desc[UR46][R2.64] ;  /* 0x0000002e02027981 */ /* 0x001ea4000c1e1b00 */
[----:B--2---:R-:W-:-:S04]  /*1210*/  ISETP.NE.U32.AND P0, PT, R2, RZ, PT ;  /* 0x000000ff0200720c */ /* 0x004fc80003f05070 */
[----:B------:R-:W-:-:S13]  /*1220*/  ISETP.NE.AND.EX P0, PT, R3, RZ, PT, P0 ;  /* 0x000000ff0300720c */ /* 0x000fda0003f05300 */
[----:B------:R-:W-:Y:S05]  /*1230*/  @!P0 BRA `(.L_x_12) ;  /* 0x0000000000088947 */ /* 0x000fea0003800000 */
[----:B------:R0:W5:Y:S01]  /*1240*/  LD.E R2, desc[UR46][R2.64] ;  /* 0x0000002e02027980 */ /* 0x000162000c101900 */
[----:B------:R-:W-:Y:S05]  /*1250*/  BRA `(.L_x_13) ;  /* 0x0000000000247947 */ /* 0x000fea0003800000 */
.L_x_12:
[----:B------:R-:W-:Y:S02]  /*1260*/  ULDC.64 UR4, c[0x0][0x588] ;  /* 0x0001620000047ab9 */ /* 0x000fe40000000a00 */
[----:B------:R-:W-:-:S04]  /*1270*/  ISETP.NE.U32.AND P0, PT, RZ, UR4, PT ;  /* 0x00000004ff007c0c */ /* 0x000fc8000bf05070 */
[----:B------:R-:W-:-:S13]  /*1280*/  ISETP.NE.AND.EX P0, PT, RZ, UR5, PT, P0 ;  /* 0x00000005ff007c0c */ /* 0x000fda000bf05300 */
[----:B------:R-:W-:Y:S05]  /*1290*/  @!P0 BRA `(.L_x_14) ;  /* 0x00000000000c8947 */ /* 0x000fea0003800000 */
[----:B------:R-:W0:Y:S02]  /*12a0*/  LDC.64 R2, c[0x0][0x588] ;  /* 0x00016200ff027b82 */ /* 0x000e240000000a00 */
[----:B0-----:R2:W5:Y:S01]  /*12b0*/  LDG.E R2, desc[UR46][R2.64] ;  /* 0x0000002e02027981 */ /* 0x001562000c1e1900 */
[----:B------:R-:W-:Y:S05]  /*12c0*/  BRA `(.L_x_13) ;  /* 0x0000000000087947 */ /* 0x000fea0003800000 */
.L_x_14:
[----:B------:R-:W-:Y:S02]  /*12d0*/  ULDC UR4, c[0x0][0x580] ;  /* 0x0001600000047ab9 */ /* 0x000fe40000000800 */
[----:B------:R-:W-:-:S07]  /*12e0*/  IMAD.U32 R2, RZ, RZ, UR4 ;  /* 0x00000004ff027e24 */ /* 0x000fce000f8e00ff */
.L_x_13:
[----:B------:R-:W-:Y:S02]  /*12f0*/  ULDC.64 UR4, c[0x0][0x5a0] ;  /* 0x0001680000047ab9 */ /* 0x000fe40000000a00 */
[----:B------:R-:W-:-:S04]  /*1300*/  ISETP.NE.U32.AND P0, PT, RZ, UR4, PT ;  /* 0x00000004ff007c0c */ /* 0x000fc8000bf05070 */
[----:B------:R-:W-:-:S13]  /*1310*/  ISETP.NE.AND.EX P0, PT, RZ, UR5, PT, P0 ;  /* 0x00000005ff007c0c */ /* 0x000fda000bf05300 */
[----:B------:R-:W-:Y:S05]  /*1320*/  @!P0 BRA `(.L_x_15) ;  /* 0x00000000001c8947 */ /* 0x000fea0003800000 */
[----:B------:R-:W3:Y:S02]  /*1330*/  LDC.64 R4, c[0x0][0x5a0] ;  /* 0x00016800ff047b82 */ /* 0x000ee40000000a00 */
[----:B---3--:R-:W3:Y:S02]  /*1340*/  LDG.E.64 R4, desc[UR46][R4.64] ;  /* 0x0000002e04047981 */ /* 0x008ee4000c1e1b00 */
[----:B---3--:R-:W-:-:S04]  /*1350*/  ISETP.NE.U32.AND P0, PT, R4, RZ, PT ;  /* 0x000000ff0400720c */ /* 0x008fc80003f05070 */
[----:B------:R-:W-:-:S13]  /*1360*/  ISETP.NE.AND.EX P0, PT, R5, RZ, PT, P0 ;  /* 0x000000ff0500720c */ /* 0x000fda0003f05300 */
[----:B------:R-:W-:Y:S05]  /*1370*/  @!P0 BRA `(.L_x_15) ;  /* 0x0000000000088947 */ /* 0x000fea0003800000 */
[----:B------:R3:W5:Y:S01]  /*1380*/  LD.E R16, desc[UR46][R4.64] ;  /* 0x0000002e04107980 */ /* 0x000762000c101900 */
[----:B------:R-:W-:Y:S05]  /*1390*/  BRA `(.L_x_16) ;  /* 0x0000000000247947 */ /* 0x000fea0003800000 */
.L_x_15:
[----:B------:R-:W-:Y:S02]  /*13a0*/  ULDC.64 UR4, c[0x0][0x590] ;  /* 0x0001640000047ab9 */ /* 0x000fe40000000a00 */
[----:B------:R-:W-:-:S04]  /*13b0*/  ISETP.NE.U32.AND P0, PT, RZ, UR4, PT ;  /* 0x00000004ff007c0c */ /* 0x000fc8000bf05070 */
[----:B------:R-:W-:-:S13]  /*13c0*/  ISETP.NE.AND.EX P0, PT, RZ, UR5, PT, P0 ;  /* 0x00000005ff007c0c */ /* 0x000fda000bf05300 */
[----:B------:R-:W-:Y:S05]  /*13d0*/  @!P0 BRA `(.L_x_17) ;  /* 0x00000000000c8947 */ /* 0x000fea0003800000 */
[----:B------:R-:W3:Y:S02]  /*13e0*/  LDC.64 R16, c[0x0][0x590] ;  /* 0x00016400ff107b82 */ /* 0x000ee40000000a00 */
[----:B---3--:R4:W5:Y:S01]  /*13f0*/  LDG.E R16, desc[UR46][R16.64] ;  /* 0x0000002e10107981 */ /* 0x008962000c1e1900 */
[----:B------:R-:W-:Y:S05]  /*1400*/  BRA `(.L_x_16) ;  /* 0x0000000000087947 */ /* 0x000fea0003800000 */
.L_x_17:
[----:B------:R-:W-:Y:S02]  /*1410*/  ULDC UR4, c[0x0][0x584] ;  /* 0x0001610000047ab9 */ /* 0x000fe40000000800 */
[----:B------:R-:W-:-:S07]  /*1420*/  IMAD.U32 R16, RZ, RZ, UR4 ;  /* 0x00000004ff107e24 */ /* 0x000fce000f8e00ff */
.L_x_16:
[----:B------:R-:W-:-:S13]  /*1430*/  LOP3.LUT P0, RZ, R0, 0xff, RZ, 0xc0, !PT ;  /* 0x000000ff00ff7812 */ /* 0x000fda000780c0ff */
[----:B------:R-:W-:Y:S05]  /*1440*/  @!P0 EXIT ;  /* 0x000000000000894d */ /* 0x000fea0003800000 */
[----:B------:R-:W-:Y:S01]  /*1450*/  ULDC UR4, c[0x0][0x28c] ;  /* 0x0000a30000047ab9 */ /* 0x000fe20000000800 */
[----:B------:R-:W-:Y:S01]  /*1460*/  UMOV UR36, URZ ;  /* 0x0000003f00247c82 */ /* 0x000fe20008000000 */
[----:B------:R-:W-:Y:S01]  /*1470*/  UIADD3 UR4, UR4, 0xf, URZ ;  /* 0x0000000f04047890 */ /* 0x000fe2000fffe03f */
[----:B------:R-:W-:-:S03]  /*1480*/  UMOV UR37, URZ ;  /* 0x0000003f00257c82 */ /* 0x000fc60008000000 */
[----:B------:R-:W-:-:S04]  /*1490*/  USHF.R.S32.HI UR5, URZ, 0x1f, UR4 ;  /* 0x0000001f3f057899 */ /* 0x000fc80008011404 */
[----:B------:R-:W-:-:S04]  /*14a0*/  ULEA.HI UR5, UR5, UR4, URZ, 0x4 ;  /* 0x0000000405057291 */ /* 0x000fc8000f8f203f */
[----:B------:R-:W-:-:S12]  /*14b0*/  USHF.R.S32.HI UR43, URZ, 0x4, UR5 ;  /* 0x000000043f2b7899 */ /* 0x000fd80008011405 */
.L_x_669:
[----:B------:R-:W0:Y:S01]  /*14c0*/  S2R R0, SR_TID.X ;  /* 0x0000000000007919 */ /* 0x000e220000002100 */
[----:B-1----:R-:W1:Y:S01]  /*14d0*/  S2UR UR6, SR_CgaCtaId ;  /* 0x00000000000679c3 */ /* 0x002e620000008800 */
[----:B------:R-:W-:Y:S02]  /*14e0*/  UMOV UR44, 0x400 ;  /* 0x00000400002c7882 */ /* 0x000fe40000000000 */
[----:B-1----:R-:W-:Y:S01]  /*14f0*/  ULEA UR44, UR6, UR44, 0x18 ;  /* 0x0000002c062c7291 */ /* 0x002fe2000f8ec03f */
[----:B0-----:R-:W-:-:S04]  /*1500*/  LOP3.LUT R0, R0, 0x80, RZ, 0xc0, !PT ;  /* 0x0000008000007812 */ /* 0x001fc800078ec0ff */
[----:B------:R-:W-:-:S06]  /*1510*/  SHF.R.U32.HI R0, RZ, 0x7, R0 ;  /* 0x00000007ff007819 */ /* 0x000fcc0000011600 */
[----:B------:R-:W0:Y:S02]  /*1520*/  SHFL.IDX PT, R0, R0, RZ, 0x1f ;  /* 0x00001fff00007589 */ /* 0x000e2400000e0000 */
[----:B0-----:R-:W-:-:S13]  /*1530*/  R2UR UR4, R0 ;  /* 0x00000000000472ca */ /* 0x001fda00000e0000 */
[----:B------:R-:W-:-:S04]  /*1540*/  ULEA.HI UR5, UR4, UR4, URZ, 0x1 ;  /* 0x0000000404057291 */ /* 0x000fc8000f8f083f */
[----:B------:R-:W-:-:S04]  /*1550*/  ULOP3.LUT UR5, UR5, 0x1ffffe, URZ, 0xc0, !UPT ;  /* 0x001ffffe05057892 */ /* 0x000fc8000f8ec03f */
[----:B------:R-:W-:-:S03]  /*1560*/  UIADD3 UR5, UR4, -UR5, URZ ;  /* 0x8000000504057290 */ /* 0x000fc6000fffe03f */
[----:B------:R-:W-:Y:S01]  /*1570*/  ULDC UR4, c[0x0][0x28c] ;  /* 0x0000a30000047ab9 */ /* 0x000fe20000000800 */
[----:B------:R-:W-:Y:S01]  /*1580*/  ULEA UR5, UR5, UR44, 0xb ;  /* 0x0000002c05057291 */ /* 0x000fe2000f8e583f */
[----:B------:R-:W-:-:S03]  /*1590*/  ISETP.LT.AND P0, PT, RZ, UR4, PT ;  /* 0x00000004ff007c0c */ /* 0x000fc6000bf01270 */
[----:B------:R-:W-:-:S04]  /*15a0*/  UIADD3 UR5, UR5, 0x180, URZ ;  /* 0x0000018005057890 */ /* 0x000fc8000fffe03f */
[----:B------:R-:W-:-:S04]  /*15b0*/  USHF.R.U32.HI UR5, URZ, 0x4, UR5 ;  /* 0x000000043f057899 */ /* 0x000fc80008011605 */
[----:B------:R-:W-:Y:S02]  /*15c0*/  ULOP3.LUT UR45, UR5, 0x3fff, URZ, 0xc0, !UPT ;  /* 0x00003fff052d7892 */ /* 0x000fe4000f8ec03f */
[----:B---3-5:R-:W-:Y:S10]  /*15d0*/  @P0 BRA `(.L_x_18) ;  /* 0x0000000000400947 */ /* 0x028ff40003800000 */
[----:B------:R-:W-:Y:S01]  /*15e0*/  MOV R0, 0x0 ;  /* 0x0000000000007802 */ /* 0x000fe20000000f00 */
[----:B------:R-:W-:Y:S01]  /*15f0*/  ULDC.64 UR4, c[0x4][0x68] ;  /* 0x01001a0000047ab9 */ /* 0x000fe20000000a00 */
[----:B------:R-:W-:Y:S01]  /*1600*/  ULDC.64 UR6, c[0x4][0x8] ;  /* 0x0100020000067ab9 */ /* 0x000fe20000000a00 */
[----:B---3--:R-:W-:Y:S01]  /*1610*/  IMAD.U32 R4, RZ, RZ, UR4 ;  /* 0x00000004ff047e24 */ /* 0x008fe2000f8e00ff */
[----:B------:R0:W1:Y:S01]  /*1620*/  LDC.64 R14, c[0x4][R0] ;  /* 0x01000000000e7b82 */ /* 0x0000620000000a00 */
[----:B------:R-:W-:Y:S01]  /*1630*/  IMAD.U32 R5, RZ, RZ, UR5 ;  /* 0x00000005ff057e24 */ /* 0x000fe2000f8e00ff */
[----:B------:R-:W-:Y:S01]  /*1640*/  ULDC.64 UR4, c[0x4][0x70] ;  /* 0x01001c0000047ab9 */ /* 0x000fe20000000a00 */
[----:B------:R-:W-:Y:S02]  /*1650*/  IMAD.U32 R10, RZ, RZ, UR6 ;  /* 0x00000006ff0a7e24 */ /* 0x000fe4000f8e00ff */
[----:B------:R-:W-:Y:S02]  /*1660*/  IMAD.U32 R6, RZ, RZ, UR4 ;  /* 0x00000004ff067e24 */ /* 0x000fe4000f8e00ff */
[----:B------:R-:W-:-:S02]  /*1670*/  IMAD.U32 R7, RZ, RZ, UR5 ;  /* 0x00000005ff077e24 */ /* 0x000fc4000f8e00ff */
[----:B------:R-:W-:Y:S02]  /*1680*/  IMAD.U32 R11, RZ, RZ, UR7 ;  /* 0x00000007ff0b7e24 */ /* 0x000fe4000f8e00ff */
[----:B------:R-:W-:Y:S02]  /*1690*/  IMAD.MOV.U32 R8, RZ, RZ, 0x1e1 ;  /* 0x000001e1ff087424 */ /* 0x000fe400078e00ff */
[----:B------:R-:W-:Y:S02]  /*16a0*/  IMAD.MOV.U32 R12, RZ, RZ, 0x1 ;  /* 0x00000001ff0c7424 */ /* 0x000fe400078e00ff */
[----:B0-----:R-:W-:-:S07]  /*16b0*/  IMAD.MOV.U32 R13, RZ, RZ, RZ ;  /* 0x000000ffff0d7224 */ /* 0x001fce00078e00ff */
[----:B------:R-:W-:-:S07]  /*16c0*/  LEPC R20, `(.L_x_18) ;  /* 0x000000001014794e */ /* 0x000fce0000000000 */
[----:B-12-45:R-:W-:Y:S05]  /*16d0*/  CALL.ABS.NOINC R14 ;  /* 0x000000000e007343 */ /* 0x036fea0003c00000 */
.L_x_18:
[----:B------:R-:W-:-:S06]  /*16e0*/  ULOP3.LUT UR4, UR38, 0x1, URZ, 0xfc, !UPT ;  /* 0x0000000126047892 */ /* 0x000fcc000f8efc3f */
[----:B------:R-:W-:-:S05]  /*16f0*/  IMAD.U32 R0, RZ, RZ, UR4 ;  /* 0x00000004ff007e24 */ /* 0x000fca000f8e00ff */
[----:B------:R-:W-:-:S13]  /*1700*/  ISETP.NE.AND P0, PT, R0, 0x3, PT ;  /* 0x000000030000780c */ /* 0x000fda0003f05270 */
[----:B------:R-:W-:Y:S05]  /*1710*/  @!P0 BRA `(.L_x_19) ;  /* 0x0000000000048947 */ /* 0x000fea0003800000 */
[----:B------:R-:W-:Y:S01]  /*1720*/  BPT.TRAP 0x1 ;  /* 0x000000040000795c */ /* 0x000fe20000300000 */
.L_x_19:
[----:B--2---:R-:W-:Y:S02]  /*1730*/  IMAD.U32 R3, RZ, RZ, UR37 ;  /* 0x00000025ff037e24 */ /* 0x004fe4000f8e00ff */
[----:B------:R-:W-:-:S03]  /*1740*/  IMAD.U32 R0, RZ, RZ, UR36 ;  /* 0x00000024ff007e24 */ /* 0x000fc6000f8e00ff */
[----:B------:R-:W-:Y:S02]  /*1750*/  LEA R3, R3, UR44, 0x3 ;  /* 0x0000002c03037c11 */ /* 0x000fe4000f8e18ff */
[----:B------:R-:W-:-:S04]  /*1760*/  SHF.L.U32 R0, R0, 0x1f, RZ ;  /* 0x0000001f00007819 */ /* 0x000fc800000006ff */
[----:B------:R0:W1:Y:S01]  /*1770*/  SYNCS.PHASECHK.TRANS64.TRYWAIT P1, [R3+URZ], R0 ;  /* 0x00000000030075a7 */ /* 0x000062000802017f */
[----:B------:R-:W-:Y:S05]  /*1780*/  @!P0 BRA `(.L_x_20) ;  /* 0x0000000000048947 */ /* 0x000fea0003800000 */
[----:B------:R-:W-:Y:S01]  /*1790*/  BPT.TRAP 0x1 ;  /* 0x000000040000795c */ /* 0x000fe20000300000 */
.L_x_20:
[----:B-1----:R-:W-:Y:S05]  /*17a0*/  @P1 BRA `(.L_x_21) ;  /* 0x0000000000081947 */ /* 0x002fea0003800000 */
[----:B------:R-:W1:Y:S02]  /*17b0*/  SYNCS.PHASECHK.TRANS64.TRYWAIT P1, [R3+URZ], R0 ;  /* 0x00000000030075a7 */ /* 0x000e64000802017f */
[----:B-1----:R-:W-:Y:S05]  /*17c0*/  @!P1 BRA `(.L_x_22) ;  /* 0x0000020c00409947 */ /* 0x002fea0003800000 */
.L_x_21:
[----:B------:R-:W-:-:S04]  /*17d0*/  UISETP.LT.AND UP0, UPT, UR43, 0x1, UPT ;  /* 0x000000012b00788c */ /* 0x000fc8000bf01270 */
[----:B------:R-:W-:-:S06]  /*17e0*/  USEL UR4, UR43, 0x1, UP0 ;  /* 0x000000012b047887 */ /* 0x000fcc0008000000 */
[----:B------:R-:W-:Y:S01]  /*17f0*/  IMAD.U32 R6, RZ, RZ, UR4 ;  /* 0x00000004ff067e24 */ /* 0x000fe2000f8e00ff */
[----:B------:R-:W-:Y:S05]  /*1800*/  WARPSYNC.ALL ;  /* 0x0000000000007948 */ /* 0x000fea0003800000 */
[----:B------:R-:W-:-:S04]  /*1810*/  IADD3 R6, -R6, UR43, RZ ;  /* 0x0000002b06067c10 */ /* 0x000fc8000fffe1ff */
[----:B------:R-:W-:Y:S01]  /*1820*/  ISETP.GE.AND P1, PT, R6, 0x1, PT ;  /* 0x000000010600780c */ /* 0x000fe20003f26270 */
[----:B------:R-:W-:Y:S01]  /*1830*/  UIADD3 UR4, UR44, 0x28180, URZ ;  /* 0x000281802c047890 */ /* 0x000fe2000fffe03f */
[----:B------:R-:W-:Y:S01]  /*1840*/  WARPGROUP.ARRIVE ;  /* 0x00000000000079c5 */ /* 0x000fe20000000000 */
[----:B------:R-:W-:Y:S02]  /*1850*/  ULOP3.LUT UR24, UR45, 0x10000, URZ, 0xfc, !UPT ;  /* 0x000100002d187892 */ /* 0x000fe4000f8efc3f */
[----:B------:R-:W-:Y:S02]  /*1860*/  USHF.R.U32.HI UR4, URZ, 0x4, UR4 ;  /* 0x000000043f047899 */ /* 0x000fe40008011604 */
[----:B------:R-:W-:Y:S02]  /*1870*/  ULEA UR26, UR37, UR24, 0xa ;  /* 0x00000018251a7291 */ /* 0x000fe4000f8e503f */
[----:B------:R-:W-:Y:S01]  /*1880*/  ULOP3.LUT UR4, UR4, 0x3fff, URZ, 0xc0, !UPT ;  /* 0x00003fff04047892 */ /* 0x000fe2000f8ec03f */
[----:B------:R-:W-:Y:S01]  /*1890*/  UMOV UR9, 0xc0000010 ;  /* 0xc000001000097882 */ /* 0x000fe20000000000 */
[----:B------:R-:W-:-:S02]  /*18a0*/  UMOV UR11, 0xc0000010 ;  /* 0xc0000010000b7882 */ /* 0x000fc40000000000 */
[----:B------:R-:W-:Y:S01]  /*18b0*/  ULOP3.LUT UR25, UR4, 0x10000, URZ, 0xfc, !UPT ;  /* 0x0001000004197892 */ /* 0x000fe2000f8efc3f */
[----:B------:R-:W-:Y:S01]  /*18c0*/  UMOV UR8, UR26 ;  /* 0x0000001a00087c82 */ /* 0x000fe20008000000 */
[----:B------:R-:W-:Y:S02]  /*18d0*/  UMOV UR5, UR9 ;  /* 0x0000000900057c82 */ /* 0x000fe40008000000 */
[----:B------:R-:W-:Y:S01]  /*18e0*/  UIMAD UR10, UR37, 0x140, UR25 ;  /* 0x00000140250a78a4 */ /* 0x000fe2000f8e0219 */
[----:B------:R-:W-:Y:S01]  /*18f0*/  UMOV UR4, UR8 ;  /* 0x0000000800047c82 */ /* 0x000fe20008000000 */
[----:B------:R-:W-:Y:S02]  /*1900*/  UMOV UR7, 0xc0000010 ;  /* 0xc000001000077882 */ /* 0x000fe40000000000 */
[----:B------:R-:W-:Y:S02]  /*1910*/  UIADD3 UR6, UR10, 0x40, URZ ;  /* 0x000000400a067890 */ /* 0x000fe4000fffe03f */
[----:B------:R-:W-:Y:S01]  /*1920*/  UIADD3 UR14, UR10, 0x80, URZ ;  /* 0x000000800a0e7890 */ /* 0x000fe2000fffe03f */
[----:B------:R-:W-:-:S02]  /*1930*/  UMOV UR12, UR8 ;  /* 0x00000008000c7c82 */ /* 0x000fc40008000000 */
[----:B------:R-:W-:Y:S01]  /*1940*/  HGMMA.64x32x16.F32 R24, gdesc[UR8], RZ, !UPT, gsb0 ;  /* 0x00600000081879f0 */ /* 0x000fe2000c0008ff */
[----:B------:R-:W-:Y:S01]  /*1950*/  UMOV UR13, UR9 ;  /* 0x00000009000d7c82 */ /* 0x000fe20008000000 */
[----:B------:R-:W-:Y:S01]  /*1960*/  UMOV UR15, 0xc0000010 ;  /* 0xc0000010000f7882 */ /* 0x000fe20000000000 */
[----:B------:R-:W-:Y:S01]  /*1970*/  UIADD3 UR18, UR10, 0xc0, URZ ;  /* 0x000000c00a127890 */ /* 0x000fe2000fffe03f */
[----:B------:R-:W-:Y:S01]  /*1980*/  UMOV UR16, UR8 ;  /* 0x0000000800107c82 */ /* 0x000fe20008000000 */
[----:B------:R-:W-:Y:S01]  /*1990*/  UMOV UR17, UR9 ;  /* 0x0000000900117c82 */ /* 0x000fe20008000000 */
[----:B------:R-:W-:Y:S01]  /*19a0*/  UMOV UR19, 0xc0000010 ;  /* 0xc000001000137882 */ /* 0x000fe20000000000 */
[----:B------:R-:W-:Y:S01]  /*19b0*/  UIADD3 UR22, UR10, 0x100, URZ ;  /* 0x000001000a167890 */ /* 0x000fe2000fffe03f */
[----:B------:R-:W-:Y:S01]  /*19c0*/  UMOV UR20, UR8 ;  /* 0x0000000800147c82 */ /* 0x000fe20008000000 */
[----:B------:R-:W-:Y:S01]  /*19d0*/  UMOV UR21, UR9 ;  /* 0x0000000900157c82 */ /* 0x000fe20008000000 */
[----:B------:R-:W-:Y:S01]  /*19e0*/  UMOV UR23, 0xc0000010 ;  /* 0xc000001000177882 */ /* 0x000fe20000000000 */
[----:B------:R-:W-:-:S02]  /*19f0*/  WARPGROUP.DEPBAR.LE gsb0, 0x0 ;  /* 0x00008000000079c5 */ /* 0x000fc40000010000 */
[----:B------:R-:W-:Y:S04]  /*1a00*/  STL.64 [R1+0x180], R24 ;  /* 0x0001801801007387 */ /* 0x000fe80000100a00 */
[----:B------:R-:W-:Y:S04]  /*1a10*/  STL.64 [R1+0x188], R26 ;  /* 0x0001881a01007387 */ /* 0x000fe80000100a00 */
[----:B------:R-:W-:Y:S04]  /*1a20*/  STL.64 [R1+0x190], R28 ;  /* 0x0001901c01007387 */ /* 0x000fe80000100a00 */
[----:B------:R-:W-:Y:S04]  /*1a30*/  STL.64 [R1+0x198], R30 ;  /* 0x0001981e01007387 */ /* 0x000fe80000100a00 */
[----:B------:R-:W-:Y:S04]  /*1a40*/  STL.64 [R1+0x1a0], R32 ;  /* 0x0001a02001007387 */ /* 0x000fe80000100a00 */
[----:B------:R-:W-:Y:S04]  /*1a50*/  STL.64 [R1+0x1a8], R34 ;  /* 0x0001a82201007387 */ /* 0x000fe80000100a00 */
[----:B------:R-:W-:Y:S04]  /*1a60*/  STL.64 [R1+0x1b0], R36 ;  /* 0x0001b02401007387 */ /* 0x000fe80000100a00 */
[----:B------:R2:W-:Y:S02]  /*1a70*/  STL.64 [R1+0x1b8], R38 ;  /* 0x0001b82601007387 */ /* 0x0005e40000100a00 */
[----:B--2---:R-:W-:-:S06]  /*1a80*/  WARPGROUP.ARRIVE ;  /* 0x00000000000079c5 */ /* 0x004fcc0000000000 */
[----:B------:R-:W-:Y:S01]  /*1a90*/  HGMMA.64x32x16.F32 R24, gdesc[UR4], RZ, !UPT, gsb0 ;  /* 0x00600000041879f0 */ /* 0x000fe2000c0008ff */
[----:B------:R-:W-:Y:S02]  /*1aa0*/  UIADD3 UR4, UR26, 0x100, URZ ;  /* 0x000001001a047890 */ /* 0x000fe4000fffe03f */
[----:B------:R-:W-:Y:S02]  /*1ab0*/  WARPGROUP.DEPBAR.LE gsb0, 0x0 ;  /* 0x00008000000079c5 */ /* 0x000fe40000010000 */
[----:B------:R-:W-:Y:S01]  /*1ac0*/  WARPGROUP.ARRIVE ;  /* 0x00000000000079c5 */ /* 0x000fe20000000000 */
[----:B------:R-:W-:Y:S04]  /*1ad0*/  STL.64 [R1+0x80], R24 ;  /* 0x0000801801007387 */ /* 0x000fe80000100a00 */
[----:B------:R-:W-:Y:S01]  /*1ae0*/  STL.64 [R1+0x88], R26 ;  /* 0x0000881a01007387 */ /* 0x000fe20000100a00 */
[----:B------:R-:W-:Y:S03]  /*1af0*/  HGMMA.64x32x16.F32 R200, gdesc[UR12], RZ, !UPT, gsb0 ;  /* 0x006000000cc879f0 */ /* 0x000fe6000c0008ff */
[----:B------:R-:W-:Y:S04]  /*1b00*/  STL.64 [R1+0x90], R28 ;  /* 0x0000901c01007387 */ /* 0x000fe80000100a00 */
[----:B------:R-:W-:Y:S04]  /*1b10*/  STL.64 [R1+0x98], R30 ;  /* 0x0000981e01007387 */ /* 0x000fe80000100a00 */
[----:B------:R-:W-:Y:S04]  /*1b20*/  STL.64 [R1+0xa0], R32 ;  /* 0x0000a02001007387 */ /* 0x000fe80000100a00 */
[----:B------:R-:W-:Y:S04]  /*1b30*/  STL.64 [R1+0xa8], R34 ;  /* 0x0000a82201007387 */ /* 0x000fe80000100a00 */
[----:B------:R-:W-:Y:S04]  /*1b40*/  STL.64 [R1+0xb0], R36 ;  /* 0x0000b02401007387 */ /* 0x000fe80000100a00 */
[----:B------:R2:W-:Y:S01]  /*1b50*/  STL.64 [R1+0xb8], R38 ;  /* 0x0000b82601007387 */ /* 0x0005e20000100a00 */
[----:B------:R-:W-:-:S02]  /*1b60*/  WARPGROUP.DEPBAR.LE gsb0, 0x0 ;  /* 0x00008000000079c5 */ /* 0x000fc40000010000 */
        /* <DEDUP_REMOVED lines=9> */
[----:B------:R-:W-:Y:S01]  /*1c00*/  STL.64 [R1+0x1f0], R200 ;  /* 0x0001f0c801007387 */ /* 0x000fe20000100a00 */
[----:B------:R-:W-:-:S02]  /*1c10*/  WARPGROUP.DEPBAR.LE gsb0, 0x0 ;  /* 0x00008000000079c5 */ /* 0x000fc40000010000 */
[----:B------:R-:W-:-:S06]  /*1c20*/  WARPGROUP.ARRIVE ;  /* 0x00000000000079c5 */ /* 0x000fcc0000000000 */
[----:B------:R-:W-:Y:S01]  /*1c30*/  HGMMA.64x32x16.F32 R72, gdesc[UR20], RZ, !UPT, gsb0 ;  /* 0x00600000144879f0 */ /* 0x000fe2000c0008ff */
[----:B------:R-:W-:Y:S01]  /*1c40*/  UMOV UR20, UR4 ;  /* 0x0000000400147c82 */ /* 0x000fe20008000000 */
[----:B------:R-:W-:Y:S01]  /*1c50*/  UMOV UR21, 0xc0000010 ;  /* 0xc000001000157882 */ /* 0x000fe20000000000 */
[----:B------:R-:W-:Y:S01]  /*1c60*/  UMOV UR16, UR20 ;  /* 0x0000001400107c82 */ /* 0x000fe20008000000 */
[----:B------:R-:W-:Y:S01]  /*1c70*/  UMOV UR17, UR21 ;  /* 0x0000001500117c82 */ /* 0x000fe20008000000 */
[----:B------:R-:W-:Y:S01]  /*1c80*/  UMOV UR12, UR20 ;  /* 0x00000014000c7c82 */ /* 0x000fe20008000000 */
[----:B------:R-:W-:Y:S01]  /*1c90*/  UMOV UR13, UR21 ;  /* 0x00000015000d7c82 */ /* 0x000fe20008000000 */
[----:B------:R-:W-:Y:S01]  /*1ca0*/  UMOV UR4, UR20 ;  /* 0x0000001400047c82 */ /* 0x000fe20008000000 */
[----:B------:R-:W-:Y:S01]  /*1cb0*/  UMOV UR5, UR21 ;  /* 0x0000001500057c82 */ /* 0x000fe20008000000 */
[----:B------:R-:W-:Y:S01]  /*1cc0*/  UMOV UR8, UR20 ;  /* 0x0000001400087c82 */ /* 0x000fe20008000000 */
[----:B------:R-:W-:Y:S01]  /*1cd0*/  UMOV UR9, UR21 ;  /* 0x0000001500097c82 */ /* 0x000fe20008000000 */
[----:B------:R-:W-:-:S02]  /*1ce0*/  WARPGROUP.DEPBAR.LE gsb0, 0x0 ;  /* 0x00008000000079c5 */ /* 0x000fc40000010000 */
[----:B------:R-:W-:-:S06]  /*1cf0*/  WARPGROUP.ARRIVE ;  /* 0x00000000000079c5 */ /* 0x000fcc0000000000 */
[----:B------:R-:W-:Y:S03]  /*1d00*/  HGMMA.64x32x16.F32 R56, gdesc[UR20], RZ, !UPT, gsb0 ;  /* 0x00600000143879f0 */ /* 0x000fe6000c0008ff */
[----:B------:R-:W-:Y:S02]  /*1d10*/  WARPGROUP.DEPBAR.LE gsb0, 0x0 ;  /* 0x00008000000079c5 */ /* 0x000fe40000010000 */
[----:B------:R-:W-:-:S06]  /*1d20*/  WARPGROUP.ARRIVE ;  /* 0x00000000000079c5 */ /* 0x000fcc0000000000 */
[----:B------:R-:W-:Y:S03]  /*1d30*/  HGMMA.64x32x16.F32 R120, gdesc[UR16], RZ, !UPT, gsb0 ;  /* 0x00600000107879f0 */ /* 0x000fe6000c0008ff */
[----:B------:R-:W-:Y:S02]  /*1d40*/  WARPGROUP.DEPBAR.LE gsb0, 0x0 ;  /* 0x00008000000079c5 */ /* 0x000fe40000010000 */
[----:B------:R-:W-:-:S06]  /*1d50*/  WARPGROUP.ARRIVE ;  /* 0x00000000000079c5 */ /* 0x000fcc0000000000 */
[----:B------:R-:W-:Y:S01]  /*1d60*/  HGMMA.64x32x16.F32 R184, gdesc[UR12], RZ, !UPT, gsb0 ;  /* 0x006000000cb879f0 */ /* 0x000fe2000c0008ff */
[----:B------:R-:W-:Y:S02]  /*1d70*/  UIADD3 UR12, UR26, 0x200, URZ ;  /* 0x000002001a0c7890 */ /* 0x000fe4000fffe03f */
[----:B------:R-:W-:Y:S01]  /*1d80*/  UIADD3 UR26, UR26, 0x300, URZ ;  /* 0x000003001a1a7890 */ /* 0x000fe2000fffe03f */
[----:B------:R-:W-:Y:S02]  /*1d90*/  WARPGROUP.DEPBAR.LE gsb0, 0x0 ;  /* 0x00008000000079c5 */ /* 0x000fe40000010000 */
[----:B--2---:R-:W-:-:S06]  /*1da0*/  WARPGROUP.ARRIVE ;  /* 0x00000000000079c5 */ /* 0x004fcc0000000000 */
[----:B------:R-:W-:Y:S03]  /*1db0*/  HGMMA.64x32x16.F32 R24, gdesc[UR4], RZ, !UPT, gsb0 ;  /* 0x00600000041879f0 */ /* 0x000fe6000c0008ff */
[----:B------:R-:W-:Y:S02]  /*1dc0*/  WARPGROUP.DEPBAR.LE gsb0, 0x0 ;  /* 0x00008000000079c5 */ /* 0x000fe40000010000 */
        /* <DEDUP_REMOVED lines=43> */
[----:B------:R-:W-:Y:S01]  /*2080*/  WARPGROUP.ARRIVE ;  /* 0x00000000000079c5 */ /* 0x000fe20000000000 */
[----:B------:R-:W-:Y:S04]  /*2090*/  STL.64 [R1], R24 ;  /* 0x0000001801007387 */ /* 0x000fe80000100a00 */
        /* <DEDUP_REMOVED lines=9> */
[----:B------:R-:W-:-:S06]  /*2130*/  WARPGROUP.ARRIVE ;  /* 0x00000000000079c5 */ /* 0x000fcc0000000000 */
[----:B------:R-:W-:Y:S03]  /*2140*/  HGMMA.64x32x16.F32 R104, gdesc[UR16], RZ, !UPT, gsb0 ;  /* 0x00600000106879f0 */ /* 0x000fe6000c0008ff */
[----:B------:R-:W-:Y:S02]  /*2150*/  WARPGROUP.DEPBAR.LE gsb0, 0x0 ;  /* 0x00008000000079c5 */ /* 0x000fe40000010000 */
        /* <DEDUP_REMOVED lines=13> */
[----:B--2---:R-:W-:-:S06]  /*2230*/  WARPGROUP.ARRIVE ;  /* 0x00000000000079c5 */ /* 0x004fcc0000000000 */
[----:B------:R-:W-:Y:S03]  /*2240*/  HGMMA.64x32x16.F32 R24, gdesc[UR20], RZ, !UPT, gsb0 ;  /* 0x00600000141879f0 */ /* 0x000fe6000c0008ff */
[----:B------:R-:W-:Y:S02]  /*2250*/  WARPGROUP.DEPBAR.LE gsb0, 0x0 ;  /* 0x00008000000079c5 */ /* 0x000fe40000010000 */
[----:B------:R-:W-:-:S06]  /*2260*/  WARPGROUP.ARRIVE ;  /* 0x00000000000079c5 */ /* 0x000fcc0000000000 */
        /* <DEDUP_REMOVED lines=18> */
[----:B------:R2:W-:Y:S04]  /*2390*/  STL.64 [R1+0xf8], R214 ;  /* 0x0000f8d601007387 */ /* 0x0005e80000100a00 */
[----:B--2---:R2:W5:Y:S04]  /*23a0*/  LDL.LU.64 R214, [R1+0x228] ;  /* 0x0002280001d67983 */ /* 0x0045680000300a00 */
[----:B------:R2:W5:Y:S04]  /*23b0*/  LDL.LU.64 R212, [R1+0x220] ;  /* 0x0002200001d47983 */ /* 0x0005680000300a00 */
[----:B------:R2:W5:Y:S04]  /*23c0*/  LDL.LU.64 R210, [R1+0x218] ;  /* 0x0002180001d27983 */ /* 0x0005680000300a00 */
[----:B------:R2:W5:Y:S04]  /*23d0*/  LDL.LU.64 R208, [R1+0x210] ;  /* 0x0002100001d07983 */ /* 0x0005680000300a00 */
[----:B------:R2:W5:Y:S04]  /*23e0*/  LDL.LU.64 R206, [R1+0x208] ;  /* 0x0002080001ce7983 */ /* 0x0005680000300a00 */
[----:B------:R2:W5:Y:S04]  /*23f0*/  LDL.LU.64 R204, [R1+0x200] ;  /* 0x0002000001cc7983 */ /* 0x0005680000300a00 */
[----:B------:R2:W5:Y:S04]  /*2400*/  LDL.LU.64 R202, [R1+0x1f8] ;  /* 0x0001f80001ca7983 */ /* 0x0005680000300a00 */
[----:B------:R2:W5:Y:S01]  /*2410*/  LDL.LU.64 R200, [R1+0x1f0] ;  /* 0x0001f00001c87983 */ /* 0x0005620000300a00 */
[----:B------:R-:W-:Y:S05]  /*2420*/  @!P1 BRA `(.L_x_23) ;  /* 0x0000001400209947 */ /* 0x000fea0003800000 */
[----:B------:R-:W-:Y:S01]  /*2430*/  UIADD3 UR26, UR37, 0x1, URZ ;  /* 0x00000001251a7890 */ /* 0x000fe2000fffe03f */
[----:B01----:R-:W-:Y:S02]  /*2440*/  IMAD.MOV.U32 R3, RZ, RZ, R6 ;  /* 0x000000ffff037224 */ /* 0x003fe400078e0006 */
[----:B------:R-:W-:Y:S01]  /*2450*/  IMAD.U32 R0, RZ, RZ, UR37 ;  /* 0x00000025ff007e24 */ /* 0x000fe2000f8e00ff */
[----:B------:R-:W-:-:S04]  /*2460*/  UISETP.NE.AND UP0, UPT, UR26, 0xa, UPT ;  /* 0x0000000a1a00788c */ /* 0x000fc8000bf05270 */
[----:B------:R-:W-:Y:S02]  /*2470*/  USEL UR4, URZ, 0x1, UP0 ;  /* 0x000000013f047887 */ /* 0x000fe40008000000 */
[----:B------:R-:W-:Y:S02]  /*2480*/  USEL UR26, UR26, URZ, UP0 ;  /* 0x0000003f1a1a7287 */ /* 0x000fe40008000000 */
[----:B------:R-:W-:-:S06]  /*2490*/  ULOP3.LUT UR4, UR36, UR4, URZ, 0x3c, !UPT ;  /* 0x0000000424047292 */ /* 0x000fcc000f8e3c3f */
[----:B---3--:R-:W-:-:S07]  /*24a0*/  IMAD.U32 R4, RZ, RZ, UR4 ;  /* 0x00000004ff047e24 */ /* 0x008fce000f8e00ff */
.L_x_30:
[----:B0-----:R-:W-:Y:S05]  /*24b0*/  @!P0 BRA `(.L_x_24) ;  /* 0x0000000000048947 */ /* 0x001fea0003800000 */
[----:B------:R-:W-:Y:S01]  /*24c0*/  BPT.TRAP 0x1 ;  /* 0x000000040000795c */ /* 0x000fe20000300000 */
.L_x_24:
[----:B------:R-:W-:Y:S01]  /*24d0*/  ULEA UR4, UR26, UR44, 0x3 ;  /* 0x0000002c1a047291 */ /* 0x000fe2000f8e183f */
[----:B------:R-:W-:-:S08]  /*24e0*/  SHF.L.U32 R5, R4, 0x1f, RZ ;  /* 0x0000001f04057819 */ /* 0x000fd000000006ff */
[----:B------:R0:W1:Y:S01]  /*24f0*/  SYNCS.PHASECHK.TRANS64.TRYWAIT P1, [UR4], R5 ;  /* 0x00000005ff0075a7 */ /* 0x0000620008020144 */
[----:B------:R-:W-:Y:S05]  /*2500*/  @!P0 BRA `(.L_x_25) ;  /* 0x0000000000048947 */ /* 0x000fea0003800000 */
[----:B------:R-:W-:Y:S01]  /*2510*/  BPT.TRAP 0x1 ;  /* 0x000000040000795c */ /* 0x000fe20000300000 */
.L_x_25:
[----:B-1----:R-:W-:Y:S05]  /*2520*/  @P1 BRA `(.L_x_26) ;  /* 0x0000000000081947 */ /* 0x002fea0003800000 */
[----:B------:R-:W1:Y:S02]  /*2530*/  SYNCS.PHASECHK.TRANS64.TRYWAIT P1, [UR4], R5 ;  /* 0x00000005ff0075a7 */ /* 0x000e640008020144 */
[----:B-1----:R-:W-:Y:S05]  /*2540*/  @!P1 BRA `(.L_x_27) ;  /* 0x000001fc00f49947 */ /* 0x002fea0003800000 */
.L_x_26:
        /* <DEDUP_REMOVED lines=8> */
[----:B---3--:R-:W3:Y:S04]  /*25d0*/  LDL.LU.64 R88, [R1+0x80] ;  /* 0x0000800001587983 */ /* 0x008ee80000300a00 */
[----:B------:R-:W3:Y:S04]  /*25e0*/  LDL.LU.64 R90, [R1+0x88] ;  /* 0x00008800015a7983 */ /* 0x000ee80000300a00 */
[----:B------:R-:W3:Y:S04]  /*25f0*/  LDL.LU.64 R92, [R1+0x90] ;  /* 0x00009000015c7983 */ /* 0x000ee80000300a00 */
[----:B------:R-:W3:Y:S04]  /*2600*/  LDL.LU.64 R94, [R1+0x98] ;  /* 0x00009800015e7983 */ /* 0x000ee80000300a00 */
[----:B------:R-:W3:Y:S04]  /*2610*/  LDL.LU.64 R96, [R1+0xa0] ;  /* 0x0000a00001607983 */ /* 0x000ee80000300a00 */
[----:B------:R-:W3:Y:S04]  /*2620*/  LDL.LU.64 R98, [R1+0xa8] ;  /* 0x0000a80001627983 */ /* 0x000ee80000300a00 */
[----:B------:R-:W3:Y:S04]  /*2630*/  LDL.LU.64 R100, [R1+0xb0] ;  /* 0x0000b00001647983 */ /* 0x000ee80000300a00 */
[----:B------:R-:W3:Y:S04]  /*2640*/  LDL.LU.64 R102, [R1+0xb8] ;  /* 0x0000b80001667983 */ /* 0x000ee80000300a00 */
        /* <DEDUP_REMOVED lines=8> */
[----:B0-----:R-:W2:Y:S04]  /*26d0*/  LDL.LU.64 R152, [R1+0x180] ;  /* 0x0001800001987983 */ /* 0x001ea80000300a00 */
[----:B------:R-:W2:Y:S04]  /*26e0*/  LDL.LU.64 R154, [R1+0x188] ;  /* 0x00018800019a7983 */ /* 0x000ea80000300a00 */
[----:B------:R-:W2:Y:S04]  /*26f0*/  LDL.LU.64 R156, [R1+0x190] ;  /* 0x00019000019c7983 */ /* 0x000ea80000300a00 */
[----:B------:R-:W2:Y:S04]  /*2700*/  LDL.LU.64 R158, [R1+0x198] ;  /* 0x00019800019e7983 */ /* 0x000ea80000300a00 */
[----:B------:R-:W2:Y:S04]  /*2710*/  LDL.LU.64 R160, [R1+0x1a0] ;  /* 0x0001a00001a07983 */ /* 0x000ea80000300a00 */
[----:B------:R-:W2:Y:S04]  /*2720*/  LDL.LU.64 R162, [R1+0x1a8] ;  /* 0x0001a80001a27983 */ /* 0x000ea80000300a00 */
[----:B------:R-:W2:Y:S04]  /*2730*/  LDL.LU.64 R164, [R1+0x1b0] ;  /* 0x0001b00001a47983 */ /* 0x000ea80000300a00 */
[----:B------:R-:W2:Y:S01]  /*2740*/  LDL.LU.64 R166, [R1+0x1b8] ;  /* 0x0001b80001a67983 */ /* 0x000ea20000300a00 */
[----:B------:R-:W-:-:S02]  /*2750*/  ULEA UR27, UR26, UR24, 0xa ;  /* 0x000000181a1b7291 */ /* 0x000fc4000f8e503f */
[----:B------:R-:W-:Y:S01]  /*2760*/  UIMAD UR6, UR26, 0x140, UR25 ;  /* 0x000001401a0678a4 */ /* 0x000fe2000f8e0219 */
[----:B------:R-:W-:Y:S01]  /*2770*/  STL.64 [R1+0x258], R230 ;  /* 0x000258e601007387 */ /* 0x000fe20000100a00 */
[----:B------:R-:W-:Y:S01]  /*2780*/  UMOV UR5, 0xc0000010 ;  /* 0xc000001000057882 */ /* 0x000fe20000000000 */
[----:B------:R-:W-:Y:S01]  /*2790*/  UMOV UR7, 0xc0000010 ;  /* 0xc000001000077882 */ /* 0x000fe20000000000 */
[----:B------:R-:W-:Y:S01]  /*27a0*/  UIADD3 UR10, UR6, 0x40, URZ ;  /* 0x00000040060a7890 */ /* 0x000fe2000fffe03f */
[----:B------:R-:W-:Y:S01]  /*27b0*/  STL.64 [R1+0x250], R228 ;  /* 0x000250e401007387 */ /* 0x000fe20000100a00 */
[----:B------:R-:W-:Y:S01]  /*27c0*/  UMOV UR4, UR27 ;  /* 0x0000001b00047c82 */ /* 0x000fe20008000000 */
[----:B------:R-:W-:Y:S01]  /*27d0*/  UMOV UR9, UR5 ;  /* 0x0000000500097c82 */ /* 0x000fe20008000000 */
[----:B------:R-:W-:Y:S01]  /*27e0*/  UMOV UR8, UR4 ;  /* 0x0000000400087c82 */ /* 0x000fe20008000000 */
[----:B------:R-:W-:Y:S01]  /*27f0*/  UMOV UR11, 0xc0000010 ;  /* 0xc0000010000b7882 */ /* 0x000fe20000000000 */
[----:B------:R-:W-:Y:S01]  /*2800*/  UIADD3 UR14, UR6, 0x80, URZ ;  /* 0x00000080060e7890 */ /* 0x000fe2000fffe03f */
[----:B------:R-:W-:Y:S01]  /*2810*/  STL.64 [R1+0x248], R226 ;  /* 0x000248e201007387 */ /* 0x000fe20000100a00 */
        /* <DEDUP_REMOVED lines=8> */
[----:B------:R-:W-:Y:S04]  /*28a0*/  STL.64 [R1+0x238], R222 ;  /* 0x000238de01007387 */ /* 0x000fe80000100a00 */
[----:B------:R-:W-:Y:S01]  /*28b0*/  STL.64 [R1+0x230], R220 ;  /* 0x000230dc01007387 */ /* 0x000fe20000100a00 */
[----:B------:R-:W-:Y:S01]  /*28c0*/  UIADD3 UR22, UR6, 0x100, URZ ;  /* 0x0000010006167890 */ /* 0x000fe2000fffe03f */
[----:B--2---:R-:W-:-:S06]  /*28d0*/  WARPGROUP.ARRIVE ;  /* 0x00000000000079c5 */ /* 0x004fcc0000000000 */
[----:B------:R-:W-:Y:S03]  /*28e0*/  HGMMA.64x32x16.F32 R152, gdesc[UR4], R152, gsb0 ;  /* 0x00600000049879f0 */ /* 0x000fe60008000898 */
[----:B------:R-:W-:Y:S02]  /*28f0*/  WARPGROUP.DEPBAR.LE gsb0, 0x0 ;  /* 0x00008000000079c5 */ /* 0x000fe40000010000 */
[----:B---3--:R-:W-:Y:S01]  /*2900*/  WARPGROUP.ARRIVE ;  /* 0x00000000000079c5 */ /* 0x008fe20000000000 */
[----:B------:R-:W-:Y:S04]  /*2910*/  STL.64 [R1+0x180], R152 ;  /* 0x0001809801007387 */ /* 0x000fe80000100a00 */
[----:B------:R-:W-:Y:S01]  /*2920*/  STL.64 [R1+0x188], R154 ;  /* 0x0001889a01007387 */ /* 0x000fe20000100a00 */
[----:B------:R-:W-:Y:S03]  /*2930*/  HGMMA.64x32x16.F32 R88, gdesc[UR8], R88, gsb0 ;  /* 0x00600000085879f0 */ /* 0x000fe60008000858 */
[----:B------:R-:W-:Y:S04]  /*2940*/  STL.64 [R1+0x190], R156 ;  /* 0x0001909c01007387 */ /* 0x000fe80000100a00 */
[----:B------:R-:W-:Y:S04]  /*2950*/  STL.64 [R1+0x198], R158 ;  /* 0x0001989e01007387 */ /* 0x000fe80000100a00 */
[----:B------:R-:W-:Y:S04]  /*2960*/  STL.64 [R1+0x1a0], R160 ;  /* 0x0001a0a001007387 */ /* 0x000fe80000100a00 */
[----:B------:R-:W-:Y:S04]  /*2970*/  STL.64 [R1+0x1a8], R162 ;  /* 0x0001a8a201007387 */ /* 0x000fe80000100a00 */
[----:B------:R-:W-:Y:S04]  /*2980*/  STL.64 [R1+0x1b0], R164 ;  /* 0x0001b0a401007387 */ /* 0x000fe80000100a00 */
[----:B------:R-:W-:Y:S01]  /*2990*/  STL.64 [R1+0x1b8], R166 ;  /* 0x0001b8a601007387 */ /* 0x000fe20000100a00 */
[----:B------:R-:W-:-:S02]  /*29a0*/  WARPGROUP.DEPBAR.LE gsb0, 0x0 ;  /* 0x00008000000079c5 */ /* 0x000fc40000010000 */
[----:B-----5:R-:W-:Y:S01]  /*29b0*/  WARPGROUP.ARRIVE ;  /* 0x00000000000079c5 */ /* 0x020fe20000000000 */
[----:B------:R0:W-:Y:S04]  /*29c0*/  STL.64 [R1+0x80], R88 ;  /* 0x0000805801007387 */ /* 0x0001e80000100a00 */
[----:B------:R2:W-:Y:S01]  /*29d0*/  STL.64 [R1+0x88], R90 ;  /* 0x0000885a01007387 */ /* 0x0005e20000100a00 */
[----:B------:R-:W-:Y:S03]  /*29e0*/  HGMMA.64x32x16.F32 R200, gdesc[UR12], R200, gsb0 ;  /* 0x006000000cc879f0 */ /* 0x000fe600080008c8 */
[----:B------:R3:W-:Y:S04]  /*29f0*/  STL.64 [R1+0x90], R92 ;  /* 0x0000905c01007387 */ /* 0x0007e80000100a00 */
[----:B------:R1:W-:Y:S04]  /*2a00*/  STL.64 [R1+0x98], R94 ;  /* 0x0000985e01007387 */ /* 0x0003e80000100a00 */
[----:B------:R4:W-:Y:S04]  /*2a10*/  STL.64 [R1+0xa0], R96 ;  /* 0x0000a06001007387 */ /* 0x0009e80000100a00 */
[----:B------:R4:W-:Y:S04]  /*2a20*/  STL.64 [R1+0xa8], R98 ;  /* 0x0000a86201007387 */ /* 0x0009e80000100a00 */
[----:B------:R4:W-:Y:S04]  /*2a30*/  STL.64 [R1+0xb0], R100 ;  /* 0x0000b06401007387 */ /* 0x0009e80000100a00 */
[----:B------:R4:W-:Y:S04]  /*2a40*/  STL.64 [R1+0xb8], R102 ;  /* 0x0000b86601007387 */ /* 0x0009e80000100a00 */
[----:B0-----:R-:W4:Y:S04]  /*2a50*/  LDL.LU.64 R88, [R1+0x40] ;  /* 0x0000400001587983 */ /* 0x001f280000300a00 */
[----:B--2---:R-:W2:Y:S04]  /*2a60*/  LDL.LU.64 R90, [R1+0x48] ;  /* 0x00004800015a7983 */ /* 0x004ea80000300a00 */
[----:B---3--:R-:W2:Y:S04]  /*2a70*/  LDL.LU.64 R92, [R1+0x50] ;  /* 0x00005000015c7983 */ /* 0x008ea80000300a00 */
[----:B-1----:R-:W2:Y:S04]  /*2a80*/  LDL.LU.64 R94, [R1+0x58] ;  /* 0x00005800015e7983 */ /* 0x002ea80000300a00 */
[----:B----4-:R-:W2:Y:S04]  /*2a90*/  LDL.LU.64 R96, [R1+0x60] ;  /* 0x0000600001607983 */ /* 0x010ea80000300a00 */
[----:B------:R-:W2:Y:S04]  /*2aa0*/  LDL.LU.64 R98, [R1+0x68] ;  /* 0x0000680001627983 */ /* 0x000ea80000300a00 */
[----:B------:R-:W2:Y:S04]  /*2ab0*/  LDL.LU.64 R100, [R1+0x70] ;  /* 0x0000700001647983 */ /* 0x000ea80000300a00 */
[----:B------:R-:W2:Y:S01]  /*2ac0*/  LDL.LU.64 R102, [R1+0x78] ;  /* 0x0000780001667983 */ /* 0x000ea20000300a00 */
[----:B------:R-:W-:Y:S01]  /*2ad0*/  UMOV UR20, UR4 ;  /* 0x0000000400147c82 */ /* 0x000fe20008000000 */
[----:B------:R-:W-:Y:S01]  /*2ae0*/  UMOV UR21, UR5 ;  /* 0x0000000500157c82 */ /* 0x000fe20008000000 */
[----:B------:R-:W-:Y:S01]  /*2af0*/  UMOV UR23, 0xc0000010 ;  /* 0xc000001000177882 */ /* 0x000fe20000000000 */
[----:B------:R-:W3:Y:S01]  /*2b00*/  LDL.LU.64 R152, [R1+0x140] ;  /* 0x0001400001987983 */ /* 0x000ee20000300a00 */
[----:B------:R-:W-:-:S02]  /*2b10*/  WARPGROUP.DEPBAR.LE gsb0, 0x0 ;  /* 0x00008000000079c5 */ /* 0x000fc40000010000 */
[----:B------:R-:W-:Y:S01]  /*2b20*/  WARPGROUP.ARRIVE ;  /* 0x00000000000079c5 */ /* 0x000fe20000000000 */
[----:B------:R-:W3:Y:S04]  /*2b30*/  LDL.LU.64 R154, [R1+0x148] ;  /* 0x00014800019a7983 */ /* 0x000ee80000300a00 */
[----:B------:R-:W3:Y:S01]  /*2b40*/  LDL.LU.64 R156, [R1+0x150] ;  /* 0x00015000019c7983 */ /* 0x000ee20000300a00 */
[----:B------:R-:W-:Y:S03]  /*2b50*/  HGMMA.64x32x16.F32 R136, gdesc[UR16], R136, gsb0 ;  /* 0x00600000108879f0 */ /* 0x000fe60008000888 */
[----:B------:R-:W3:Y:S04]  /*2b60*/  LDL.LU.64 R158, [R1+0x158] ;  /* 0x00015800019e7983 */ /* 0x000ee80000300a00 */
[----:B------:R-:W3:Y:S04]  /*2b70*/  LDL.LU.64 R160, [R1+0x160] ;  /* 0x0001600001a07983 */ /* 0x000ee80000300a00 */
[----:B------:R-:W3:Y:S04]  /*2b80*/  LDL.LU.64 R162, [R1+0x168] ;  /* 0x0001680001a27983 */ /* 0x000ee80000300a00 */
[----:B------:R-:W3:Y:S04]  /*2b90*/  LDL.LU.64 R164, [R1+0x170] ;  /* 0x0001700001a47983 */ /* 0x000ee80000300a00 */
[----:B------:R-:W3:Y:S01]  /*2ba0*/  LDL.LU.64 R166, [R1+0x178] ;  /* 0x0001780001a67983 */ /* 0x000ee20000300a00 */
[----:B------:R-:W-:-:S03]  /*2bb0*/  UIADD3 UR8, UR27, 0x100, URZ ;  /* 0x000001001b087890 */ /* 0x000fc6000fffe03f */
[----:B------:R-:W4:Y:S04]  /*2bc0*/  LDL.LU.64 R220, [R1+0x100] ;  /* 0x0001000001dc7983 */ /* 0x000f280000300a00 */
[----:B------:R-:W4:Y:S04]  /*2bd0*/  LDL.LU.64 R222, [R1+0x108] ;  /* 0x0001080001de7983 */ /* 0x000f280000300a00 */
[----:B------:R-:W4:Y:S04]  /*2be0*/  LDL.LU.64 R224, [R1+0x110] ;  /* 0x0001100001e07983 */ /* 0x000f280000300a00 */
[----:B------:R-:W4:Y:S04]  /*2bf0*/  LDL.LU.64 R226, [R1+0x118] ;  /* 0x0001180001e27983 */ /* 0x000f280000300a00 */
[----:B------:R-:W4:Y:S04]  /*2c00*/  LDL.LU.64 R228, [R1+0x120] ;  /* 0x0001200001e47983 */ /* 0x000f280000300a00 */
[----:B------:R-:W4:Y:S04]  /*2c10*/  LDL.LU.64 R230, [R1+0x128] ;  /* 0x0001280001e67983 */ /* 0x000f280000300a00 */
[----:B------:R-:W4:Y:S04]  /*2c20*/  LDL.LU.64 R232, [R1+0x130] ;  /* 0x0001300001e87983 */ /* 0x000f280000300a00 */
[----:B------:R-:W4:Y:S04]  /*2c30*/  LDL.LU.64 R234, [R1+0x138] ;  /* 0x0001380001ea7983 */ /* 0x000f280000300a00 */
[----:B------:R-:W-:Y:S04]  /*2c40*/  STL.64 [R1+0x228], R214 ;  /* 0x000228d601007387 */ /* 0x000fe80000100a00 */
[----:B------:R-:W-:Y:S01]  /*2c50*/  STL.64 [R1+0x220], R212 ;  /* 0x000220d401007387 */ /* 0x000fe20000100a00 */
[----:B------:R-:W-:-:S02]  /*2c60*/  WARPGROUP.DEPBAR.LE gsb0, 0x0 ;  /* 0x00008000000079c5 */ /* 0x000fc40000010000 */
[----:B------:R-:W-:Y:S01]  /*2c70*/  WARPGROUP.ARRIVE ;  /* 0x00000000000079c5 */ /* 0x000fe20000000000 */
[----:B------:R-:W-:Y:S04]  /*2c80*/  STL.64 [R1+0x218], R210 ;  /* 0x000218d201007387 */ /* 0x000fe80000100a00 */
[----:B------:R-:W-:Y:S01]  /*2c90*/  STL.64 [R1+0x210], R208 ;  /* 0x000210d001007387 */ /* 0x000fe20000100a00 */
[----:B------:R-:W-:Y:S01]  /*2ca0*/  HGMMA.64x32x16.F32 R72, gdesc[UR20], R72, gsb0 ;  /* 0x00600000144879f0 */ /* 0x000fe20008000848 */
[----:B------:R-:W-:Y:S01]  /*2cb0*/  UMOV UR20, UR8 ;  /* 0x0000000800147c82 */ /* 0x000fe20008000000 */
[----:B------:R-:W-:Y:S01]  /*2cc0*/  UMOV UR21, 0xc0000010 ;  /* 0xc000001000157882 */ /* 0x000fe20000000000 */
[----:B------:R-:W-:Y:S01]  /*2cd0*/  STL.64 [R1+0x208], R206 ;  /* 0x000208ce01007387 */ /* 0x000fe20000100a00 */
[----:B------:R-:W-:-:S02]  /*2ce0*/  WARPGROUP.DEPBAR.LE gsb0, 0x0 ;  /* 0x00008000000079c5 */ /* 0x000fc40000010000 */
[----:B------:R-:W-:Y:S01]  /*2cf0*/  WARPGROUP.ARRIVE ;  /* 0x00000000000079c5 */ /* 0x000fe20000000000 */
[----:B------:R-:W-:Y:S01]  /*2d00*/  UMOV UR16, UR20 ;  /* 0x0000001400107c82 */ /* 0x000fe20008000000 */
[----:B------:R-:W-:Y:S01]  /*2d10*/  UMOV UR17, UR21 ;  /* 0x0000001500117c82 */ /* 0x000fe20008000000 */
[----:B------:R-:W-:Y:S03]  /*2d20*/  STL.64 [R1+0x200], R204 ;  /* 0x000200cc01007387 */ /* 0x000fe60000100a00 */
[----:B------:R-:W-:Y:S01]  /*2d30*/  HGMMA.64x32x16.F32 R56, gdesc[UR20], R56, gsb0 ;  /* 0x00600000143879f0 */ /* 0x000fe20008000838 */
[----:B------:R-:W-:Y:S04]  /*2d40*/  STL.64 [R1+0x1f8], R202 ;  /* 0x0001f8ca01007387 */ /* 0x000fe80000100a00 */
[----:B------:R0:W-:Y:S04]  /*2d50*/  STL.64 [R1+0x1f0], R200 ;  /* 0x0001f0c801007387 */ /* 0x0001e80000100a00 */
[----:B0-----:R-:W4:Y:S04]  /*2d60*/  LDL.LU.64 R200, [R1] ;  /* 0x0000000001c87983 */ /* 0x001f280000300a00 */
[----:B------:R-:W4:Y:S04]  /*2d70*/  LDL.LU.64 R202, [R1+0x8] ;  /* 0x0000080001ca7983 */ /* 0x000f280000300a00 */
[----:B------:R-:W4:Y:S04]  /*2d80*/  LDL.LU.64 R204, [R1+0x10] ;  /* 0x0000100001cc7983 */ /* 0x000f280000300a00 */
[----:B------:R-:W4:Y:S04]  /*2d90*/  LDL.LU.64 R206, [R1+0x18] ;  /* 0x0000180001ce7983 */ /* 0x000f280000300a00 */
[----:B------:R-:W4:Y:S04]  /*2da0*/  LDL.LU.64 R208, [R1+0x20] ;  /* 0x0000200001d07983 */ /* 0x000f280000300a00 */
[----:B------:R-:W4:Y:S04]  /*2db0*/  LDL.LU.64 R210, [R1+0x28] ;  /* 0x0000280001d27983 */ /* 0x000f280000300a00 */
[----:B------:R-:W4:Y:S04]  /*2dc0*/  LDL.LU.64 R212, [R1+0x30] ;  /* 0x0000300001d47983 */ /* 0x000f280000300a00 */
[----:B------:R-:W4:Y:S01]  /*2dd0*/  LDL.LU.64 R214, [R1+0x38] ;  /* 0x0000380001d67983 */ /* 0x000f220000300a00 */
[----:B------:R-:W-:Y:S01]  /*2de0*/  UMOV UR12, UR20 ;  /* 0x00000014000c7c82 */ /* 0x000fe20008000000 */
[----:B------:R-:W-:Y:S01]  /*2df0*/  UMOV UR13, UR21 ;  /* 0x00000015000d7c82 */ /* 0x000fe20008000000 */
[----:B------:R-:W-:Y:S01]  /*2e00*/  UMOV UR8, UR20 ;  /* 0x0000001400087c82 */ /* 0x000fe20008000000 */
[----:B------:R-:W-:Y:S01]  /*2e10*/  UMOV UR9, UR21 ;  /* 0x0000001500097c82 */ /* 0x000fe20008000000 */
[----:B------:R-:W-:-:S02]  /*2e20*/  WARPGROUP.DEPBAR.LE gsb0, 0x0 ;  /* 0x00008000000079c5 */ /* 0x000fc40000010000 */
[----:B------:R-:W-:-:S06]  /*2e30*/  WARPGROUP.ARRIVE ;  /* 0x00000000000079c5 */ /* 0x000fcc0000000000 */
[----:B------:R-:W-:Y:S03]  /*2e40*/  HGMMA.64x32x16.F32 R120, gdesc[UR16], R120, gsb0 ;  /* 0x00600000107879f0 */ /* 0x000fe60008000878 */
[----:B------:R-:W-:Y:S02]  /*2e50*/  WARPGROUP.DEPBAR.LE gsb0, 0x0 ;  /* 0x00008000000079c5 */ /* 0x000fe40000010000 */
[----:B------:R-:W-:-:S06]  /*2e60*/  WARPGROUP.ARRIVE ;  /* 0x00000000000079c5 */ /* 0x000fcc0000000000 */
[----:B------:R-:W-:Y:S01]  /*2e70*/  HGMMA.64x32x16.F32 R184, gdesc[UR12], R184, gsb0 ;  /* 0x006000000cb879f0 */ /* 0x000fe200080008b8 */
[----:B------:R-:W-:Y:S01]  /*2e80*/  UMOV UR4, UR20 ;  /* 0x0000001400047c82 */ /* 0x000fe20008000000 */
[----:B------:R-:W-:Y:S01]  /*2e90*/  UMOV UR5, UR21 ;  /* 0x0000001500057c82 */ /* 0x000fe20008000000 */
[----:B------:R-:W-:Y:S01]  /*2ea0*/  UIADD3 UR12, UR27, 0x200, URZ ;  /* 0x000002001b0c7890 */ /* 0x000fe2000fffe03f */
[----:B------:R-:W-:Y:S02]  /*2eb0*/  WARPGROUP.DEPBAR.LE gsb0, 0x0 ;  /* 0x00008000000079c5 */ /* 0x000fe40000010000 */
[----:B--2---:R-:W-:-:S06]  /*2ec0*/  WARPGROUP.ARRIVE ;  /* 0x00000000000079c5 */ /* 0x004fcc0000000000 */
[----:B------:R-:W-:Y:S03]  /*2ed0*/  HGMMA.64x32x16.F32 R88, gdesc[UR8], R88, gsb0 ;  /* 0x00600000085879f0 */ /* 0x000fe60008000858 */
[----:B------:R-:W-:Y:S02]  /*2ee0*/  WARPGROUP.DEPBAR.LE gsb0, 0x0 ;  /* 0x00008000000079c5 */ /* 0x000fe40000010000 */
[----:B---3--:R-:W-:Y:S01]  /*2ef0*/  WARPGROUP.ARRIVE ;  /* 0x00000000000079c5 */ /* 0x008fe20000000000 */
[----:B------:R-:W-:Y:S04]  /*2f00*/  STL.64 [R1+0x40], R88 ;  /* 0x0000405801007387 */ /* 0x000fe80000100a00 */
[----:B------:R-:W-:Y:S01]  /*2f10*/  STL.64 [R1+0x48], R90 ;  /* 0x0000485a01007387 */ /* 0x000fe20000100a00 */
[----:B------:R-:W-:Y:S01]  /*2f20*/  HGMMA.64x32x16.F32 R152, gdesc[UR4], R152, gsb0 ;  /* 0x00600000049879f0 */ /* 0x000fe20008000898 */
[----:B------:R-:W-:Y:S01]  /*2f30*/  UMOV UR4, UR12 ;  /* 0x0000000c00047c82 */ /* 0x000fe20008000000 */
[----:B------:R-:W-:Y:S01]  /*2f40*/  UMOV UR5, 0xc0000010 ;  /* 0xc000001000057882 */ /* 0x000fe20000000000 */
[----:B------:R-:W-:Y:S01]  /*2f50*/  STL.64 [R1+0x50], R92 ;  /* 0x0000505c01007387 */ /* 0x000fe20000100a00 */
[----:B------:R-:W-:-:S02]  /*2f60*/  WARPGROUP.DEPBAR.LE gsb0, 0x0 ;  /* 0x00008000000079c5 */ /* 0x000fc40000010000 */
[----:B----4-:R-:W-:Y:S01]  /*2f70*/  WARPGROUP.ARRIVE ;  /* 0x00000000000079c5 */ /* 0x010fe20000000000 */
[----:B------:R-:W-:Y:S01]  /*2f80*/  UMOV UR8, UR4 ;  /* 0x0000000400087c82 */ /* 0x000fe20008000000 */
[----:B------:R-:W-:Y:S01]  /*2f90*/  UMOV UR9, UR5 ;  /* 0x0000000500097c82 */ /* 0x000fe20008000000 */
[----:B------:R-:W-:Y:S03]  /*2fa0*/  STL.64 [R1+0x58], R94 ;  /* 0x0000585e01007387 */ /* 0x000fe60000100a00 */
[----:B------:R-:W-:Y:S01]  /*2fb0*/  HGMMA.64x32x16.F32 R220, gdesc[UR4], R220, gsb0 ;  /* 0x0060000004dc79f0 */ /* 0x000fe200080008dc */
        /* <DEDUP_REMOVED lines=12> */
[----:B------:R-:W-:Y:S01]  /*3080*/  UMOV UR12, UR4 ;  /* 0x00000004000c7c82 */ /* 0x000fe20008000000 */
[----:B------:R-:W-:-:S02]  /*3090*/  UMOV UR13, UR5 ;  /* 0x00000005000d7c82 */ /* 0x000fc40008000000 */
[----:B------:R-:W-:Y:S01]  /*30a0*/  STL.64 [R1+0x140], R152 ;  /* 0x0001409801007387 */ /* 0x000fe20000100a00 */
[----:B------:R-:W-:Y:S02]  /*30b0*/  WARPGROUP.DEPBAR.LE gsb0, 0x0 ;  /* 0x00008000000079c5 */ /* 0x000fe40000010000 */
[----:B------:R-:W-:Y:S01]  /*30c0*/  WARPGROUP.ARRIVE ;  /* 0x00000000000079c5 */ /* 0x000fe20000000000 */
[----:B------:R-:W-:Y:S04]  /*30d0*/  STL.64 [R1+0x148], R154 ;  /* 0x0001489a01007387 */ /* 0x000fe80000100a00 */
[----:B------:R-:W-:Y:S01]  /*30e0*/  STL.64 [R1+0x150], R156 ;  /* 0x0001509c01007387 */ /* 0x000fe20000100a00 */
[----:B------:R-:W-:Y:S03]  /*30f0*/  HGMMA.64x32x16.F32 R200, gdesc[UR8], R200, gsb0 ;  /* 0x0060000008c879f0 */ /* 0x000fe600080008c8 */
[----:B------:R-:W-:Y:S04]  /*3100*/  STL.64 [R1+0x158], R158 ;  /* 0x0001589e01007387 */ /* 0x000fe80000100a00 */
[----:B------:R-:W-:Y:S04]  /*3110*/  STL.64 [R1+0x160], R160 ;  /* 0x000160a001007387 */ /* 0x000fe80000100a00 */
[----:B------:R-:W-:Y:S04]  /*3120*/  STL.64 [R1+0x168], R162 ;  /* 0x000168a201007387 */ /* 0x000fe80000100a00 */
[----:B------:R-:W-:Y:S04]  /*3130*/  STL.64 [R1+0x170], R164 ;  /* 0x000170a401007387 */ /* 0x000fe80000100a00 */
[----:B------:R0:W-:Y:S04]  /*3140*/  STL.64 [R1+0x178], R166 ;  /* 0x000178a601007387 */ /* 0x0001e80000100a00 */
[----:B0-----:R-:W3:Y:S04]  /*3150*/  LDL.LU.64 R166, [R1+0x298] ;  /* 0x0002980001a67983 */ /* 0x001ee80000300a00 */
[----:B------:R-:W3:Y:S04]  /*3160*/  LDL.LU.64 R164, [R1+0x290] ;  /* 0x0002900001a47983 */ /* 0x000ee80000300a00 */
[----:B------:R-:W3:Y:S04]  /*3170*/  LDL.LU.64 R162, [R1+0x288] ;  /* 0x0002880001a27983 */ /* 0x000ee80000300a00 */
[----:B------:R-:W3:Y:S04]  /*3180*/  LDL.LU.64 R160, [R1+0x280] ;  /* 0x0002800001a07983 */ /* 0x000ee80000300a00 */
[----:B------:R-:W3:Y:S04]  /*3190*/  LDL.LU.64 R158, [R1+0x278] ;  /* 0x00027800019e7983 */ /* 0x000ee80000300a00 */
[----:B------:R-:W3:Y:S04]  /*31a0*/  LDL.LU.64 R156, [R1+0x270] ;  /* 0x00027000019c7983 */ /* 0x000ee80000300a00 */
[----:B------:R-:W3:Y:S04]  /*31b0*/  LDL.LU.64 R154, [R1+0x268] ;  /* 0x00026800019a7983 */ /* 0x000ee80000300a00 */
[----:B------:R-:W3:Y:S01]  /*31c0*/  LDL.LU.64 R152, [R1+0x260] ;  /* 0x0002600001987983 */ /* 0x000ee20000300a00 */
[----:B------:R-:W-:-:S02]  /*31d0*/  WARPGROUP.DEPBAR.LE gsb0, 0x0 ;  /* 0x00008000000079c5 */ /* 0x000fc40000010000 */
[----:B------:R-:W-:Y:S01]  /*31e0*/  WARPGROUP.ARRIVE ;  /* 0x00000000000079c5 */ /* 0x000fe20000000000 */
[----:B------:R-:W-:Y:S01]  /*31f0*/  UMOV UR16, UR4 ;  /* 0x0000000400107c82 */ /* 0x000fe20008000000 */
[----:B------:R-:W-:Y:S01]  /*3200*/  UMOV UR17, UR5 ;  /* 0x0000000500117c82 */ /* 0x000fe20008000000 */
[----:B------:R-:W-:Y:S03]  /*3210*/  STL.64 [R1+0x100], R220 ;  /* 0x000100dc01007387 */ /* 0x000fe60000100a00 */
[----:B------:R-:W-:Y:S01]  /*3220*/  HGMMA.64x32x16.F32 R168, gdesc[UR12], R168, gsb0 ;  /* 0x006000000ca879f0 */ /* 0x000fe200080008a8 */
[----:B------:R-:W-:Y:S04]  /*3230*/  STL.64 [R1+0x108], R222 ;  /* 0x000108de01007387 */ /* 0x000fe80000100a00 */
[----:B------:R-:W-:Y:S04]  /*3240*/  STL.64 [R1+0x110], R224 ;  /* 0x000110e001007387 */ /* 0x000fe80000100a00 */
[----:B------:R-:W-:Y:S04]  /*3250*/  STL.64 [R1+0x118], R226 ;  /* 0x000118e201007387 */ /* 0x000fe80000100a00 */
[----:B------:R-:W-:Y:S04]  /*3260*/  STL.64 [R1+0x120], R228 ;  /* 0x000120e401007387 */ /* 0x000fe80000100a00 */
[----:B------:R0:W-:Y:S04]  /*3270*/  STL.64 [R1+0x128], R230 ;  /* 0x000128e601007387 */ /* 0x0001e80000100a00 */
[----:B------:R-:W-:Y:S04]  /*3280*/  STL.64 [R1+0x130], R232 ;  /* 0x000130e801007387 */ /* 0x000fe80000100a00 */
[----:B------:R-:W-:Y:S04]  /*3290*/  STL.64 [R1+0x138], R234 ;  /* 0x000138ea01007387 */ /* 0x000fe80000100a00 */
[----:B0-----:R-:W4:Y:S04]  /*32a0*/  LDL.LU.64 R230, [R1+0x258] ;  /* 0x0002580001e67983 */ /* 0x001f280000300a00 */
[----:B------:R-:W4:Y:S04]  /*32b0*/  LDL.LU.64 R228, [R1+0x250] ;  /* 0x0002500001e47983 */ /* 0x000f280000300a00 */
[----:B------:R-:W4:Y:S04]  /*32c0*/  LDL.LU.64 R226, [R1+0x248] ;  /* 0x0002480001e27983 */ /* 0x000f280000300a00 */
[----:B------:R-:W4:Y:S04]  /*32d0*/  LDL.LU.64 R224, [R1+0x240] ;  /* 0x0002400001e07983 */ /* 0x000f280000300a00 */
[----:B------:R-:W4:Y:S04]  /*32e0*/  LDL.LU.64 R222, [R1+0x238] ;  /* 0x0002380001de7983 */ /* 0x000f280000300a00 */
[----:B------:R-:W4:Y:S01]  /*32f0*/  LDL.LU.64 R220, [R1+0x230] ;  /* 0x0002300001dc7983 */ /* 0x000f220000300a00 */
[----:B------:R-:W-:Y:S01]  /*3300*/  UMOV UR20, UR4 ;  /* 0x0000000400147c82 */ /* 0x000fe20008000000 */
[----:B------:R-:W-:-:S02]  /*3310*/  UMOV UR21, UR5 ;  /* 0x0000000500157c82 */ /* 0x000fc40008000000 */
[----:B------:R0:W-:Y:S04]  /*3320*/  STL.64 [R1], R200 ;  /* 0x000000c801007387 */ /* 0x0001e80000100a00 */
[----:B------:R1:W-:Y:S01]  /*3330*/  STL.64 [R1+0x8], R202 ;  /* 0x000008ca01007387 */ /* 0x0003e20000100a00 */
[----:B------:R-:W-:Y:S02]  /*3340*/  WARPGROUP.DEPBAR.LE gsb0, 0x0 ;  /* 0x00008000000079c5 */ /* 0x000fe40000010000 */
[----:B------:R-:W-:Y:S01]  /*3350*/  WARPGROUP.ARRIVE ;  /* 0x00000000000079c5 */ /* 0x000fe20000000000 */
[----:B------:R1:W-:Y:S04]  /*3360*/  STL.64 [R1+0x10], R204 ;  /* 0x000010cc01007387 */ /* 0x0003e80000100a00 */
[----:B------:R1:W-:Y:S01]  /*3370*/  STL.64 [R1+0x18], R206 ;  /* 0x000018ce01007387 */ /* 0x0003e20000100a00 */
[----:B------:R-:W-:Y:S03]  /*3380*/  HGMMA.64x32x16.F32 R104, gdesc[UR16], R104, gsb0 ;  /* 0x00600000106879f0 */ /* 0x000fe60008000868 */
[----:B------:R1:W-:Y:S04]  /*3390*/  STL.64 [R1+0x20], R208 ;  /* 0x000020d001007387 */ /* 0x0003e80000100a00 */
[----:B------:R1:W-:Y:S04]  /*33a0*/  STL.64 [R1+0x28], R210 ;  /* 0x000028d201007387 */ /* 0x0003e80000100a00 */
[----:B------:R1:W-:Y:S04]  /*33b0*/  STL.64 [R1+0x30], R212 ;  /* 0x000030d401007387 */ /* 0x0003e80000100a00 */
[----:B------:R1:W-:Y:S04]  /*33c0*/  STL.64 [R1+0x38], R214 ;  /* 0x000038d601007387 */ /* 0x0003e80000100a00 */
[----:B0-----:R-:W4:Y:S04]  /*33d0*/  LDL.LU.64 R200, [R1+0xc0] ;  /* 0x0000c00001c87983 */ /* 0x001f280000300a00 */
[----:B-1----:R-:W4:Y:S04]  /*33e0*/  LDL.LU.64 R202, [R1+0xc8] ;  /* 0x0000c80001ca7983 */ /* 0x002f280000300a00 */
[----:B------:R-:W4:Y:S04]  /*33f0*/  LDL.LU.64 R204, [R1+0xd0] ;  /* 0x0000d00001cc7983 */ /* 0x000f280000300a00 */
[----:B------:R-:W4:Y:S04]  /*3400*/  LDL.LU.64 R206, [R1+0xd8] ;  /* 0x0000d80001ce7983 */ /* 0x000f280000300a00 */
[----:B------:R-:W4:Y:S04]  /*3410*/  LDL.LU.64 R208, [R1+0xe0] ;  /* 0x0000e00001d07983 */ /* 0x000f280000300a00 */
[----:B------:R-:W4:Y:S04]  /*3420*/  LDL.LU.64 R210, [R1+0xe8] ;  /* 0x0000e80001d27983 */ /* 0x000f280000300a00 */
[----:B------:R-:W4:Y:S04]  /*3430*/  LDL.LU.64 R212, [R1+0xf0] ;  /* 0x0000f00001d47983 */ /* 0x000f280000300a00 */
[----:B------:R-:W4:Y:S01]  /*3440*/  LDL.LU.64 R214, [R1+0xf8] ;  /* 0x0000f80001d67983 */ /* 0x000f220000300a00 */
[----:B------:R-:W-:Y:S01]  /*3450*/  UIADD3 UR27, UR27, 0x300, URZ ;  /* 0x000003001b1b7890 */ /* 0x000fe2000fffe03f */
[----:B------:R-:W-:-:S02]  /*3460*/  WARPGROUP.DEPBAR.LE gsb0, 0x0 ;  /* 0x00008000000079c5 */ /* 0x000fc40000010000 */
[----:B------:R-:W-:-:S06]  /*3470*/  WARPGROUP.ARRIVE ;  /* 0x00000000000079c5 */ /* 0x000fcc0000000000 */
[----:B------:R-:W-:Y:S01]  /*3480*/  HGMMA.64x32x16.F32 R40, gdesc[UR20], R40, gsb0 ;  /* 0x00600000142879f0 */ /* 0x000fe20008000828 */
        /* <DEDUP_REMOVED lines=14> */
[----:B--2---:R-:W-:-:S06]  /*3570*/  WARPGROUP.ARRIVE ;  /* 0x00000000000079c5 */ /* 0x004fcc0000000000 */
[----:B------:R-:W-:Y:S03]  /*3580*/  HGMMA.64x32x16.F32 R88, gdesc[UR16], R88, gsb0 ;  /* 0x00600000105879f0 */ /* 0x000fe60008000858 */
[----:B------:R-:W-:Y:S02]  /*3590*/  WARPGROUP.DEPBAR.LE gsb0, 0x0 ;  /* 0x00008000000079c5 */ /* 0x000fe40000010000 */
[----:B---3--:R-:W-:-:S06]  /*35a0*/  WARPGROUP.ARRIVE ;  /* 0x00000000000079c5 */ /* 0x008fcc0000000000 */
[----:B------:R-:W-:Y:S03]  /*35b0*/  HGMMA.64x32x16.F32 R152, gdesc[UR12], R152, gsb0 ;  /* 0x006000000c9879f0 */ /* 0x000fe60008000898 */
[----:B------:R-:W-:Y:S02]  /*35c0*/  WARPGROUP.DEPBAR.LE gsb0, 0x0 ;  /* 0x00008000000079c5 */ /* 0x000fe40000010000 */
[----:B----4-:R-:W-:-:S06]  /*35d0*/  WARPGROUP.ARRIVE ;  /* 0x00000000000079c5 */ /* 0x010fcc0000000000 */
[----:B------:R-:W-:Y:S03]  /*35e0*/  HGMMA.64x32x16.F32 R216, gdesc[UR8], R216, gsb0 ;  /* 0x0060000008d879f0 */ /* 0x000fe600080008d8 */
[----:B------:R-:W-:Y:S02]  /*35f0*/  WARPGROUP.DEPBAR.LE gsb0, 0x0 ;  /* 0x00008000000079c5 */ /* 0x000fe40000010000 */
[----:B------:R-:W-:-:S06]  /*3600*/  WARPGROUP.ARRIVE ;  /* 0x00000000000079c5 */ /* 0x000fcc0000000000 */
[----:B------:R-:W-:Y:S03]  /*3610*/  HGMMA.64x32x16.F32 R200, gdesc[UR4], R200, gsb0 ;  /* 0x0060000004c879f0 */ /* 0x000fe600080008c8 */
        /* <DEDUP_REMOVED lines=9> */
[----:B0-----:R0:W5:Y:S04]  /*36b0*/  LDL.LU.64 R214, [R1+0x228] ;  /* 0x0002280001d67983 */ /* 0x0011680000300a00 */
        /* <DEDUP_REMOVED lines=8> */
[----:B------:R-:W-:Y:S01]  /*3740*/  BPT.TRAP 0x1 ;  /* 0x000000040000795c */ /* 0x000fe20000300000 */
.L_x_28:
[----:B------:R-:W2:Y:S04]  /*3750*/  LDL R5, [R1+0x1c8] ;  /* 0x0001c80001057983 */ /* 0x000ea80000100800 */
[----:B------:R-:W3:Y:S01]  /*3760*/  LDL R7, [R1+0x1cc] ;  /* 0x0001cc0001077983 */ /* 0x000ee20000100800 */
[----:B------:R-:W-:Y:S01]  /*3770*/  UISETP.GT.U32.AND UP0, UPT, UR38, 0x1, UPT ;  /* 0x000000012600788c */ /* 0x000fe2000bf04070 */
[----:B--2---:R-:W-:-:S13]  /*3780*/  ISETP.NE.AND P1, PT, R5, RZ, PT ;  /* 0x000000ff0500720c */ /* 0x004fda0003f25270 */
[----:B------:R-:W-:-:S05]  /*3790*/  @P1 LEA R5, R0, UR44, 0x3 ;  /* 0x0000002c00051c11 */ /* 0x000fca000f8e18ff */
[----:B------:R-:W-:-:S05]  /*37a0*/  @P1 VIADD R5, R5, 0x50 ;  /* 0x0000005005051836 */ /* 0x000fca0000000000 */
[----:B---3--:R-:W-:-:S04]  /*37b0*/  @P1 PRMT R5, R7, 0x654, R5 ;  /* 0x0000065407051816 */ /* 0x008fc80000000005 */
[----:B------:R1:W-:Y:S01]  /*37c0*/  @P1 SYNCS.ARRIVE.TRANS64.RED.A1T0 RZ, [R5+URZ], RZ ;  /* 0x000000ff05ff19a7 */ /* 0x0003e2000810043f */
[----:B------:R-:W-:-:S13]  /*37d0*/  PLOP3.LUT P1, PT, PT, PT, UP0, 0x80, 0x0 ;  /* 0x000000000000781c */ /* 0x000fda0003f2f008 */
[----:B-1----:R-:W-:Y:S05]  /*37e0*/  @P1 BRA `(.L_x_29) ;  /* 0x0000000000041947 */ /* 0x002fea0003800000 */
[----:B------:R-:W-:Y:S01]  /*37f0*/  BPT.TRAP 0x1 ;  /* 0x000000040000795c */ /* 0x000fe20000300000 */
.L_x_29:
[----:B------:R-:W-:Y:S01]  /*3800*/  UIADD3 UR26, UR26, 0x1, URZ ;  /* 0x000000011a1a7890 */ /* 0x000fe2000fffe03f */
[C---:B------:R-:W-:Y:S01]  /*3810*/  ISETP.GT.AND P2, PT, R3.reuse, 0x1, PT ;  /* 0x000000010300780c */ /* 0x040fe20003f44270 */
[----:B------:R-:W-:Y:S02]  /*3820*/  VIADD R0, R0, 0x1 ;  /* 0x0000000100007836 */ /* 0x000fe40000000000 */
[----:B------:R-:W-:Y:S01]  /*3830*/  UISETP.NE.AND UP0, UPT, UR26, 0xa, UPT ;  /* 0x0000000a1a00788c */ /* 0x000fe2000bf05270 */
[----:B------:R-:W-:Y:S02]  /*3840*/  VIADD R3, R3, 0xffffffff ;  /* 0xffffffff03037836 */ /* 0x000fe40000000000 */
[C---:B------:R-:W-:Y:S01]  /*3850*/  ISETP.NE.AND P1, PT, R0.reuse, 0xa, PT ;  /* 0x0000000a0000780c */ /* 0x040fe20003f25270 */
[----:B------:R-:W-:Y:S02]  /*3860*/  USEL UR4, URZ, 0x1, UP0 ;  /* 0x000000013f047887 */ /* 0x000fe40008000000 */
[----:B------:R-:W-:Y:S01]  /*3870*/  USEL UR26, UR26, URZ, UP0 ;  /* 0x0000003f1a1a7287 */ /* 0x000fe20008000000 */
[----:B------:R-:W-:-:S03]  /*3880*/  SEL R0, R0, RZ, P1 ;  /* 0x000000ff00007207 */ /* 0x000fc60000800000 */
[----:B------:R-:W-:Y:S01]  /*3890*/  LOP3.LUT R4, R4, UR4, RZ, 0x3c, !PT ;  /* 0x0000000404047c12 */ /* 0x000fe2000f8e3cff */
[----:B------:R-:W-:Y:S07]  /*38a0*/  @P2 BRA `(.L_x_30) ;  /* 0xffffffec00002947 */ /* 0x000fee000383ffff */
.L_x_23:
[----:B01----:R-:W0:Y:S02]  /*38b0*/  LDC R0, c[0x0][0x28c] ;  /* 0x0000a300ff007b82 */ /* 0x003e240000000800 */
[----:B0-----:R-:W-:-:S13]  /*38c0*/  ISETP.GE.AND P1, PT, R0, 0x1, PT ;  /* 0x000000010000780c */ /* 0x001fda0003f26270 */
[----:B------:R-:W-:Y:S05]  /*38d0*/  @!P1 BRA `(.L_x_31) ;  /* 0x0000000000449947 */ /* 0x000fea0003800000 */
[----:B------:R-:W-:Y:S05]  /*38e0*/  @!P0 BRA `(.L_x_32) ;  /* 0x0000000000048947 */ /* 0x000fea0003800000 */
[----:B------:R-:W-:Y:S01]  /*38f0*/  BPT.TRAP 0x1 ;  /* 0x000000040000795c */ /* 0x000fe20000300000 */
.L_x_32:
[----:B------:R-:W2:Y:S04]  /*3900*/  LDL R0, [R1+0x1c8] ;  /* 0x0001c80001007983 */ /* 0x000ea80000100800 */
[----:B------:R-:W4:Y:S01]  /*3910*/  LDL R3, [R1+0x1cc] ;  /* 0x0001cc0001037983 */ /* 0x000f220000100800 */
[----:B------:R-:W-:Y:S01]  /*3920*/  UISETP.GT.U32.AND UP0, UPT, UR38, 0x1, UPT ;  /* 0x000000012600788c */ /* 0x000fe2000bf04070 */
[----:B--2---:R-:W-:-:S13]  /*3930*/  ISETP.NE.AND P0, PT, R0, RZ, PT ;  /* 0x000000ff0000720c */ /* 0x004fda0003f05270 */
[----:B------:R-:W-:-:S04]  /*3940*/  @P0 VIADD R6, R6, UR37 ;  /* 0x0000002506060c36 */ /* 0x000fc80008000000 */
[----:B---3--:R-:W-:-:S05]  /*3950*/  @P0 IMAD.WIDE.U32 R4, R6, -0x33333333, RZ ;  /* 0xcccccccd06040825 */ /* 0x008fca00078e00ff */
[----:B------:R-:W-:-:S05]  /*3960*/  @P0 SHF.R.U32.HI R0, RZ, 0x3, R5 ;  /* 0x00000003ff000819 */ /* 0x000fca0000011605 */
[----:B------:R-:W-:-:S05]  /*3970*/  @P0 IMAD R0, R0, -0xa, R6 ;  /* 0xfffffff600000824 */ /* 0x000fca00078e0206 */
[----:B------:R-:W-:-:S05]  /*3980*/  @P0 LEA R0, R0, UR44, 0x3 ;  /* 0x0000002c00000c11 */ /* 0x000fca000f8e18ff */
[----:B------:R-:W-:-:S05]  /*3990*/  @P0 VIADD R0, R0, 0x50 ;  /* 0x0000005000000836 */ /* 0x000fca0000000000 */
[----:B----4-:R-:W-:-:S04]  /*39a0*/  @P0 PRMT R0, R3, 0x654, R0 ;  /* 0x0000065403000816 */ /* 0x010fc80000000000 */
[----:B------:R0:W-:Y:S01]  /*39b0*/  @P0 SYNCS.ARRIVE.TRANS64.RED.A1T0 RZ, [R0+URZ], RZ ;  /* 0x000000ff00ff09a7 */ /* 0x0001e2000810043f */
[----:B------:R-:W-:-:S13]  /*39c0*/  PLOP3.LUT P0, PT, PT, PT, UP0, 0x80, 0x0 ;  /* 0x000000000000781c */ /* 0x000fda0003f0f008 */
[----:B0-----:R-:W-:Y:S05]  /*39d0*/  @P0 BRA `(.L_x_31) ;  /* 0x0000000000040947 */ /* 0x001fea0003800000 */
[----:B------:R-:W-:Y:S01]  /*39e0*/  BPT.TRAP 0x1 ;  /* 0x000000040000795c */ /* 0x000fe20000300000 */
.L_x_31:
[----:B------:R-:W0:Y:S01]  /*39f0*/  S2R R6, SR_TID.X ;  /* 0x0000000000067919 */ /* 0x000e220000002100 */
[----:B------:R-:W-:Y:S02]  /*3a00*/  UIMAD UR41, UR41, 0xa0, URZ ;  /* 0x000000a0292978a4 */ /* 0x000fe4000f8e023f */
[----:B------:R-:W-:Y:S02]  /*3a10*/  UIMAD.WIDE UR6, UR40, 0x200, URZ ;  /* 0x00000200280678a5 */ /* 0x000fe4000f8e023f */
[----:B------:R-:W-:Y:S02]  /*3a20*/  USHF.R.S32.HI UR10, URZ, 0x1f, UR42 ;  /* 0x0000001f3f0a7899 */ /* 0x000fe4000801142a */
[----:B------:R-:W-:Y:S01]  /*3a30*/  IMAD.U32 R10, RZ, RZ, UR41 ;  /* 0x00000029ff0a7e24 */ /* 0x000fe2000f8e00ff */
[----:B------:R-:W-:Y:S01]  /*3a40*/  ULDC.64 UR8, c[0x0][0x5d0] ;  /* 0x0001740000087ab9 */ /* 0x000fe20000000a00 */
[----:B------:R-:W-:Y:S02]  /*3a50*/  USHF.L.U32 UR40, UR40, 0x9, URZ ;  /* 0x0000000928287899 */ /* 0x000fe4000800063f */
[----:B------:R-:W-:-:S02]  /*3a60*/  UIMAD UR4, UR10, UR8, URZ ;  /* 0x000000080a0472a4 */ /* 0x000fc4000f8e023f */
[----:B------:R-:W-:Y:S02]  /*3a70*/  UIADD3 UR37, UR43, UR37, URZ ;  /* 0x000000252b257290 */ /* 0x000fe4000fffe03f */
[----:B------:R-:W-:Y:S02]  /*3a80*/  UIMAD UR4, UR42, UR9, UR4 ;  /* 0x000000092a0472a4 */ /* 0x000fe4000f8e0204 */
[----:B------:R-:W-:Y:S02]  /*3a90*/  UISETP.GT.U32.AND UP1, UPT, UR37, 0x9, UPT ;  /* 0x000000092500788c */ /* 0x000fe4000bf24070 */
[----:B------:R-:W-:Y:S02]  /*3aa0*/  UISETP.GE.U32.AND UP2, UPT, UR43, 0xa, UPT ;  /* 0x0000000a2b00788c */ /* 0x000fe4000bf46070 */
[----:B------:R-:W-:Y:S01]  /*3ab0*/  UISETP.LT.U32.AND UP1, UPT, UR43, 0xa, UP1 ;  /* 0x0000000a2b00788c */ /* 0x000fe20008f21070 */
[--C-:B0-----:R-:W-:Y:S01]  /*3ac0*/  SHF.R.U32.HI R3, RZ, 0x7, R6.reuse ;  /* 0x00000007ff037819 */ /* 0x101fe20000011606 */
[----:B------:R-:W-:Y:S01]  /*3ad0*/  IMAD.SHL.U32 R11, R6, 0x2, RZ ;  /* 0x00000002060b7824 */ /* 0x000fe200078e00ff */
[----:B------:R-:W-:-:S02]  /*3ae0*/  SHF.R.U32.HI R0, RZ, 0x2, R6 ;  /* 0x00000002ff007819 */ /* 0x000fc40000011606 */
[----:B------:R-:W-:Y:S02]  /*3af0*/  LOP3.LUT R3, R3, 0x1, RZ, 0xc0, !PT ;  /* 0x0000000103037812 */ /* 0x000fe400078ec0ff */
[----:B---3--:R-:W-:Y:S02]  /*3b00*/  LOP3.LUT R4, R6, 0x60, RZ, 0xc0, !PT ;  /* 0x0000006006047812 */ /* 0x008fe400078ec0ff */
[----:B------:R-:W-:Y:S01]  /*3b10*/  LOP3.LUT R0, R0, 0x7, RZ, 0xc0, !PT ;  /* 0x0000000700007812 */ /* 0x000fe200078ec0ff */
[----:B------:R-:W-:Y:S01]  /*3b20*/  IMAD.SHL.U32 R12, R3, 0x40, RZ ;  /* 0x00000040030c7824 */ /* 0x000fe200078e00ff */
[----:B------:R-:W-:Y:S02]  /*3b30*/  SHF.R.U32.HI R4, RZ, 0x1, R4 ;  /* 0x00000001ff047819 */ /* 0x000fe40000011604 */
[----:B------:R-:W-:Y:S02]  /*3b40*/  LOP3.LUT R10, R10, 0x6, R11, 0xf8, !PT ;  /* 0x000000060a0a7812 */ /* 0x000fe400078ef80b */
[----:B------:R-:W-:-:S02]  /*3b50*/  LOP3.LUT R12, R12, 0x40, R0, 0xe2, !PT ;  /* 0x000000400c0c7812 */ /* 0x000fc400078ee200 */
[----:B------:R-:W-:Y:S02]  /*3b60*/  IADD3 R0, RZ, -R4, -R0 ;  /* 0x80000004ff007210 */ /* 0x000fe40007ffe800 */
[----:B------:R-:W-:Y:S01]  /*3b70*/  LOP3.LUT R12, R12, UR6, R4, 0xfe, !PT ;  /* 0x000000060c0c7c12 */ /* 0x000fe2000f8efe04 */
[----:B------:R-:W-:Y:S01]  /*3b80*/  IMAD.U32 R4, RZ, RZ, UR8 ;  /* 0x00000008ff047e24 */ /* 0x000fe2000f8e00ff */
[----:B------:R-:W-:Y:S01]  /*3b90*/  SHF.R.S32.HI R11, RZ, 0x1f, R10 ;  /* 0x0000001fff0b7819 */ /* 0x000fe2000001140a */
[----:B------:R-:W-:Y:S01]  /*3ba0*/  ULDC UR8, c[0x0][0x284] ;  /* 0x0000a10000087ab9 */ /* 0x000fe20000000800 */
[----:B------:R-:W-:Y:S02]  /*3bb0*/  IMAD R0, R3, -0x40, R0 ;  /* 0xffffffc003007824 */ /* 0x000fe400078e0200 */
[----:B------:R-:W-:Y:S02]  /*3bc0*/  IMAD.U32 R3, RZ, RZ, UR8 ;  /* 0x00000008ff037e24 */ /* 0x000fe4000f8e00ff */
[----:B------:R-:W-:-:S03]  /*3bd0*/  IMAD.WIDE.U32 R4, R4, UR42, R10 ;  /* 0x0000002a04047c25 */ /* 0x000fc6000f8e000a */
[----:B------:R-:W-:Y:S01]  /*3be0*/  IADD3 R0, R3, -UR40, R0 ;  /* 0x8000002803007c10 */ /* 0x000fe2000fffe000 */
[----:B------:R-:W-:Y:S01]  /*3bf0*/  VIADD R5, R5, UR4 ;  /* 0x0000000405057c36 */ /* 0x000fe20008000000 */
[----:B------:R-:W-:Y:S01]  /*3c00*/  ULDC UR4, c[0x0][0x288] ;  /* 0x0000a20000047ab9 */ /* 0x000fe20000000800 */
[----:B------:R-:W-:Y:S01]  /*3c10*/  LOP3.LUT R3, R6, 0x3, RZ, 0xc0, !PT ;  /* 0x0000000306037812 */ /* 0x000fe200078ec0ff */
[----:B------:R-:W-:Y:S01]  /*3c20*/  UISETP.GE.AND UP0, UPT, UR41, UR4, UPT ;  /* 0x000000042900728c */ /* 0x000fe2000bf06270 */
[----:B------:R-:W-:-:S03]  /*3c30*/  IMAD.MOV.U32 R6, RZ, RZ, -0x2 ;  /* 0xfffffffeff067424 */ /* 0x000fc600078e00ff */
[----:B------:R-:W-:Y:S01]  /*3c40*/  UISETP.GE.OR UP0, UPT, UR40, UR8, UP0 ;  /* 0x000000082800728c */ /* 0x000fe20008706670 */
[----:B------:R-:W-:Y:S01]  /*3c50*/  IMAD R3, R3, R6, UR4 ;  /* 0x0000000403037e24 */ /* 0x000fe2000f8e0206 */
[----:B------:R-:W-:Y:S02]  /*3c60*/  UIMAD.WIDE.U32 UR4, UR37, -0x33333333, URZ ;  /* 0xcccccccd250478a5 */ /* 0x000fe4000f8e003f */
[----:B------:R-:W-:Y:S01]  /*3c70*/  USEL UR8, URZ, 0x1, !UP1 ;  /* 0x000000013f087887 */ /* 0x000fe2000c800000 */
[----:B------:R-:W-:Y:S01]  /*3c80*/  VIADD R3, R3, -UR41 ;  /* 0x8000002903037c36 */ /* 0x000fe20008000000 */
[----:B------:R-:W-:Y:S01]  /*3c90*/  PLOP3.LUT P0, PT, PT, PT, UP0, 0x80, 0x0 ;  /* 0x000000000000781c */ /* 0x000fe20003f0f008 */
[----:B------:R-:W-:Y:S02]  /*3ca0*/  USHF.R.U32.HI UR4, URZ, 0x3, UR5 ;  /* 0x000000033f047899 */ /* 0x000fe40008011605 */
[----:B------:R-:W-:Y:S02]  /*3cb0*/  ULOP3.LUT UR36, UR36, UR8, URZ, 0x3c, !UPT ;  /* 0x0000000824247292 */ /* 0x000fe4000f8e3c3f */
[----:B------:R-:W-:-:S02]  /*3cc0*/  UIMAD UR37, UR4, -0xa, UR37 ;  /* 0xfffffff6042578a4 */ /* 0x000fc4000f8e0225 */
[----:B------:R-:W-:Y:S01]  /*3cd0*/  @UP2 ULOP3.LUT UR36, UR36, 0x1, UR4, 0x78, !UPT ;  /* 0x0000000124242892 */ /* 0x000fe2000f8e7804 */
[----:B------:R-:W-:-:S05]  /*3ce0*/  UMOV UR40, 0xffffffff ;  /* 0xffffffff00287882 */ /* 0x000fca0000000000 */
[----:B------:R-:W-:Y:S06]  /*3cf0*/  @P0 BRA `(.L_x_33) ;  /* 0x000001c400740947 */ /* 0x000fec0003800000 */
[----:B-----5:R-:W-:Y:S01]  /*3d00*/  FSETP.NEU.AND P1, PT, R16, RZ, PT ;  /* 0x000000ff1000720b */ /* 0x020fe20003f2d000 */
[----:B------:R-:W-:Y:S01]  /*3d10*/  ULDC.64 UR8, c[0x0][0x5c8] ;  /* 0x0001720000087ab9 */ /* 0x000fe20000000a00 */
[----:B------:R-:W-:Y:S01]  /*3d20*/  ISETP.GT.AND P5, PT, R3, RZ, PT ;  /* 0x000000ff0300720c */ /* 0x000fe20003fa4270 */
[----:B------:R-:W-:Y:S01]  /*3d30*/  UIMAD UR4, UR7, UR8, URZ ;  /* 0x00000008070472a4 */ /* 0x000fe2000f8e023f */
[----:B------:R-:W-:Y:S01]  /*3d40*/  IMAD.U32 R18, RZ, RZ, UR9 ;  /* 0x00000009ff127e24 */ /* 0x000fe2000f8e00ff */
[----:B------:R-:W-:Y:S01]  /*3d50*/  BSSY B0, `(.L_x_33) ;  /* 0x0001c57000007945 */ /* 0x000fe20003800000 */
[----:B------:R-:W-:Y:S01]  /*3d60*/  IMAD.WIDE.U32 R4, R12, UR8, R4 ;  /* 0x000000080c047c25 */ /* 0x000fe2000f8e0004 */
[----:B------:R-:W-:-:S03]  /*3d70*/  ISETP.GT.AND P0, PT, R0, RZ, P5 ;  /* 0x000000ff0000720c */ /* 0x000fc60002f04270 */
[----:B------:R-:W-:-:S04]  /*3d80*/  IMAD R18, R12, R18, UR4 ;  /* 0x000000040c127e24 */ /* 0x000fc8000f8e0212 */
[----:B------:R-:W-:Y:S01]  /*3d90*/  IMAD.IADD R18, R5, 0x1, R18 ;  /* 0x0000000105127824 */ /* 0x000fe200078e0212 */
[----:B------:R-:W-:Y:S06]  /*3da0*/  @!P1 BRA `(.L_x_34) ;  /* 0x0000015c00f09947 */ /* 0x000fec0003800000 */
[----:B------:R-:W0:Y:S01]  /*3db0*/  LDC.64 R236, c[0x0][0x5b8] ;  /* 0x00016e00ffec7b82 */ /* 0x000e220000000a00 */
[----:B------:R-:W3:Y:S01]  /*3dc0*/  LDL.LU R19, [R1+0x180] ;  /* 0x0001800001137983 */ /* 0x000ee20000300800 */
[----:B------:R-:W-:-:S06]  /*3dd0*/  ULDC.64 UR4, c[0x0][0x5c0] ;  /* 0x0001700000047ab9 */ /* 0x000fcc0000000a00 */
[----:B------:R-:W1:Y:S08]  /*3de0*/  LDC.64 R6, c[0x0][0x5b0] ;  /* 0x00016c00ff067b82 */ /* 0x000e700000000a00 */
[----:B------:R-:W5:Y:S01]  /*3df0*/  LDC.64 R232, c[0x0][0x5a8] ;  /* 0x00016a00ffe87b82 */ /* 0x000f620000000a00 */
[C---:B0-----:R-:W-:Y:S02]  /*3e00*/  IMAD R5, R236.reuse, UR10, RZ ;  /* 0x0000000aec057c24 */ /* 0x041fe4000f8e02ff */
[----:B------:R-:W-:-:S04]  /*3e10*/  IMAD.WIDE.U32 R20, R236, UR42, R10 ;  /* 0x0000002aec147c25 */ /* 0x000fc8000f8e000a */
[----:B------:R-:W-:Y:S01]  /*3e20*/  IMAD R237, R237, UR42, R5 ;  /* 0x0000002aeded7c24 */ /* 0x000fe2000f8e0205 */
[----:B------:R-:W-:Y:S01]  /*3e30*/  STL.64 [R1+0x1d0], R20 ;  /* 0x0001d01401007387 */ /* 0x000fe20000100a00 */
[----:B-1----:R-:W-:Y:S02]  /*3e40*/  IMAD R13, R6, UR7, RZ ;  /* 0x00000007060d7c24 */ /* 0x002fe4000f8e02ff */
[----:B------:R-:W-:Y:S02]  /*3e50*/  IMAD.IADD R235, R21, 0x1, R237 ;  /* 0x0000000115eb7824 */ /* 0x000fe400078e02ed */
[----:B------:R-:W-:Y:S02]  /*3e60*/  IMAD.MOV.U32 R234, RZ, RZ, R20 ;  /* 0x000000ffffea7224 */ /* 0x000fe400078e0014 */
[C---:B------:R-:W-:Y:S02]  /*3e70*/  IMAD R13, R12.reuse, R7, R13 ;  /* 0x000000070c0d7224 */ /* 0x040fe400078e020d */
[----:B------:R-:W-:-:S04]  /*3e80*/  IMAD.WIDE.U32 R8, R12, R6, R234 ;  /* 0x000000060c087225 */ /* 0x000fc800078e00ea */
[----:B------:R-:W-:Y:S01]  /*3e90*/  IMAD.IADD R5, R9, 0x1, R13 ;  /* 0x0000000109057824 */ /* 0x000fe200078e020d */
[----:B-----5:R-:W-:-:S04]  /*3ea0*/  LEA R14, P1, R8, R232, 0x1 ;  /* 0x000000e8080e7211 */ /* 0x020fc800078208ff */
[----:B------:R-:W-:-:S05]  /*3eb0*/  LEA.HI.X R15, R8, R233, R5, 0x1, P1 ;  /* 0x000000e9080f7211 */ /* 0x000fca00008f0c05 */
[----:B------:R0:W5:Y:S02]  /*3ec0*/  @P0 LDG.E.LTC128B.U16 R8, desc[UR46][R14.64] ;  /* 0x0000002e0e080981 */ /* 0x000164000c1e1520 */
[----:B0-----:R-:W-:-:S04]  /*3ed0*/  LEA R14, P1, R4, UR4, 0x1 ;  /* 0x00000004040e7c11 */ /* 0x001fc8000f8208ff */
[----:B------:R-:W-:-:S05]  /*3ee0*/  LEA.HI.X R15, R4, UR5, R18, 0x1, P1 ;  /* 0x00000005040f7c11 */ /* 0x000fca00088f0c12 */
[----:B------:R-:W-:Y:S01]  /*3ef0*/  STL.64 [R1+0x1c0], R14 ;  /* 0x0001c00e01007387 */ /* 0x000fe20000100a00 */
[----:B-----5:R-:W-:-:S05]  /*3f00*/  HADD2.F32 R5, -RZ, R8.H0_H0 ;  /* 0x20000008ff057230 */ /* 0x020fca0000004100 */
[----:B------:R-:W-:-:S04]  /*3f10*/  FMUL R5, R5, R16 ;  /* 0x0000001005057220 */ /* 0x000fc80000400000 */
[----:B---3--:R-:W-:Y:S02]  /*3f20*/  FFMA R5, R19, R2, R5 ;  /* 0x0000000213057223 */ /* 0x008fe40000000005 */
[----:B------:R-:W3:Y:S01]  /*3f30*/  LDL.64 R18, [R1+0x1c0] ;  /* 0x0001c00001127983 */ /* 0x000ee20000100a00 */
[----:B------:R-:W-:Y:S01]  /*3f40*/  ISETP.GT.AND P2, PT, R3, 0x1, PT ;  /* 0x000000010300780c */ /* 0x000fe20003f44270 */
[----:B------:R-:W-:Y:S01]  /*3f50*/  BSSY B1, `(.L_x_35) ;  /* 0x000000e000017945 */ /* 0x000fe20003800000 */
[----:B------:R-:W-:Y:S02]  /*3f60*/  F2FP.F16.F32.PACK_AB R4, RZ, R5 ;  /* 0x00000005ff04723e */ /* 0x000fe400000000ff */
[----:B----4-:R-:W-:-:S09]  /*3f70*/  LOP3.LUT R17, R17, 0xfffffffb, RZ, 0xc0, !PT ;  /* 0xfffffffb11117812 */ /* 0x010fd200078ec0ff */
[----:B------:R-:W-:Y:S01]  /*3f80*/  @P2 LOP3.LUT R17, R17, 0x4, RZ, 0xfc, !PT ;  /* 0x0000000411112812 */ /* 0x000fe200078efcff */
[----:B---3--:R0:W-:Y:S02]  /*3f90*/  @P0 STG.E.U16 desc[UR46][R18.64], R4 ;  /* 0x0000000412000986 */ /* 0x0081e4000c10152e */
[----:B0-----:R-:W-:-:S04]  /*3fa0*/  IMAD.WIDE.U32 R4, R12, R6, R10 ;  /* 0x000000060c047225 */ /* 0x001fc800078e000a */
[----:B------:R-:W-:Y:S02]  /*3fb0*/  IMAD.IADD R5, R13, 0x1, R5 ;  /* 0x000000010d057824 */ /* 0x000fe400078e0205 */
[----:B------:R-:W-:-:S04]  /*3fc0*/  IMAD.WIDE.U32 R4, R236, UR42, R4 ;  /* 0x0000002aec047c25 */ /* 0x000fc8000f8e0004 */
[----:B------:R-:W-:Y:S01]  /*3fd0*/  IMAD.IADD R5, R237, 0x1, R5 ;  /* 0x00000001ed057824 */ /* 0x000fe200078e0205 */
[----:B------:R-:W-:-:S04]  /*3fe0*/  LEA R22, P0, R4, R232, 0x1 ;  /* 0x000000e804167211 */ /* 0x000fc800078008ff */
[----:B------:R-:W-:Y:S02]  /*3ff0*/  LEA.HI.X R23, R4, R233, R5, 0x1, P0 ;  /* 0x000000e904177211 */ /* 0x000fe400000f0c05 */
[----:B------:R-:W-:-:S13]  /*4000*/  ISETP.GT.AND P0, PT, R0, RZ, P2 ;  /* 0x000000ff0000720c */ /* 0x000fda0001704270 */
[----:B------:R-:W-:Y:S05]  /*4010*/  @!P0 BRA `(.L_x_36) ;  /* 0x0000000000048947 */ /* 0x000fea0003800000 */
[----:B------:R0:W5:Y:S02]  /*4020*/  LDG.E.LTC128B.U16 R8, desc[UR46][R22.64+0x2] ;  /* 0x0000022e16087981 */ /* 0x000164000c1e1520 */
.L_x_36:
[----:B------:R-:W-:Y:S05]  /*4030*/  BSYNC B1 ;  /* 0x0000000000017941 */ /* 0x000fea0003800000 */
.L_x_35:
[----:B------:R-:W3:Y:S01]  /*4040*/  LDL.LU R5, [R1+0x184] ;  /* 0x0001840001057983 */ /* 0x000ee20000300800 */
[----:B-----5:R-:W-:Y:S01]  /*4050*/  HADD2.F32 R4, -RZ, R8.H0_H0 ;  /* 0x20000008ff047230 */ /* 0x020fe20000004100 */
[C---:B------:R-:W-:Y:S01]  /*4060*/  SHF.L.U64.HI R15, R6.reuse, 0x3, R7 ;  /* 0x00000003060f7819 */ /* 0x040fe20000010207 */
[----:B------:R-:W-:-:S03]  /*4070*/  IMAD.SHL.U32 R14, R6, 0x8, RZ ;  /* 0x00000008060e7824 */ /* 0x000fc600078e00ff */
[----:B------:R-:W-:Y:S02]  /*4080*/  FMUL R4, R4, R16 ;  /* 0x0000001004047220 */ /* 0x000fe40000400000 */
[----:B------:R-:W-:Y:S02]  /*4090*/  STL.64 [R1+0x1d8], R14 ;  /* 0x0001d80e01007387 */ /* 0x000fe40000100a00 */
[----:B---3--:R-:W-:Y:S01]  /*40a0*/  FFMA R4, R5, R2, R4 ;  /* 0x0000000205047223 */ /* 0x008fe20000000004 */
[----:B------:R-:W-:-:S04]  /*40b0*/  @P0 IMAD.MOV.U32 R5, RZ, RZ, R19 ;  /* 0x000000ffff050224 */ /* 0x000fc800078e0013 */
[----:B------:R-:W-:-:S04]  /*40c0*/  F2FP.F16.F32.PACK_AB R4, RZ, R4 ;  /* 0x00000004ff04723e */ /* 0x000fc800000000ff */
[----:B------:R-:W-:Y:S01]  /*40d0*/  PRMT R9, R4, 0x7610, R9 ;  /* 0x0000761004097816 */ /* 0x000fe20000000009 */
[----:B------:R-:W-:-:S05]  /*40e0*/  @P0 IMAD.MOV.U32 R4, RZ, RZ, R18 ;  /* 0x000000ffff040224 */ /* 0x000fca00078e0012 */
[----:B------:R1:W-:Y:S01]  /*40f0*/  @P0 STG.E.U16 desc[UR46][R4.64+0x2], R9 ;  /* 0x0000020904000986 */ /* 0x0003e2000c10152e */
[----:B------:R-:W-:Y:S01]  /*4100*/  ISETP.GT.AND P0, PT, R0, 0x8, P5 ;  /* 0x000000080000780c */ /* 0x000fe20002f04270 */
[----:B-1----:R-:W-:-:S04]  /*4110*/  IMAD.WIDE.U32 R4, R12, R6, R14 ;  /* 0x000000060c047225 */ /* 0x002fc800078e000e */
[----:B------:R-:W-:Y:S01]  /*4120*/  IMAD.IADD R13, R13, 0x1, R5 ;  /* 0x000000010d0d7824 */ /* 0x000fe200078e0205 */
[----:B------:R-:W-:-:S05]  /*4130*/  IADD3 R5, P1, R20, R4, RZ ;  /* 0x0000000414057210 */ /* 0x000fca0007f3e0ff */
[----:B------:R-:W-:Y:S01]  /*4140*/  IMAD.X R9, R13, 0x1, R235, P1 ;  /* 0x000000010d097824 */ /* 0x000fe200008e06eb */
[----:B------:R-:W-:-:S04]  /*4150*/  LEA R14, P1, R5, R232, 0x1 ;  /* 0x000000e8050e7211 */ /* 0x000fc800078208ff */
[----:B------:R-:W-:Y:S02]  /*4160*/  LEA.HI.X R15, R5, R233, R9, 0x1, P1 ;  /* 0x000000e9050f7211 */ /* 0x000fe400008f0c09 */
[----:B------:R-:W3:Y:S04]  /*4170*/  LDL.LU R9, [R1+0x188] ;  /* 0x0001880001097983 */ /* 0x000ee80000300800 */
[----:B------:R-:W4:Y:S01]  /*4180*/  @P0 LDG.E.LTC128B.U16 R8, desc[UR46][R14.64] ;  /* 0x0000002e0e080981 */ /* 0x000f22000c1e1520 */
[----:B------:R-:W-:Y:S01]  /*4190*/  IADD3 R4, P1, R10, R4, RZ ;  /* 0x000000040a047210 */ /* 0x000fe20007f3e0ff */
[----:B------:R-:W-:Y:S01]  /*41a0*/  BSSY B1, `(.L_x_37) ;  /* 0x0000017000017945 */ /* 0x000fe20003800000 */
[----:B------:R-:W-:-:S03]  /*41b0*/  ISETP.GT.AND P2, PT, R0, 0x8, P2 ;  /* 0x000000080000780c */ /* 0x000fc60001744270 */
[----:B------:R-:W-:Y:S02]  /*41c0*/  IMAD.X R5, R11, 0x1, R13, P1 ;  /* 0x000000010b057824 */ /* 0x000fe400008e060d */
[----:B------:R-:W-:Y:S02]  /*41d0*/  IMAD.U32 R13, RZ, RZ, UR8 ;  /* 0x00000008ff0d7e24 */ /* 0x000fe4000f8e00ff */
[----:B------:R-:W-:-:S04]  /*41e0*/  IMAD.WIDE.U32 R4, R236, UR42, R4 ;  /* 0x0000002aec047c25 */ /* 0x000fc8000f8e0004 */
[----:B------:R-:W-:Y:S01]  /*41f0*/  IMAD.IADD R5, R237, 0x1, R5 ;  /* 0x00000001ed057824 */ /* 0x000fe200078e0205 */
[----:B------:R-:W-:-:S04]  /*4200*/  LEA R20, P1, R4, R232, 0x1 ;  /* 0x000000e804147211 */ /* 0x000fc800078208ff */
[----:B------:R-:W-:Y:S01]  /*4210*/  LEA.HI.X R21, R4, R233, R5, 0x1, P1 ;  /* 0x000000e904157211 */ /* 0x000fe200008f0c05 */
[----:B----4-:R-:W-:-:S05]  /*4220*/  HADD2.F32 R4, -RZ, R8.H0_H0 ;  /* 0x20000008ff047230 */ /* 0x010fca0000004100 */
[----:B------:R-:W-:-:S04]  /*4230*/  FMUL R4, R4, R16 ;  /* 0x0000001004047220 */ /* 0x000fc80000400000 */
[----:B---3--:R-:W-:Y:S01]  /*4240*/  FFMA R5, R9, R2, R4 ;  /* 0x0000000209057223 */ /* 0x008fe20000000004 */
[----:B------:R-:W-:Y:S02]  /*4250*/  IMAD.U32 R4, RZ, RZ, UR8 ;  /* 0x00000008ff047e24 */ /* 0x000fe4000f8e00ff */
[----:B------:R-:W-:Y:S02]  /*4260*/  IMAD.U32 R9, RZ, RZ, UR9 ;  /* 0x00000009ff097e24 */ /* 0x000fe4000f8e00ff */
[----:B------:R-:W-:Y:S01]  /*4270*/  IMAD.SHL.U32 R15, R4, 0x10, RZ ;  /* 0x00000010040f7824 */ /* 0x000fe200078e00ff */
[----:B------:R-:W-:Y:S02]  /*4280*/  F2FP.F16.F32.PACK_AB R5, RZ, R5 ;  /* 0x00000005ff05723e */ /* 0x000fe400000000ff */
[----:B------:R-:W-:Y:S02]  /*4290*/  SHF.L.U64.HI R14, R13, 0x4, R9 ;  /* 0x000000040d0e7819 */ /* 0x000fe40000010209 */
[----:B------:R-:W-:-:S02]  /*42a0*/  IADD3 R4, P1, R15, R18, RZ ;  /* 0x000000120f047210 */ /* 0x000fc40007f3e0ff */
[----:B------:R-:W-:Y:S01]  /*42b0*/  PRMT R9, R5, 0x7610, R9 ;  /* 0x0000761005097816 */ /* 0x000fe20000000009 */
[----:B------:R1:W-:Y:S02]  /*42c0*/  STL [R1+0x1e4], R14 ;  /* 0x0001e40e01007387 */ /* 0x0003e40000100800 */
[----:B------:R-:W-:-:S05]  /*42d0*/  IMAD.X R5, R14, 0x1, R19, P1 ;  /* 0x000000010e057824 */ /* 0x000fca00008e0613 */
[----:B------:R1:W-:Y:S01]  /*42e0*/  @P0 STG.E.U16 desc[UR46][R4.64], R9 ;  /* 0x0000000904000986 */ /* 0x0003e2000c10152e */
[----:B------:R-:W-:Y:S05]  /*42f0*/  @!P2 BRA `(.L_x_38) ;  /* 0x000000000004a947 */ /* 0x000fea0003800000 */
[----:B------:R3:W5:Y:S02]  /*4300*/  LDG.E.LTC128B.U16 R8, desc[UR46][R20.64+0x2] ;  /* 0x0000022e14087981 */ /* 0x000764000c1e1520 */
.L_x_38:
[----:B------:R-:W-:Y:S05]  /*4310*/  BSYNC B1 ;  /* 0x0000000000017941 */ /* 0x000fea0003800000 */
.L_x_37:
[----:B------:R-:W4:Y:S01]  /*4320*/  LDL.LU R13, [R1+0x18c] ;  /* 0x00018c00010d7983 */ /* 0x000f220000300800 */
[----:B-1---5:R-:W-:Y:S01]  /*4330*/  HADD2.F32 R9, -RZ, R8.H0_H0 ;  /* 0x20000008ff097230 */ /* 0x022fe20000004100 */
[----:B------:R-:W-:Y:S01]  /*4340*/  ISETP.GT.AND P3, PT, R3, 0x8, PT ;  /* 0x000000080300780c */ /* 0x000fe20003f64270 */
[----:B------:R-:W-:Y:S01]  /*4350*/  BSSY B1, `(.L_x_39) ;  /* 0x000000a000017945 */ /* 0x000fe20003800000 */
[----:B------:R-:W-:Y:S02]  /*4360*/  LOP3.LUT R17, R17, 0xfffffffd, RZ, 0xc0, !PT ;  /* 0xfffffffd11117812 */ /* 0x000fe400078ec0ff */
[----:B------:R-:W-:Y:S01]  /*4370*/  FMUL R9, R9, R16 ;  /* 0x0000001009097220 */ /* 0x000fe20000400000 */
[----:B------:R-:W-:-:S08]  /*4380*/  ISETP.GT.AND P0, PT, R0, RZ, P3 ;  /* 0x000000ff0000720c */ /* 0x000fd00001f04270 */
[----:B------:R-:W-:Y:S01]  /*4390*/  @P3 LOP3.LUT R17, R17, 0x2, RZ, 0xfc, !PT ;  /* 0x0000000211113812 */ /* 0x000fe200078efcff */
[----:B----4-:R-:W-:-:S05]  /*43a0*/  FFMA R9, R13, R2, R9 ;  /* 0x000000020d097223 */ /* 0x010fca0000000009 */
[----:B------:R-:W-:-:S05]  /*43b0*/  F2FP.F16.F32.PACK_AB R9, RZ, R9 ;  /* 0x00000009ff09723e */ /* 0x000fca00000000ff */
[----:B------:R1:W-:Y:S01]  /*43c0*/  @P2 STG.E.U16 desc[UR46][R4.64+0x2], R9 ;  /* 0x0000020904002986 */ /* 0x0003e2000c10152e */
[----:B------:R-:W-:Y:S05]  /*43d0*/  @!P0 BRA `(.L_x_40) ;  /* 0x0000000000048947 */ /* 0x000fea0003800000 */
[----:B------:R4:W5:Y:S02]  /*43e0*/  LDG.E.LTC128B.U16 R8, desc[UR46][R22.64+0x10] ;  /* 0x0000102e16087981 */ /* 0x000964000c1e1520 */
.L_x_40:
[----:B------:R-:W-:Y:S05]  /*43f0*/  BSYNC B1 ;  /* 0x0000000000017941 */ /* 0x000fea0003800000 */
.L_x_39:
[----:B------:R-:W2:Y:S01]  /*4400*/  LDL.LU R13, [R1+0x190] ;  /* 0x00019000010d7983 */ /* 0x000ea20000300800 */
[----:B-1---5:R-:W-:Y:S01]  /*4410*/  HADD2.F32 R9, -RZ, R8.H0_H0 ;  /* 0x20000008ff097230 */ /* 0x022fe20000004100 */
[----:B------:R-:W-:Y:S01]  /*4420*/  ISETP.GT.AND P6, PT, R3, 0x9, PT ;  /* 0x000000090300780c */ /* 0x000fe20003fc4270 */
[----:B------:R-:W-:Y:S01]  /*4430*/  @P0 IMAD.MOV.U32 R14, RZ, RZ, R18 ;  /* 0x000000ffff0e0224 */ /* 0x000fe200078e0012 */
[----:B------:R-:W-:Y:S01]  /*4440*/  LOP3.LUT R17, R17, 0xfffffffe, RZ, 0xc0, !PT ;  /* 0xfffffffe11117812 */ /* 0x000fe200078ec0ff */
[----:B------:R-:W-:Y:S02]  /*4450*/  @P0 IMAD.MOV.U32 R15, RZ, RZ, R19 ;  /* 0x000000ffff0f0224 */ /* 0x000fe400078e0013 */
[----:B------:R-:W-:Y:S01]  /*4460*/  FMUL R9, R9, R16 ;  /* 0x0000001009097220 */ /* 0x000fe20000400000 */
[----:B------:R-:W-:Y:S01]  /*4470*/  ISETP.GT.AND P1, PT, R0, RZ, P6 ;  /* 0x000000ff0000720c */ /* 0x000fe20003724270 */
[----:B------:R-:W-:Y:S06]  /*4480*/  BSSY B1, `(.L_x_41) ;  /* 0x0000007000017945 */ /* 0x000fec0003800000 */
[----:B------:R-:W-:Y:S01]  /*4490*/  @P6 LOP3.LUT R17, R17, 0x1, RZ, 0xfc, !PT ;  /* 0x0000000111116812 */ /* 0x000fe200078efcff */
[----:B--2---:R-:W-:-:S05]  /*44a0*/  FFMA R9, R13, R2, R9 ;  /* 0x000000020d097223 */ /* 0x004fca0000000009 */
[----:B------:R-:W-:-:S05]  /*44b0*/  F2FP.F16.F32.PACK_AB R9, RZ, R9 ;  /* 0x00000009ff09723e */ /* 0x000fca00000000ff */
[----:B------:R1:W-:Y:S01]  /*44c0*/  @P0 STG.E.U16 desc[UR46][R14.64+0x10], R9 ;  /* 0x000010090e000986 */ /* 0x0003e2000c10152e */
[----:B------:R-:W-:Y:S05]  /*44d0*/  @!P1 BRA `(.L_x_42) ;  /* 0x0000000000049947 */ /* 0x000fea0003800000 */
[----:B------:R2:W5:Y:S02]  /*44e0*/  LDG.E.LTC128B.U16 R8, desc[UR46][R22.64+0x12] ;  /* 0x0000122e16087981 */ /* 0x000564000c1e1520 */
.L_x_42:
[----:B------:R-:W-:Y:S05]  /*44f0*/  BSYNC B1 ;  /* 0x0000000000017941 */ /* 0x000fea0003800000 */
.L_x_41:
[----:B------:R-:W3:Y:S01]  /*4500*/  LDL.LU R13, [R1+0x194] ;  /* 0x00019400010d7983 */ /* 0x000ee20000300800 */
[----:B-1---5:R-:W-:Y:S01]  /*4510*/  HADD2.F32 R9, -RZ, R8.H0_H0 ;  /* 0x20000008ff097230 */ /* 0x022fe20000004100 */
[----:B------:R-:W-:Y:S01]  /*4520*/  ISETP.GT.AND P2, PT, R0, 0x8, P3 ;  /* 0x000000080000780c */ /* 0x000fe20001f44270 */
[----:B------:R-:W-:Y:S01]  /*4530*/  @P1 IMAD.MOV.U32 R14, RZ, RZ, R18 ;  /* 0x000000ffff0e1224 */ /* 0x000fe200078e0012 */
[----:B------:R-:W-:Y:S01]  /*4540*/  BSSY B1, `(.L_x_43) ;  /* 0x0000008000017945 */ /* 0x000fe20003800000 */
[----:B------:R-:W-:Y:S02]  /*4550*/  @P1 IMAD.MOV.U32 R15, RZ, RZ, R19 ;  /* 0x000000ffff0f1224 */ /* 0x000fe400078e0013 */
[----:B------:R-:W-:-:S04]  /*4560*/  FMUL R9, R9, R16 ;  /* 0x0000001009097220 */ /* 0x000fc80000400000 */
[----:B---3--:R-:W-:-:S05]  /*4570*/  FFMA R9, R13, R2, R9 ;  /* 0x000000020d097223 */ /* 0x008fca0000000009 */
[----:B------:R-:W-:-:S05]  /*4580*/  F2FP.F16.F32.PACK_AB R9, RZ, R9 ;  /* 0x00000009ff09723e */ /* 0x000fca00000000ff */
[----:B------:R1:W-:Y:S01]  /*4590*/  @P1 STG.E.U16 desc[UR46][R14.64+0x12], R9 ;  /* 0x000012090e001986 */ /* 0x0003e2000c10152e */
[----:B------:R-:W-:Y:S05]  /*45a0*/  @!P2 BRA `(.L_x_44) ;  /* 0x000000000004a947 */ /* 0x000fea0003800000 */
[----:B------:R3:W5:Y:S02]  /*45b0*/  LDG.E.LTC128B.U16 R8, desc[UR46][R20.64+0x10] ;  /* 0x0000102e14087981 */ /* 0x000764000c1e1520 */
.L_x_44:
[----:B------:R-:W-:Y:S05]  /*45c0*/  BSYNC B1 ;  /* 0x0000000000017941 */ /* 0x000fea0003800000 */
.L_x_43:
[----:B------:R-:W2:Y:S01]  /*45d0*/  LDL.LU R13, [R1+0x198] ;  /* 0x00019800010d7983 */ /* 0x000ea20000300800 */
[----:B-1---5:R-:W-:Y:S01]  /*45e0*/  HADD2.F32 R9, -RZ, R8.H0_H0 ;  /* 0x20000008ff097230 */ /* 0x022fe20000004100 */
[----:B------:R-:W-:Y:S01]  /*45f0*/  ISETP.GT.AND P0, PT, R0, 0x8, P6 ;  /* 0x000000080000780c */ /* 0x000fe20003704270 */
[----:B------:R-:W-:Y:S03]  /*4600*/  BSSY B1, `(.L_x_45) ;  /* 0x0000007000017945 */ /* 0x000fe60003800000 */
[----:B------:R-:W-:-:S04]  /*4610*/  FMUL R9, R9, R16 ;  /* 0x0000001009097220 */ /* 0x000fc80000400000 */
[----:B--2---:R-:W-:-:S05]  /*4620*/  FFMA R9, R13, R2, R9 ;  /* 0x000000020d097223 */ /* 0x004fca0000000009 */
[----:B------:R-:W-:-:S05]  /*4630*/  F2FP.F16.F32.PACK_AB R9, RZ, R9 ;  /* 0x00000009ff09723e */ /* 0x000fca00000000ff */
[----:B------:R1:W-:Y:S01]  /*4640*/  @P2 STG.E.U16 desc[UR46][R4.64+0x10], R9 ;  /* 0x0000100904002986 */ /* 0x0003e2000c10152e */
[----:B------:R-:W-:Y:S05]  /*4650*/  @!P0 BRA `(.L_x_46) ;  /* 0x0000000000048947 */ /* 0x000fea0003800000 */
[----:B------:R2:W5:Y:S02]  /*4660*/  LDG.E.LTC128B.U16 R8, desc[UR46][R20.64+0x12] ;  /* 0x0000122e14087981 */ /* 0x000564000c1e1520 */
.L_x_46:
[----:B------:R-:W-:Y:S05]  /*4670*/  BSYNC B1 ;  /* 0x0000000000017941 */ /* 0x000fea0003800000 */
.L_x_45:
[----:B------:R-:W3:Y:S01]  /*4680*/  LDL.LU R13, [R1+0x19c] ;  /* 0x00019c00010d7983 */ /* 0x000ee20000300800 */
[----:B-1---5:R-:W-:Y:S01]  /*4690*/  HADD2.F32 R9, -RZ, R8.H0_H0 ;  /* 0x20000008ff097230 */ /* 0x022fe20000004100 */
[----:B------:R-:W-:Y:S01]  /*46a0*/  ISETP.GT.AND P3, PT, R3, 0x10, PT ;  /* 0x000000100300780c */ /* 0x000fe20003f64270 */
[----:B------:R-:W-:Y:S03]  /*46b0*/  BSSY B1, `(.L_x_47) ;  /* 0x0000008000017945 */ /* 0x000fe60003800000 */
[----:B------:R-:W-:Y:S01]  /*46c0*/  FMUL R9, R9, R16 ;  /* 0x0000001009097220 */ /* 0x000fe20000400000 */
[----:B------:R-:W-:-:S03]  /*46d0*/  ISETP.GT.AND P1, PT, R0, RZ, P3 ;  /* 0x000000ff0000720c */ /* 0x000fc60001f24270 */
[----:B---3--:R-:W-:-:S05]  /*46e0*/  FFMA R9, R13, R2, R9 ;  /* 0x000000020d097223 */ /* 0x008fca0000000009 */
[----:B------:R-:W-:-:S05]  /*46f0*/  F2FP.F16.F32.PACK_AB R9, RZ, R9 ;  /* 0x00000009ff09723e */ /* 0x000fca00000000ff */
[----:B------:R1:W-:Y:S01]  /*4700*/  @P0 STG.E.U16 desc[UR46][R4.64+0x12], R9 ;  /* 0x0000120904000986 */ /* 0x0003e2000c10152e */
[----:B------:R-:W-:Y:S05]  /*4710*/  @!P1 BRA `(.L_x_48) ;  /* 0x0000000000049947 */ /* 0x000fea0003800000 */
[----:B------:R3:W5:Y:S02]  /*4720*/  LDG.E.LTC128B.U16 R8, desc[UR46][R22.64+0x20] ;  /* 0x0000202e16087981 */ /* 0x000764000c1e1520 */
.L_x_48:
[----:B------:R-:W-:Y:S05]  /*4730*/  BSYNC B1 ;  /* 0x0000000000017941 */ /* 0x000fea0003800000 */
.L_x_47:
[----:B------:R-:W2:Y:S01]  /*4740*/  LDL.LU R13, [R1+0x1a0] ;  /* 0x0001a000010d7983 */ /* 0x000ea20000300800 */
[----:B-1---5:R-:W-:Y:S01]  /*4750*/  HADD2.F32 R9, -RZ, R8.H0_H0 ;  /* 0x20000008ff097230 */ /* 0x022fe20000004100 */
[----:B------:R-:W-:Y:S01]  /*4760*/  ISETP.GT.AND P2, PT, R3, 0x11, PT ;  /* 0x000000110300780c */ /* 0x000fe20003f44270 */
[----:B------:R-:W-:Y:S01]  /*4770*/  @P1 IMAD.MOV.U32 R14, RZ, RZ, R18 ;  /* 0x000000ffff0e1224 */ /* 0x000fe200078e0012 */
[----:B------:R-:W-:Y:S01]  /*4780*/  BSSY B1, `(.L_x_49) ;  /* 0x0000009000017945 */ /* 0x000fe20003800000 */
[----:B------:R-:W-:Y:S02]  /*4790*/  @P1 IMAD.MOV.U32 R15, RZ, RZ, R19 ;  /* 0x000000ffff0f1224 */ /* 0x000fe400078e0013 */
[----:B------:R-:W-:Y:S01]  /*47a0*/  FMUL R9, R9, R16 ;  /* 0x0000001009097220 */ /* 0x000fe20000400000 */
[----:B------:R-:W-:-:S03]  /*47b0*/  ISETP.GT.AND P0, PT, R0, RZ, P2 ;  /* 0x000000ff0000720c */ /* 0x000fc60001704270 */
[----:B--2---:R-:W-:-:S05]  /*47c0*/  FFMA R9, R13, R2, R9 ;  /* 0x000000020d097223 */ /* 0x004fca0000000009 */
[----:B------:R-:W-:-:S05]  /*47d0*/  F2FP.F16.F32.PACK_AB R9, RZ, R9 ;  /* 0x00000009ff09723e */ /* 0x000fca00000000ff */
[----:B------:R1:W-:Y:S01]  /*47e0*/  @P1 STG.E.U16 desc[UR46][R14.64+0x20], R9 ;  /* 0x000020090e001986 */ /* 0x0003e2000c10152e */
[----:B------:R-:W-:Y:S05]  /*47f0*/  @!P0 BRA `(.L_x_50) ;  /* 0x0000000000048947 */ /* 0x000fea0003800000 */
[----:B------:R2:W5:Y:S02]  /*4800*/  LDG.E.LTC128B.U16 R8, desc[UR46][R22.64+0x22] ;  /* 0x0000222e16087981 */ /* 0x000564000c1e1520 */
.L_x_50:
[----:B------:R-:W-:Y:S05]  /*4810*/  BSYNC B1 ;  /* 0x0000000000017941 */ /* 0x000fea0003800000 */
.L_x_49:
[----:B------:R-:W3:Y:S01]  /*4820*/  LDL.LU R13, [R1+0x1a4] ;  /* 0x0001a400010d7983 */ /* 0x000ee20000300800 */
[----:B-1---5:R-:W-:Y:S01]  /*4830*/  HADD2.F32 R9, -RZ, R8.H0_H0 ;  /* 0x20000008ff097230 */ /* 0x022fe20000004100 */
[----:B------:R-:W-:Y:S01]  /*4840*/  BSSY B1, `(.L_x_51) ;  /* 0x000000a000017945 */ /* 0x000fe20003800000 */
[----:B------:R-:W-:Y:S02]  /*4850*/  @P0 IMAD.MOV.U32 R14, RZ, RZ, R18 ;  /* 0x000000ffff0e0224 */ /* 0x000fe400078e0012 */
[----:B------:R-:W-:Y:S02]  /*4860*/  @P0 IMAD.MOV.U32 R15, RZ, RZ, R19 ;  /* 0x000000ffff0f0224 */ /* 0x000fe400078e0013 */
[----:B------:R-:W-:-:S04]  /*4870*/  FMUL R9, R9, R16 ;  /* 0x0000001009097220 */ /* 0x000fc80000400000 */
[----:B---3--:R-:W-:-:S05]  /*4880*/  FFMA R9, R13, R2, R9 ;  /* 0x000000020d097223 */ /* 0x008fca0000000009 */
[----:B------:R-:W-:-:S05]  /*4890*/  F2FP.F16.F32.PACK_AB R9, RZ, R9 ;  /* 0x00000009ff09723e */ /* 0x000fca00000000ff */
[----:B------:R1:W-:Y:S01]  /*48a0*/  @P0 STG.E.U16 desc[UR46][R14.64+0x22], R9 ;  /* 0x000022090e000986 */ /* 0x0003e2000c10152e */
[----:B------:R-:W-:-:S13]  /*48b0*/  ISETP.GT.AND P0, PT, R0, 0x8, P3 ;  /* 0x000000080000780c */ /* 0x000fda0001f04270 */
[----:B-1----:R-:W-:Y:S05]  /*48c0*/  @!P0 BRA `(.L_x_52) ;  /* 0x0000000000048947 */ /* 0x002fea0003800000 */
[----:B------:R1:W5:Y:S02]  /*48d0*/  LDG.E.LTC128B.U16 R8, desc[UR46][R20.64+0x20] ;  /* 0x0000202e14087981 */ /* 0x000364000c1e1520 */
.L_x_52:
[----:B------:R-:W-:Y:S05]  /*48e0*/  BSYNC B1 ;  /* 0x0000000000017941 */ /* 0x000fea0003800000 */
.L_x_51:
[----:B------:R-:W3:Y:S01]  /*48f0*/  LDL.LU R13, [R1+0x1a8] ;  /* 0x0001a800010d7983 */ /* 0x000ee20000300800 */
[----:B-----5:R-:W-:Y:S01]  /*4900*/  HADD2.F32 R9, -RZ, R8.H0_H0 ;  /* 0x20000008ff097230 */ /* 0x020fe20000004100 */
[----:B------:R-:W-:Y:S04]  /*4910*/  BSSY B1, `(.L_x_53) ;  /* 0x0000008000017945 */ /* 0x000fe80003800000 */
[----:B------:R-:W-:-:S04]  /*4920*/  FMUL R9, R9, R16 ;  /* 0x0000001009097220 */ /* 0x000fc80000400000 */
[----:B---3--:R-:W-:-:S05]  /*4930*/  FFMA R9, R13, R2, R9 ;  /* 0x000000020d097223 */ /* 0x008fca0000000009 */
[----:B------:R-:W-:-:S05]  /*4940*/  F2FP.F16.F32.PACK_AB R9, RZ, R9 ;  /* 0x00000009ff09723e */ /* 0x000fca00000000ff */
[----:B------:R3:W-:Y:S01]  /*4950*/  @P0 STG.E.U16 desc[UR46][R4.64+0x20], R9 ;  /* 0x0000200904000986 */ /* 0x0007e2000c10152e */
[----:B------:R-:W-:-:S13]  /*4960*/  ISETP.GT.AND P0, PT, R0, 0x8, P2 ;  /* 0x000000080000780c */ /* 0x000fda0001704270 */
[----:B---3--:R-:W-:Y:S05]  /*4970*/  @!P0 BRA `(.L_x_54) ;  /* 0x0000000000048947 */ /* 0x008fea0003800000 */
[----:B------:R3:W5:Y:S02]  /*4980*/  LDG.E.LTC128B.U16 R8, desc[UR46][R20.64+0x22] ;  /* 0x0000222e14087981 */ /* 0x000764000c1e1520 */
.L_x_54:
[----:B------:R-:W-:Y:S05]  /*4990*/  BSYNC B1 ;  /* 0x0000000000017941 */ /* 0x000fea0003800000 */
.L_x_53:
[----:B------:R-:W2:Y:S01]  /*49a0*/  LDL.LU R13, [R1+0x1ac] ;  /* 0x0001ac00010d7983 */ /* 0x000ea20000300800 */
[----:B-----5:R-:W-:Y:S01]  /*49b0*/  HADD2.F32 R9, -RZ, R8.H0_H0 ;  /* 0x20000008ff097230 */ /* 0x020fe20000004100 */
[----:B------:R-:W-:Y:S01]  /*49c0*/  ISETP.GT.AND P1, PT, R3, 0x18, PT ;  /* 0x000000180300780c */ /* 0x000fe20003f24270 */
[----:B------:R-:W-:Y:S03]  /*49d0*/  BSSY B1, `(.L_x_55) ;  /* 0x0000008000017945 */ /* 0x000fe60003800000 */
[----:B------:R-:W-:-:S04]  /*49e0*/  FMUL R9, R9, R16 ;  /* 0x0000001009097220 */ /* 0x000fc80000400000 */
[----:B--2---:R-:W-:-:S05]  /*49f0*/  FFMA R9, R13, R2, R9 ;  /* 0x000000020d097223 */ /* 0x004fca0000000009 */
[----:B------:R-:W-:-:S05]  /*4a00*/  F2FP.F16.F32.PACK_AB R9, RZ, R9 ;  /* 0x00000009ff09723e */ /* 0x000fca00000000ff */
[----:B------:R2:W-:Y:S01]  /*4a10*/  @P0 STG.E.U16 desc[UR46][R4.64+0x22], R9 ;  /* 0x0000220904000986 */ /* 0x0005e2000c10152e */
[----:B------:R-:W-:-:S13]  /*4a20*/  ISETP.GT.AND P0, PT, R0, RZ, P1 ;  /* 0x000000ff0000720c */ /* 0x000fda0000f04270 */
[----:B--2---:R-:W-:Y:S05]  /*4a30*/  @!P0 BRA `(.L_x_56) ;  /* 0x0000000000048947 */ /* 0x004fea0003800000 */
[----:B------:R2:W5:Y:S02]  /*4a40*/  LDG.E.LTC128B.U16 R8, desc[UR46][R22.64+0x30] ;  /* 0x0000302e16087981 */ /* 0x000564000c1e1520 */
.L_x_56:
[----:B------:R-:W-:Y:S05]  /*4a50*/  BSYNC B1 ;  /* 0x0000000000017941 */ /* 0x000fea0003800000 */
.L_x_55:
[----:B------:R-:W3:Y:S01]  /*4a60*/  LDL.LU R13, [R1+0x1b0] ;  /* 0x0001b000010d7983 */ /* 0x000ee20000300800 */
[----:B-----5:R-:W-:Y:S01]  /*4a70*/  HADD2.F32 R9, -RZ, R8.H0_H0 ;  /* 0x20000008ff097230 */ /* 0x020fe20000004100 */
[----:B------:R-:W-:Y:S01]  /*4a80*/  BSSY B1, `(.L_x_57) ;  /* 0x000000b000017945 */ /* 0x000fe20003800000 */
[----:B------:R-:W-:Y:S02]  /*4a90*/  @P0 IMAD.MOV.U32 R14, RZ, RZ, R18 ;  /* 0x000000ffff0e0224 */ /* 0x000fe400078e0012 */
[----:B------:R-:W-:Y:S02]  /*4aa0*/  @P0 IMAD.MOV.U32 R15, RZ, RZ, R19 ;  /* 0x000000ffff0f0224 */ /* 0x000fe400078e0013 */
[----:B------:R-:W-:-:S04]  /*4ab0*/  FMUL R9, R9, R16 ;  /* 0x0000001009097220 */ /* 0x000fc80000400000 */
[----:B---3--:R-:W-:-:S05]  /*4ac0*/  FFMA R9, R13, R2, R9 ;  /* 0x000000020d097223 */ /* 0x008fca0000000009 */
[----:B------:R-:W-:-:S05]  /*4ad0*/  F2FP.F16.F32.PACK_AB R9, RZ, R9 ;  /* 0x00000009ff09723e */ /* 0x000fca00000000ff */
[----:B------:R3:W-:Y:S01]  /*4ae0*/  @P0 STG.E.U16 desc[UR46][R14.64+0x30], R9 ;  /* 0x000030090e000986 */ /* 0x0007e2000c10152e */
[----:B------:R-:W-:-:S04]  /*4af0*/  ISETP.GT.AND P0, PT, R3, 0x19, PT ;  /* 0x000000190300780c */ /* 0x000fc80003f04270 */
[----:B------:R-:W-:-:S13]  /*4b00*/  ISETP.GT.AND P4, PT, R0, RZ, P0 ;  /* 0x000000ff0000720c */ /* 0x000fda0000784270 */
[----:B---3--:R-:W-:Y:S05]  /*4b10*/  @!P4 BRA `(.L_x_58) ;  /* 0x000000000004c947 */ /* 0x008fea0003800000 */
[----:B------:R3:W5:Y:S02]  /*4b20*/  LDG.E.LTC128B.U16 R8, desc[UR46][R22.64+0x32] ;  /* 0x0000322e16087981 */ /* 0x000764000c1e1520 */
.L_x_58:
[----:B------:R-:W-:Y:S05]  /*4b30*/  BSYNC B1 ;  /* 0x0000000000017941 */ /* 0x000fea0003800000 */
.L_x_57:
[----:B------:R-:W2:Y:S01]  /*4b40*/  LDL.LU R13, [R1+0x1b4] ;  /* 0x0001b400010d7983 */ /* 0x000ea20000300800 */
[----:B-----5:R-:W-:Y:S01]  /*4b50*/  HADD2.F32 R9, -RZ, R8.H0_H0 ;  /* 0x20000008ff097230 */ /* 0x020fe20000004100 */
[----:B------:R-:W-:Y:S01]  /*4b60*/  BSSY B1, `(.L_x_59) ;  /* 0x000000a000017945 */ /* 0x000fe20003800000 */
[----:B------:R-:W-:Y:S02]  /*4b70*/  @P4 IMAD.MOV.U32 R14, RZ, RZ, R18 ;  /* 0x000000ffff0e4224 */ /* 0x000fe400078e0012 */
[----:B------:R-:W-:Y:S02]  /*4b80*/  @P4 IMAD.MOV.U32 R15, RZ, RZ, R19 ;  /* 0x000000ffff0f4224 */ /* 0x000fe400078e0013 */
[----:B------:R-:W-:-:S04]  /*4b90*/  FMUL R9, R9, R16 ;  /* 0x0000001009097220 */ /* 0x000fc80000400000 */
[----:B--2---:R-:W-:-:S05]  /*4ba0*/  FFMA R9, R13, R2, R9 ;  /* 0x000000020d097223 */ /* 0x004fca0000000009 */
[----:B------:R-:W-:-:S05]  /*4bb0*/  F2FP.F16.F32.PACK_AB R9, RZ, R9 ;  /* 0x00000009ff09723e */ /* 0x000fca00000000ff */
[----:B------:R2:W-:Y:S01]  /*4bc0*/  @P4 STG.E.U16 desc[UR46][R14.64+0x32], R9 ;  /* 0x000032090e004986 */ /* 0x0005e2000c10152e */
[----:B------:R-:W-:-:S13]  /*4bd0*/  ISETP.GT.AND P4, PT, R0, 0x8, P1 ;  /* 0x000000080000780c */ /* 0x000fda0000f84270 */
[----:B--2---:R-:W-:Y:S05]  /*4be0*/  @!P4 BRA `(.L_x_60) ;  /* 0x000000000004c947 */ /* 0x004fea0003800000 */
[----:B------:R2:W5:Y:S02]  /*4bf0*/  LDG.E.LTC128B.U16 R8, desc[UR46][R20.64+0x30] ;  /* 0x0000302e14087981 */ /* 0x000564000c1e1520 */
.L_x_60:
[----:B------:R-:W-:Y:S05]  /*4c00*/  BSYNC B1 ;  /* 0x0000000000017941 */ /* 0x000fea0003800000 */
.L_x_59:
[----:B------:R-:W3:Y:S01]  /*4c10*/  LDL.LU R14, [R1+0x1b8] ;  /* 0x0001b800010e7983 */ /* 0x000ee20000300800 */
[----:B-----5:R-:W-:Y:S01]  /*4c20*/  HADD2.F32 R9, -RZ, R8.H0_H0 ;  /* 0x20000008ff097230 */ /* 0x020fe20000004100 */
[----:B------:R-:W-:Y:S01]  /*4c30*/  BSSY B1, `(.L_x_61) ;  /* 0x0000009000017945 */ /* 0x000fe20003800000 */
[----:B------:R-:W-:-:S03]  /*4c40*/  PRMT R13, R8, 0x7610, R13 ;  /* 0x00007610080d7816 */ /* 0x000fc6000000000d */
[----:B------:R-:W-:-:S04]  /*4c50*/  FMUL R9, R9, R16 ;  /* 0x0000001009097220 */ /* 0x000fc80000400000 */
[----:B---3--:R-:W-:-:S05]  /*4c60*/  FFMA R9, R14, R2, R9 ;  /* 0x000000020e097223 */ /* 0x008fca0000000009 */
[----:B------:R-:W-:-:S05]  /*4c70*/  F2FP.F16.F32.PACK_AB R9, RZ, R9 ;  /* 0x00000009ff09723e */ /* 0x000fca00000000ff */
[----:B------:R3:W-:Y:S01]  /*4c80*/  @P4 STG.E.U16 desc[UR46][R4.64+0x30], R9 ;  /* 0x0000300904004986 */ /* 0x0007e2000c10152e */
[----:B------:R-:W-:-:S13]  /*4c90*/  ISETP.GT.AND P4, PT, R0, 0x8, P0 ;  /* 0x000000080000780c */ /* 0x000fda0000784270 */
[----:B---3--:R-:W-:Y:S05]  /*4ca0*/  @!P4 BRA `(.L_x_62) ;  /* 0x000000000004c947 */ /* 0x008fea0003800000 */
[----:B------:R3:W5:Y:S02]  /*4cb0*/  LDG.E.LTC128B.U16 R13, desc[UR46][R20.64+0x32] ;  /* 0x0000322e140d7981 */ /* 0x000764000c1e1520 */
.L_x_62:
[----:B------:R-:W-:Y:S05]  /*4cc0*/  BSYNC B1 ;  /* 0x0000000000017941 */ /* 0x000fea0003800000 */
.L_x_61:
[----:B------:R-:W2:Y:S04]  /*4cd0*/  LDL.LU R9, [R1+0x1bc] ;  /* 0x0001bc0001097983 */ /* 0x000ea80000300800 */
[----:B------:R0:W-:Y:S04]  /*4ce0*/  STL.64 [R1+0x208], R26 ;  /* 0x0002081a01007387 */ /* 0x0001e80000100a00 */
[----:B0-----:R-:W4:Y:S01]  /*4cf0*/  LDL.64 R26, [R1+0x1c0] ;  /* 0x0001c000011a7983 */ /* 0x001f220000100a00 */
[----:B-----5:R-:W-:-:S03]  /*4d00*/  HADD2.F32 R8, -RZ, R13.H0_H0 ;  /* 0x2000000dff087230 */ /* 0x020fc60000004100 */
[----:B------:R-:W4:Y:S02]  /*4d10*/  LDL.LU R18, [R1+0x140] ;  /* 0x0001400001127983 */ /* 0x000f240000300800 */
[----:B------:R-:W-:Y:S02]  /*4d20*/  FMUL R8, R8, R16 ;  /* 0x0000001008087220 */ /* 0x000fe40000400000 */
[----:B------:R0:W-:Y:S04]  /*4d30*/  STL.64 [R1+0x200], R24 ;  /* 0x0002001801007387 */ /* 0x0001e80000100a00 */
[----:B------:R-:W-:Y:S04]  /*4d40*/  STL [R1+0x1fc], R22 ;  /* 0x0001fc1601007387 */ /* 0x000fe80000100800 */
[----:B------:R-:W-:Y:S04]  /*4d50*/  STL [R1+0x1f8], R3 ;  /* 0x0001f80301007387 */ /* 0x000fe80000100800 */
[----:B------:R1:W-:Y:S01]  /*4d60*/  STL.64 [R1+0x1f0], R20 ;  /* 0x0001f01401007387 */ /* 0x0003e20000100a00 */
[----:B------:R-:W-:-:S03]  /*4d70*/  USHF.L.U64.HI UR4, UR8, 0x8, UR9 ;  /* 0x0000000808047899 */ /* 0x000fc60008010209 */
[----:B0-----:R-:W4:Y:S01]  /*4d80*/  LDL.64 R24, [R1+0x1d0] ;  /* 0x0001d00001187983 */ /* 0x001f220000100a00 */
[----:B--2---:R-:W-:-:S05]  /*4d90*/  FFMA R8, R9, R2, R8 ;  /* 0x0000000209087223 */ /* 0x004fca0000000008 */
[----:B------:R-:W-:-:S05]  /*4da0*/  F2FP.F16.F32.PACK_AB R8, RZ, R8 ;  /* 0x00000008ff08723e */ /* 0x000fca00000000ff */
[----:B------:R0:W-:Y:S01]  /*4db0*/  @P4 STG.E.U16 desc[UR46][R4.64+0x32], R8 ;  /* 0x0000320804004986 */ /* 0x0001e2000c10152e */
[----:B-1-3--:R-:W-:-:S05]  /*4dc0*/  IADD3 R20, P4, R12, 0x80, RZ ;  /* 0x000000800c147810 */ /* 0x00afca0007f9e0ff */
[----:B0-----:R-:W-:-:S04]  /*4dd0*/  IMAD.X R8, RZ, RZ, UR7, P4 ;  /* 0x00000007ff087e24 */ /* 0x001fc8000a0e06ff */
[----:B------:R-:W-:-:S04]  /*4de0*/  IMAD R8, R8, R6, RZ ;  /* 0x0000000608087224 */ /* 0x000fc800078e02ff */
[C---:B------:R-:W-:Y:S02]  /*4df0*/  IMAD R3, R20.reuse, R7, R8 ;  /* 0x0000000714037224 */ /* 0x040fe400078e0208 */
[----:B------:R-:W-:-:S04]  /*4e00*/  IMAD.WIDE.U32 R8, R20, R6, R234 ;  /* 0x0000000614087225 */ /* 0x000fc800078e00ea */
[----:B------:R-:W-:Y:S01]  /*4e10*/  IMAD.IADD R9, R9, 0x1, R3 ;  /* 0x0000000109097824 */ /* 0x000fe200078e0203 */
[----:B------:R-:W-:-:S04]  /*4e20*/  LEA R14, P4, R8, R232, 0x1 ;  /* 0x000000e8080e7211 */ /* 0x000fc800078808ff */
[----:B------:R-:W-:Y:S01]  /*4e30*/  LEA.HI.X R15, R8, R233, R9, 0x1, P4 ;  /* 0x000000e9080f7211 */ /* 0x000fe200020f0c09 */
[----:B------:R-:W-:-:S05]  /*4e40*/  IMAD.U32 R8, RZ, RZ, UR8 ;  /* 0x00000008ff087e24 */ /* 0x000fca000f8e00ff */
[----:B----4-:R-:W-:-:S04]  /*4e50*/  LEA R8, P4, R8, R26, 0x8 ;  /* 0x0000001a08087211 */ /* 0x010fc800078840ff */
[----:B------:R-:W-:Y:S02]  /*4e60*/  IADD3.X R9, R27, UR4, RZ, P4, !PT ;  /* 0x000000041b097c10 */ /* 0x000fe4000a7fe4ff */
[----:B------:R-:W-:Y:S01]  /*4e70*/  ISETP.GT.AND P4, PT, R0, 0x80, P5 ;  /* 0x000000800000780c */ /* 0x000fe20002f84270 */
[----:B------:R0:W5:-:S12]  /*4e80*/  LDL.LU.64 R26, [R1+0x208] ;  /* 0x00020800011a7983 */ /* 0x0001580000300a00 */
[----:B------:R-:W2:Y:S02]  /*4e90*/  @P4 LDG.E.LTC128B.U16 R13, desc[UR46][R14.64] ;  /* 0x0000002e0e0d4981 */ /* 0x000ea4000c1e1520 */
[----:B--2---:R-:W-:-:S05]  /*4ea0*/  HADD2.F32 R14, -RZ, R13.H0_H0 ;  /* 0x2000000dff0e7230 */ /* 0x004fca0000004100 */
[----:B------:R-:W-:-:S04]  /*4eb0*/  FMUL R14, R14, R16 ;  /* 0x000000100e0e7220 */ /* 0x000fc80000400000 */
[----:B------:R-:W-:-:S05]  /*4ec0*/  FFMA R14, R18, R2, R14 ;  /* 0x00000002120e7223 */ /* 0x000fca000000000e */
[----:B------:R-:W-:-:S05]  /*4ed0*/  F2FP.F16.F32.PACK_AB R14, RZ, R14 ;  /* 0x0000000eff0e723e */ /* 0x000fca00000000ff */
[----:B------:R1:W-:Y:S02]  /*4ee0*/  @P4 STG.E.U16 desc[UR46][R8.64], R14 ;  /* 0x0000000e08004986 */ /* 0x0003e4000c10152e */
[----:B-1----:R-:W-:-:S04]  /*4ef0*/  IMAD.WIDE.U32 R14, R20, R6, R10 ;  /* 0x00000006140e7225 */ /* 0x002fc800078e000a */
[----:B------:R-:W-:Y:S02]  /*4f00*/  IMAD.IADD R15, R3, 0x1, R15 ;  /* 0x00000001030f7824 */ /* 0x000fe400078e020f */
[----:B------:R-:W-:-:S04]  /*4f10*/  IMAD.WIDE.U32 R14, R236, UR42, R14 ;  /* 0x0000002aec0e7c25 */ /* 0x000fc8000f8e000e */
[----:B------:R-:W-:Y:S01]  /*4f20*/  IMAD.IADD R15, R237, 0x1, R15 ;  /* 0x00000001ed0f7824 */ /* 0x000fe200078e020f */
[----:B------:R-:W-:-:S04]  /*4f30*/  LEA R18, P4, R14, R232, 0x1 ;  /* 0x000000e80e127211 */ /* 0x000fc800078808ff */
[----:B------:R-:W-:Y:S02]  /*4f40*/  LEA.HI.X R19, R14, R233, R15, 0x1, P4 ;  /* 0x000000e90e137211 */ /* 0x000fe400020f0c0f */
[----:B------:R-:W2:Y:S02]  /*4f50*/  LDL.64 R14, [R1+0x1d8] ;  /* 0x0001d800010e7983 */ /* 0x000ea40000100a00 */
[----:B--2---:R-:W-:-:S04]  /*4f60*/  IMAD.WIDE.U32 R14, R20, R6, R14 ;  /* 0x00000006140e7225 */ /* 0x004fc800078e000e */
[----:B------:R-:W-:Y:S01]  /*4f70*/  IMAD.IADD R20, R3, 0x1, R15 ;  /* 0x0000000103147824 */ /* 0x000fe200078e020f */
[----:B------:R-:W-:Y:S02]  /*4f80*/  IADD3 R3, P4, R24, R14, RZ ;  /* 0x0000000e18037210 */ /* 0x000fe40007f9e0ff */
[----:B------:R0:W5:Y:S03]  /*4f90*/  LDL.LU.64 R24, [R1+0x200] ;  /* 0x0002000001187983 */ /* 0x0001660000300a00 */
[----:B------:R-:W-:Y:S01]  /*4fa0*/  IMAD.X R22, R20, 0x1, R235, P4 ;  /* 0x0000000114167824 */ /* 0x000fe200020e06eb */
[----:B------:R1:W-:Y:S02]  /*4fb0*/  STL [R1+0x190], R20 ;  /* 0x0001901401007387 */ /* 0x0003e40000100800 */
[----:B-1----:R-:W-:-:S04]  /*4fc0*/  LEA R20, P4, R3, R232, 0x1 ;  /* 0x000000e803147211 */ /* 0x002fc800078808ff */
[----:B------:R-:W-:Y:S02]  /*4fd0*/  LEA.HI.X R21, R3, R233, R22, 0x1, P4 ;  /* 0x000000e903157211 */ /* 0x000fe400020f0c16 */
[----:B------:R0:W5:Y:S04]  /*4fe0*/  LDL.LU R22, [R1+0x1fc] ;  /* 0x0001fc0001167983 */ /* 0x0001680000300800 */
[----:B------:R0:W5:Y:S04]  /*4ff0*/  LDL.LU R3, [R1+0x1f8] ;  /* 0x0001f80001037983 */ /* 0x0001680000300800 */
[----:B------:R1:W-:Y:S04]  /*5000*/  STL.64 [R1+0x188], R20 ;  /* 0x0001881401007387 */ /* 0x0003e80000100a00 */
[----:B-1----:R0:W5:Y:S01]  /*5010*/  LDL.LU.64 R20, [R1+0x1f0] ;  /* 0x0001f00001147983 */ /* 0x0021620000300a00 */
[----:B------:R-:W-:-:S04]  /*5020*/  LOP3.LUT P4, RZ, R17, 0x4, RZ, 0xc0, !PT ;  /* 0x0000000411ff7812 */ /* 0x000fc8000788c0ff */
[----:B------:R-:W-:Y:S01]  /*5030*/  ISETP.GT.AND P4, PT, R0, 0x80, P4 ;  /* 0x000000800000780c */ /* 0x000fe20002784270 */
[----:B------:R-:W-:-:S12]  /*5040*/  BSSY B1, `(.L_x_63) ;  /* 0x0000003000017945 */ /* 0x000fd80003800000 */
[----:B0-----:R-:W-:Y:S05]  /*5050*/  @!P4 BRA `(.L_x_64) ;  /* 0x000000000004c947 */ /* 0x001fea0003800000 */
[----:B------:R0:W5:Y:S02]  /*5060*/  LDG.E.LTC128B.U16 R13, desc[UR46][R18.64+0x2] ;  /* 0x0000022e120d7981 */ /* 0x000164000c1e1520 */
.L_x_64:
[----:B------:R-:W-:Y:S05]  /*5070*/  BSYNC B1 ;  /* 0x0000000000017941 */ /* 0x000fea0003800000 */
.L_x_63:
[----:B-----5:R-:W-:Y:S04]  /*5080*/  STL [R1+0x200], R3 ;  /* 0x0002000301007387 */ /* 0x020fe80000100800 */
[----:B------:R1:W-:Y:S04]  /*5090*/  STL.64 [R1+0x1f8], R6 ;  /* 0x0001f80601007387 */ /* 0x0003e80000100a00 */
[----:B-1----:R-:W2:Y:S01]  /*50a0*/  LDL.LU R7, [R1+0x144] ;  /* 0x0001440001077983 */ /* 0x002ea20000300800 */
[----:B------:R-:W-:-:S03]  /*50b0*/  HADD2.F32 R3, -RZ, R13.H0_H0 ;  /* 0x2000000dff037230 */ /* 0x000fc60000004100 */
[----:B------:R1:W-:Y:S02]  /*50c0*/  STL.64 [R1+0x1f0], R4 ;  /* 0x0001f00401007387 */ /* 0x0003e40000100a00 */
[----:B------:R-:W-:-:S04]  /*50d0*/  FMUL R3, R3, R16 ;  /* 0x0000001003037220 */ /* 0x000fc80000400000 */
[----:B--2---:R-:W-:Y:S02]  /*50e0*/  FFMA R7, R7, R2, R3 ;  /* 0x0000000207077223 */ /* 0x004fe40000000003 */
[----:B------:R2:W5:Y:S03]  /*50f0*/  LDL.LU R3, [R1+0x200] ;  /* 0x0002000001037983 */ /* 0x0005660000300800 */
[----:B-1----:R-:W-:Y:S01]  /*5100*/  F2FP.F16.F32.PACK_AB R5, RZ, R7 ;  /* 0x00000007ff05723e */ /* 0x002fe200000000ff */
[----:B------:R-:W-:-:S03]  /*5110*/  IMAD.MOV.U32 R7, RZ, RZ, R9 ;  /* 0x000000ffff077224 */ /* 0x000fc600078e0009 */
[----:B------:R-:W-:Y:S01]  /*5120*/  PRMT R6, R5, 0x7610, R6 ;  /* 0x0000761005067816 */ /* 0x000fe20000000006 */
[----:B------:R-:W-:-:S03]  /*5130*/  IMAD.U32 R5, RZ, RZ, UR8 ;  /* 0x00000008ff057e24 */ /* 0x000fc6000f8e00ff */
[----:B------:R-:W-:Y:S01]  /*5140*/  PRMT R4, R6, 0x7610, R4 ;  /* 0x0000761006047816 */ /* 0x000fe20000000004 */
[----:B------:R-:W-:Y:S02]  /*5150*/  IMAD.MOV.U32 R6, RZ, RZ, R8 ;  /* 0x000000ffff067224 */ /* 0x000fe400078e0008 */
[----:B------:R-:W-:-:S03]  /*5160*/  IMAD.SHL.U32 R5, R5, 0x10, RZ ;  /* 0x0000001005057824 */ /* 0x000fc600078e00ff */
[----:B------:R-:W-:Y:S04]  /*5170*/  STL.64 [R1+0x140], R6 ;  /* 0x0001400601007387 */ /* 0x000fe80000100a00 */
[----:B------:R1:W-:Y:S04]  /*5180*/  @P4 STG.E.U16 desc[UR46][R6.64+0x2], R4 ;  /* 0x0000020406004986 */ /* 0x0003e8000c10152e */
[----:B-1----:R2:W5:Y:S01]  /*5190*/  LDL.LU.64 R6, [R1+0x1f8] ;  /* 0x0001f80001067983 */ /* 0x0025620000300a00 */
[----:B------:R-:W-:-:S03]  /*51a0*/  IADD3 R4, P4, R8, R5, RZ ;  /* 0x0000000508047210 */ /* 0x000fc60007f9e0ff */
[----:B------:R-:W3:Y:S01]  /*51b0*/  LDL R5, [R1+0x1e4] ;  /* 0x0001e40001057983 */ /* 0x000ee20000100800 */
[----:B------:R-:W-:Y:S01]  /*51c0*/  BSSY B1, `(.L_x_65) ;  /* 0x000000a000017945 */ /* 0x000fe20003800000 */
[----:B---3--:R-:W-:-:S05]  /*51d0*/  IMAD.X R5, R9, 0x1, R5, P4 ;  /* 0x0000000109057824 */ /* 0x008fca00020e0605 */
[----:B------:R1:W-:Y:S04]  /*51e0*/  STL.64 [R1+0x180], R4 ;  /* 0x0001800401007387 */ /* 0x0003e80000100a00 */
[----:B-1----:R2:W5:Y:S01]  /*51f0*/  LDL.LU.64 R4, [R1+0x1f0] ;  /* 0x0001f00001047983 */ /* 0x0025620000300a00 */
[----:B------:R-:W-:-:S13]  /*5200*/  ISETP.GT.AND P4, PT, R0, 0x88, P5 ;  /* 0x000000880000780c */ /* 0x000fda0002f84270 */
[----:B--2---:R-:W-:Y:S05]  /*5210*/  @!P4 BRA `(.L_x_66) ;  /* 0x000000000010c947 */ /* 0x004fea0003800000 */
[----:B-----5:R1:W-:Y:S04]  /*5220*/  STL.64 [R1+0x1f0], R2 ;  /* 0x0001f00201007387 */ /* 0x0203e80000100a00 */
[----:B-1----:R-:W2:Y:S04]  /*5230*/  LDL.LU.64 R2, [R1+0x188] ;  /* 0x0001880001027983 */ /* 0x002ea80000300a00 */
[----:B--2---:R1:W5:Y:S04]  /*5240*/  LDG.E.LTC128B.U16 R13, desc[UR46][R2.64] ;  /* 0x0000002e020d7981 */ /* 0x004368000c1e1520 */
[----:B------:R1:W5:Y:S02]  /*5250*/  LDL.LU.64 R2, [R1+0x1f0] ;  /* 0x0001f00001027983 */ /* 0x0003640000300a00 */
.L_x_66:
[----:B------:R-:W-:Y:S05]  /*5260*/  BSYNC B1 ;  /* 0x0000000000017941 */ /* 0x000fea0003800000 */
.L_x_65:
[----:B-----5:R2:W-:Y:S04]  /*5270*/  STL.64 [R1+0x1f8], R6 ;  /* 0x0001f80601007387 */ /* 0x0205e80000100a00 */
[----:B--2---:R-:W2:Y:S04]  /*5280*/  LDL.LU R6, [R1+0x148] ;  /* 0x0001480001067983 */ /* 0x004ea80000300800 */
[----:B------:R-:W3:Y:S04]  /*5290*/  LDL.LU R7, [R1+0x190] ;  /* 0x0001900001077983 */ /* 0x000ee80000300800 */
[----:B------:R4:W-:Y:S04]  /*52a0*/  STL.64 [R1+0x1f0], R4 ;  /* 0x0001f00401007387 */ /* 0x0009e80000100a00 */
[----:B----4-:R-:W4:Y:S01]  /*52b0*/  LDL.64 R4, [R1+0x180] ;  /* 0x0001800001047983 */ /* 0x010f220000100a00 */
[----:B------:R-:W-:-:S05]  /*52c0*/  HADD2.F32 R15, -RZ, R13.H0_H0 ;  /* 0x2000000dff0f7230 */ /* 0x000fca0000004100 */
[----:B------:R-:W-:-:S04]  /*52d0*/  FMUL R15, R15, R16 ;  /* 0x000000100f0f7220 */ /* 0x000fc80000400000 */
[----:B--2---:R-:W-:-:S05]  /*52e0*/  FFMA R15, R6, R2, R15 ;  /* 0x00000002060f7223 */ /* 0x004fca000000000f */
[----:B------:R-:W-:-:S05]  /*52f0*/  F2FP.F16.F32.PACK_AB R15, RZ, R15 ;  /* 0x0000000fff0f723e */ /* 0x000fca00000000ff */
[----:B----4-:R3:W-:Y:S01]  /*5300*/  @P4 STG.E.U16 desc[UR46][R4.64], R15 ;  /* 0x0000000f04004986 */ /* 0x0107e2000c10152e */
[----:B------:R-:W-:-:S05]  /*5310*/  IADD3 R14, P4, R10, R14, RZ ;  /* 0x0000000e0a0e7210 */ /* 0x000fca0007f9e0ff */
[----:B---3--:R-:W-:Y:S02]  /*5320*/  IMAD.X R15, R11, 0x1, R7, P4 ;  /* 0x000000010b0f7824 */ /* 0x008fe400020e0607 */
[----:B------:R-:W-:Y:S02]  /*5330*/  IMAD.U32 R5, RZ, RZ, UR8 ;  /* 0x00000008ff057e24 */ /* 0x000fe4000f8e00ff */
[----:B------:R-:W-:-:S04]  /*5340*/  IMAD.WIDE.U32 R6, R236, UR42, R14 ;  /* 0x0000002aec067c25 */ /* 0x000fc8000f8e000e */
[----:B------:R-:W-:Y:S01]  /*5350*/  IMAD.IADD R15, R237, 0x1, R7 ;  /* 0x00000001ed0f7824 */ /* 0x000fe200078e0207 */
[----:B------:R-:W-:Y:S01]  /*5360*/  LEA R14, P4, R6, R232, 0x1 ;  /* 0x000000e8060e7211 */ /* 0x000fe200078808ff */
[----:B------:R-:W-:-:S03]  /*5370*/  IMAD.SHL.U32 R5, R5, 0x10, RZ ;  /* 0x0000001005057824 */ /* 0x000fc600078e00ff */
[----:B------:R-:W-:Y:S02]  /*5380*/  LEA.HI.X R15, R6, R233, R15, 0x1, P4 ;  /* 0x000000e9060f7211 */ /* 0x000fe400020f0c0f */
[----:B------:R2:W5:Y:S01]  /*5390*/  LDL.LU.64 R6, [R1+0x1f8] ;  /* 0x0001f80001067983 */ /* 0x0005620000300a00 */
[----:B------:R-:W-:-:S03]  /*53a0*/  IADD3 R4, P4, R5, R8, RZ ;  /* 0x0000000805047210 */ /* 0x000fc60007f9e0ff */
[----:B------:R-:W3:Y:S01]  /*53b0*/  LDL R5, [R1+0x1e4] ;  /* 0x0001e40001057983 */ /* 0x000ee20000100800 */
[----:B------:R-:W-:Y:S01]  /*53c0*/  BSSY B1, `(.L_x_67) ;  /* 0x0000008000017945 */ /* 0x000fe20003800000 */
[----:B---3--:R-:W-:-:S05]  /*53d0*/  IMAD.X R5, R5, 0x1, R9, P4 ;  /* 0x0000000105057824 */ /* 0x008fca00020e0609 */
[----:B------:R3:W-:Y:S04]  /*53e0*/  STL.64 [R1+0x188], R4 ;  /* 0x0001880401007387 */ /* 0x0007e80000100a00 */
[----:B---3--:R2:W5:Y:S01]  /*53f0*/  LDL.LU.64 R4, [R1+0x1f0] ;  /* 0x0001f00001047983 */ /* 0x0085620000300a00 */
[----:B------:R-:W-:-:S04]  /*5400*/  LOP3.LUT P4, RZ, R17, 0x4, RZ, 0xc0, !PT ;  /* 0x0000000411ff7812 */ /* 0x000fc8000788c0ff */
[----:B------:R-:W-:-:S13]  /*5410*/  ISETP.GT.AND P4, PT, R0, 0x88, P4 ;  /* 0x000000880000780c */ /* 0x000fda0002784270 */
[----:B--2---:R-:W-:Y:S05]  /*5420*/  @!P4 BRA `(.L_x_68) ;  /* 0x000000000004c947 */ /* 0x004fea0003800000 */
[----:B------:R2:W5:Y:S02]  /*5430*/  LDG.E.LTC128B.U16 R13, desc[UR46][R14.64+0x2] ;  /* 0x0000022e0e0d7981 */ /* 0x000564000c1e1520 */
.L_x_68:
[----:B------:R-:W-:Y:S05]  /*5440*/  BSYNC B1 ;  /* 0x0000000000017941 */ /* 0x000fea0003800000 */
.L_x_67:
[----:B------:R-:W-:Y:S04]  /*5450*/  STL [R1+0x20c], R9 ;  /* 0x00020c0901007387 */ /* 0x000fe80000100800 */
[----:B------:R3:W-:Y:S04]  /*5460*/  STL [R1+0x208], R8 ;  /* 0x0002080801007387 */ /* 0x0007e80000100800 */
[----:B---3--:R-:W3:Y:S04]  /*5470*/  LDL.LU R8, [R1+0x14c] ;  /* 0x00014c0001087983 */ /* 0x008ee80000300800 */
[----:B-----5:R-:W-:Y:S04]  /*5480*/  STL [R1+0x204], R7 ;  /* 0x0002040701007387 */ /* 0x020fe80000100800 */
[----:B------:R-:W-:Y:S04]  /*5490*/  STL [R1+0x200], R6 ;  /* 0x0002000601007387 */ /* 0x000fe80000100800 */
[----:B------:R4:W-:Y:S04]  /*54a0*/  STL.64 [R1+0x1f8], R4 ;  /* 0x0001f80401007387 */ /* 0x0009e80000100a00 */
[----:B----4-:R-:W4:Y:S01]  /*54b0*/  LDL.64 R4, [R1+0x188] ;  /* 0x0001880001047983 */ /* 0x010f220000100a00 */
[----:B------:R-:W-:-:S03]  /*54c0*/  HADD2.F32 R9, -RZ, R13.H0_H0 ;  /* 0x2000000dff097230 */ /* 0x000fc60000004100 */
[----:B------:R1:W-:Y:S02]  /*54d0*/  STL [R1+0x1f0], R3 ;  /* 0x0001f00301007387 */ /* 0x0003e40000100800 */
[----:B------:R-:W-:-:S04]  /*54e0*/  FMUL R9, R9, R16 ;  /* 0x0000001009097220 */ /* 0x000fc80000400000 */
[----:B---3--:R-:W-:Y:S02]  /*54f0*/  FFMA R8, R8, R2, R9 ;  /* 0x0000000208087223 */ /* 0x008fe40000000009 */
[----:B------:R3:W5:Y:S03]  /*5500*/  LDL.LU R9, [R1+0x20c] ;  /* 0x00020c0001097983 */ /* 0x0007660000300800 */
[----:B------:R-:W-:Y:S02]  /*5510*/  F2FP.F16.F32.PACK_AB R7, RZ, R8 ;  /* 0x00000008ff07723e */ /* 0x000fe400000000ff */
[----:B------:R3:W5:Y:S02]  /*5520*/  LDL.LU R8, [R1+0x208] ;  /* 0x0002080001087983 */ /* 0x0007640000300800 */
[----:B------:R-:W-:Y:S02]  /*5530*/  PRMT R6, R7, 0x7610, R6 ;  /* 0x0000761007067816 */ /* 0x000fe40000000006 */
[----:B------:R3:W5:Y:S02]  /*5540*/  LDL.LU R7, [R1+0x204] ;  /* 0x0002040001077983 */ /* 0x0007640000300800 */
[----:B-1----:R-:W-:-:S02]  /*5550*/  PRMT R3, R6, 0x7610, R3 ;  /* 0x0000761006037816 */ /* 0x002fc40000000003 */
[----:B------:R3:W5:Y:S04]  /*5560*/  LDL.LU R6, [R1+0x200] ;  /* 0x0002000001067983 */ /* 0x0007680000300800 */
[----:B----4-:R1:W-:Y:S04]  /*5570*/  @P4 STG.E.U16 desc[UR46][R4.64+0x2], R3 ;  /* 0x0000020304004986 */ /* 0x0103e8000c10152e */
[----:B-1----:R3:W5:Y:S04]  /*5580*/  LDL.LU.64 R4, [R1+0x1f8] ;  /* 0x0001f80001047983 */ /* 0x0027680000300a00 */
[----:B------:R3:W5:Y:S01]  /*5590*/  LDL.LU R3, [R1+0x1f0] ;  /* 0x0001f00001037983 */ /* 0x0007620000300800 */
[----:B------:R-:W-:Y:S01]  /*55a0*/  LOP3.LUT P4, RZ, R17, 0x2, RZ, 0xc0, !PT ;  /* 0x0000000211ff7812 */ /* 0x000fe2000788c0ff */
[----:B------:R-:W-:Y:S03]  /*55b0*/  BSSY B1, `(.L_x_69) ;  /* 0x0000004000017945 */ /* 0x000fe60003800000 */
[----:B------:R-:W-:-:S13]  /*55c0*/  ISETP.GT.AND P4, PT, R0, 0x80, P4 ;  /* 0x000000800000780c */ /* 0x000fda0002784270 */
[----:B---3--:R-:W-:Y:S05]  /*55d0*/  @!P4 BRA `(.L_x_70) ;  /* 0x000000000004c947 */ /* 0x008fea0003800000 */
[----:B------:R1:W5:Y:S02]  /*55e0*/  LDG.E.LTC128B.U16 R13, desc[UR46][R18.64+0x10] ;  /* 0x0000102e120d7981 */ /* 0x000364000c1e1520 */
.L_x_70:
[----:B------:R-:W-:Y:S05]  /*55f0*/  BSYNC B1 ;  /* 0x0000000000017941 */ /* 0x000fea0003800000 */
.L_x_69:
[----:B-----5:R-:W-:Y:S04]  /*5600*/  STL [R1+0x200], R7 ;  /* 0x0002000701007387 */ /* 0x020fe80000100800 */
[----:B------:R3:W-:Y:S04]  /*5610*/  STL [R1+0x1fc], R6 ;  /* 0x0001fc0601007387 */ /* 0x0007e80000100800 */
[----:B---3--:R-:W3:Y:S01]  /*5620*/  LDL.LU R6, [R1+0x150] ;  /* 0x0001500001067983 */ /* 0x008ee20000300800 */
[----:B------:R-:W-:-:S03]  /*5630*/  HADD2.F32 R7, -RZ, R13.H0_H0 ;  /* 0x2000000dff077230 */ /* 0x000fc60000004100 */
[----:B------:R4:W-:Y:S02]  /*5640*/  STL [R1+0x1f8], R5 ;  /* 0x0001f80501007387 */ /* 0x0009e40000100800 */
[----:B------:R-:W-:Y:S02]  /*5650*/  FMUL R7, R7, R16 ;  /* 0x0000001007077220 */ /* 0x000fe40000400000 */
[----:B------:R0:W-:Y:S04]  /*5660*/  STL [R1+0x1f4], R4 ;  /* 0x0001f40401007387 */ /* 0x0001e80000100800 */
[----:B------:R2:W-:Y:S01]  /*5670*/  STL [R1+0x1f0], R3 ;  /* 0x0001f00301007387 */ /* 0x0005e20000100800 */
[----:B---3--:R-:W-:-:S03]  /*5680*/  FFMA R6, R6, R2, R7 ;  /* 0x0000000206067223 */ /* 0x008fc60000000007 */
[----:B------:R3:W5:Y:S02]  /*5690*/  LDL.LU R7, [R1+0x200] ;  /* 0x0002000001077983 */ /* 0x0007640000300800 */
[----:B----4-:R-:W-:Y:S02]  /*56a0*/  F2FP.F16.F32.PACK_AB R5, RZ, R6 ;  /* 0x00000006ff05723e */ /* 0x010fe400000000ff */
[----:B------:R3:W5:Y:S02]  /*56b0*/  LDL.LU R6, [R1+0x1fc] ;  /* 0x0001fc0001067983 */ /* 0x0007640000300800 */
[----:B0-----:R-:W-:Y:S02]  /*56c0*/  PRMT R4, R5, 0x7610, R4 ;  /* 0x0000761005047816 */ /* 0x001fe40000000004 */
[----:B------:R3:W5:Y:S02]  /*56d0*/  LDL.LU R5, [R1+0x1f8] ;  /* 0x0001f80001057983 */ /* 0x0007640000300800 */
[----:B--2---:R-:W-:-:S02]  /*56e0*/  PRMT R3, R4, 0x7610, R3 ;  /* 0x0000761004037816 */ /* 0x004fc40000000003 */
[----:B------:R3:W5:Y:S04]  /*56f0*/  LDL.LU R4, [R1+0x1f4] ;  /* 0x0001f40001047983 */ /* 0x0007680000300800 */
[----:B------:R0:W-:Y:S04]  /*5700*/  @P4 STG.E.U16 desc[UR46][R8.64+0x10], R3 ;  /* 0x0000100308004986 */ /* 0x0001e8000c10152e */
[----:B0-----:R3:W5:Y:S01]  /*5710*/  LDL.LU R3, [R1+0x1f0] ;  /* 0x0001f00001037983 */ /* 0x0017620000300800 */
[----:B------:R-:W-:Y:S01]  /*5720*/  ISETP.GT.AND P4, PT, R0, 0x80, P6 ;  /* 0x000000800000780c */ /* 0x000fe20003784270 */
[----:B------:R-:W-:-:S12]  /*5730*/  BSSY B1, `(.L_x_71) ;  /* 0x0000003000017945 */ /* 0x000fd80003800000 */
[----:B---3--:R-:W-:Y:S05]  /*5740*/  @!P4 BRA `(.L_x_72) ;  /* 0x000000000004c947 */ /* 0x008fea0003800000 */
[----:B------:R0:W5:Y:S02]  /*5750*/  LDG.E.LTC128B.U16 R13, desc[UR46][R18.64+0x12] ;  /* 0x0000122e120d7981 */ /* 0x000164000c1e1520 */
.L_x_72:
[----:B------:R-:W-:Y:S05]  /*5760*/  BSYNC B1 ;  /* 0x0000000000017941 */ /* 0x000fea0003800000 */
.L_x_71:
[----:B------:R-:W-:Y:S04]  /*5770*/  STL [R1+0x20c], R9 ;  /* 0x00020c0901007387 */ /* 0x000fe80000100800 */
[----:B------:R2:W-:Y:S04]  /*5780*/  STL [R1+0x208], R8 ;  /* 0x0002080801007387 */ /* 0x0005e80000100800 */
[----:B--2---:R-:W2:Y:S04]  /*5790*/  LDL.LU R8, [R1+0x154] ;  /* 0x0001540001087983 */ /* 0x004ea80000300800 */
[----:B-----5:R-:W-:Y:S04]  /*57a0*/  STL [R1+0x204], R7 ;  /* 0x0002040701007387 */ /* 0x020fe80000100800 */
[----:B------:R-:W-:Y:S04]  /*57b0*/  STL [R1+0x200], R6 ;  /* 0x0002000601007387 */ /* 0x000fe80000100800 */
[----:B------:R3:W-:Y:S04]  /*57c0*/  STL.64 [R1+0x1f8], R4 ;  /* 0x0001f80401007387 */ /* 0x0007e80000100a00 */
[----:B---3--:R-:W3:Y:S01]  /*57d0*/  LDL.64 R4, [R1+0x140] ;  /* 0x0001400001047983 */ /* 0x008ee20000100a00 */
[----:B------:R-:W-:-:S03]  /*57e0*/  HADD2.F32 R9, -RZ, R13.H0_H0 ;  /* 0x2000000dff097230 */ /* 0x000fc60000004100 */
[----:B------:R4:W-:Y:S02]  /*57f0*/  STL [R1+0x1f0], R3 ;  /* 0x0001f00301007387 */ /* 0x0009e40000100800 */
[----:B------:R-:W-:-:S04]  /*5800*/  FMUL R9, R9, R16 ;  /* 0x0000001009097220 */ /* 0x000fc80000400000 */
[----:B--2---:R-:W-:Y:S02]  /*5810*/  FFMA R8, R8, R2, R9 ;  /* 0x0000000208087223 */ /* 0x004fe40000000009 */
[----:B------:R2:W5:Y:S03]  /*5820*/  LDL.LU R9, [R1+0x20c] ;  /* 0x00020c0001097983 */ /* 0x0005660000300800 */
[----:B------:R-:W-:Y:S02]  /*5830*/  F2FP.F16.F32.PACK_AB R7, RZ, R8 ;  /* 0x00000008ff07723e */ /* 0x000fe400000000ff */
[----:B------:R2:W5:Y:S02]  /*5840*/  LDL.LU R8, [R1+0x208] ;  /* 0x0002080001087983 */ /* 0x0005640000300800 */
[----:B------:R-:W-:Y:S02]  /*5850*/  PRMT R6, R7, 0x7610, R6 ;  /* 0x0000761007067816 */ /* 0x000fe40000000006 */
[----:B------:R2:W5:Y:S02]  /*5860*/  LDL.LU R7, [R1+0x204] ;  /* 0x0002040001077983 */ /* 0x0005640000300800 */
[----:B----4-:R-:W-:-:S02]  /*5870*/  PRMT R3, R6, 0x7610, R3 ;  /* 0x0000761006037816 */ /* 0x010fc40000000003 */
[----:B------:R2:W5:Y:S04]  /*5880*/  LDL.LU R6, [R1+0x200] ;  /* 0x0002000001067983 */ /* 0x0005680000300800 */
[----:B---3--:R3:W-:Y:S04]  /*5890*/  @P4 STG.E.U16 desc[UR46][R4.64+0x12], R3 ;  /* 0x0000120304004986 */ /* 0x0087e8000c10152e */
[----:B---3--:R2:W5:Y:S04]  /*58a0*/  LDL.LU.64 R4, [R1+0x1f8] ;  /* 0x0001f80001047983 */ /* 0x0085680000300a00 */
[----:B------:R2:W5:Y:S01]  /*58b0*/  LDL.LU R3, [R1+0x1f0] ;  /* 0x0001f00001037983 */ /* 0x0005620000300800 */
[----:B------:R-:W-:Y:S01]  /*58c0*/  LOP3.LUT P4, RZ, R17, 0x2, RZ, 0xc0, !PT ;  /* 0x0000000211ff7812 */ /* 0x000fe2000788c0ff */
[----:B------:R-:W-:Y:S03]  /*58d0*/  BSSY B1, `(.L_x_73) ;  /* 0x0000004000017945 */ /* 0x000fe60003800000 */
[----:B------:R-:W-:-:S13]  /*58e0*/  ISETP.GT.AND P4, PT, R0, 0x88, P4 ;  /* 0x000000880000780c */ /* 0x000fda0002784270 */
[----:B--2---:R-:W-:Y:S05]  /*58f0*/  @!P4 BRA `(.L_x_74) ;  /* 0x000000000004c947 */ /* 0x004fea0003800000 */
[----:B------:R2:W5:Y:S02]  /*5900*/  LDG.E.LTC128B.U16 R13, desc[UR46][R14.64+0x10] ;  /* 0x0000102e0e0d7981 */ /* 0x000564000c1e1520 */
.L_x_74:
[----:B------:R-:W-:Y:S05]  /*5910*/  BSYNC B1 ;  /* 0x0000000000017941 */ /* 0x000fea0003800000 */
.L_x_73:
[----:B-----5:R-:W-:Y:S04]  /*5920*/  STL [R1+0x20c], R9 ;  /* 0x00020c0901007387 */ /* 0x020fe80000100800 */
[----:B------:R3:W-:Y:S04]  /*5930*/  STL [R1+0x208], R8 ;  /* 0x0002080801007387 */ /* 0x0007e80000100800 */
[----:B---3--:R-:W3:Y:S04]  /*5940*/  LDL.LU R8, [R1+0x158] ;  /* 0x0001580001087983 */ /* 0x008ee80000300800 */
[----:B------:R-:W-:Y:S04]  /*5950*/  STL [R1+0x204], R7 ;  /* 0x0002040701007387 */ /* 0x000fe80000100800 */
        /* <DEDUP_REMOVED lines=12> */
[----:B0-----:R-:W-:-:S02]  /*5a20*/  PRMT R3, R6, 0x7610, R3 ;  /* 0x0000761006037816 */ /* 0x001fc40000000003 */
[----:B------:R3:W5:Y:S04]  /*5a30*/  LDL.LU R6, [R1+0x200] ;  /* 0x0002000001067983 */ /* 0x0007680000300800 */
[----:B----4-:R0:W-:Y:S04]  /*5a40*/  @P4 STG.E.U16 desc[UR46][R4.64+0x10], R3 ;  /* 0x0000100304004986 */ /* 0x0101e8000c10152e */
[----:B0-----:R3:W5:Y:S04]  /*5a50*/  LDL.LU.64 R4, [R1+0x1f8] ;  /* 0x0001f80001047983 */ /* 0x0017680000300a00 */
[----:B------:R3:W5:Y:S01]  /*5a60*/  LDL.LU R3, [R1+0x1f0] ;  /* 0x0001f00001037983 */ /* 0x0007620000300800 */
[----:B------:R-:W-:Y:S01]  /*5a70*/  ISETP.GT.AND P4, PT, R0, 0x88, P6 ;  /* 0x000000880000780c */ /* 0x000fe20003784270 */
[----:B------:R-:W-:-:S12]  /*5a80*/  BSSY B1, `(.L_x_75) ;  /* 0x0000003000017945 */ /* 0x000fd80003800000 */
[----:B---3--:R-:W-:Y:S05]  /*5a90*/  @!P4 BRA `(.L_x_76) ;  /* 0x000000000004c947 */ /* 0x008fea0003800000 */
[----:B------:R0:W5:Y:S02]  /*5aa0*/  LDG.E.LTC128B.U16 R13, desc[UR46][R14.64+0x12] ;  /* 0x0000122e0e0d7981 */ /* 0x000164000c1e1520 */
.L_x_76:
[----:B------:R-:W-:Y:S05]  /*5ab0*/  BSYNC B1 ;  /* 0x0000000000017941 */ /* 0x000fea0003800000 */
.L_x_75:
[----:B-----5:R-:W-:Y:S04]  /*5ac0*/  STL [R1+0x20c], R9 ;  /* 0x00020c0901007387 */ /* 0x020fe80000100800 */
[----:B------:R3:W-:Y:S04]  /*5ad0*/  STL [R1+0x208], R8 ;  /* 0x0002080801007387 */ /* 0x0007e80000100800 */
[----:B---3--:R-:W3:Y:S04]  /*5ae0*/  LDL.LU R8, [R1+0x15c] ;  /* 0x00015c0001087983 */ /* 0x008ee80000300800 */
[----:B------:R-:W-:Y:S04]  /*5af0*/  STL [R1+0x204], R7 ;  /* 0x0002040701007387 */ /* 0x000fe80000100800 */
[----:B------:R-:W-:Y:S04]  /*5b00*/  STL [R1+0x200], R6 ;  /* 0x0002000601007387 */ /* 0x000fe80000100800 */
[----:B------:R4:W-:Y:S04]  /*5b10*/  STL.64 [R1+0x1f8], R4 ;  /* 0x0001f80401007387 */ /* 0x0009e80000100a00 */
[----:B----4-:R-:W4:Y:S01]  /*5b20*/  LDL.LU.64 R4, [R1+0x188] ;  /* 0x0001880001047983 */ /* 0x010f220000300a00 */
        /* <DEDUP_REMOVED lines=11> */
[----:B----4-:R-:W-:Y:S04]  /*5be0*/  STL.64 [R1+0x148], R4 ;  /* 0x0001480401007387 */ /* 0x010fe80000100a00 */
[----:B------:R1:W-:Y:S04]  /*5bf0*/  @P4 STG.E.U16 desc[UR46][R4.64+0x12], R3 ;  /* 0x0000120304004986 */ /* 0x0003e8000c10152e */
[----:B-1----:R3:W5:Y:S04]  /*5c00*/  LDL.LU.64 R4, [R1+0x1f8] ;  /* 0x0001f80001047983 */ /* 0x0027680000300a00 */
[----:B------:R3:W5:Y:S01]  /*5c10*/  LDL.LU R3, [R1+0x1f0] ;  /* 0x0001f00001037983 */ /* 0x0007620000300800 */
[----:B------:R-:W-:Y:S01]  /*5c20*/  ISETP.GT.AND P4, PT, R0, 0x80, P3 ;  /* 0x000000800000780c */ /* 0x000fe20001f84270 */
[----:B------:R-:W-:-:S12]  /*5c30*/  BSSY B1, `(.L_x_77) ;  /* 0x0000003000017945 */ /* 0x000fd80003800000 */
[----:B---3--:R-:W-:Y:S05]  /*5c40*/  @!P4 BRA `(.L_x_78) ;  /* 0x000000000004c947 */ /* 0x008fea0003800000 */
[----:B------:R1:W5:Y:S02]  /*5c50*/  LDG.E.LTC128B.U16 R13, desc[UR46][R18.64+0x20] ;  /* 0x0000202e120d7981 */ /* 0x000364000c1e1520 */
.L_x_78:
[----:B------:R-:W-:Y:S05]  /*5c60*/  BSYNC B1 ;  /* 0x0000000000017941 */ /* 0x000fea0003800000 */
.L_x_77:
        /* <DEDUP_REMOVED lines=22> */
.L_x_80:
[----:B------:R-:W-:Y:S05]  /*5dd0*/  BSYNC B1 ;  /* 0x0000000000017941 */ /* 0x000fea0003800000 */
.L_x_79:
        /* <DEDUP_REMOVED lines=21> */
[----:B------:R-:W-:Y:S01]  /*5f30*/  ISETP.GT.AND P4, PT, R0, 0x88, P3 ;  /* 0x000000880000780c */ /* 0x000fe20001f84270 */
[----:B------:R-:W-:-:S12]  /*5f40*/  BSSY B1, `(.L_x_81) ;  /* 0x0000003000017945 */ /* 0x000fd80003800000 */
[----:B--2---:R-:W-:Y:S05]  /*5f50*/  @!P4 BRA `(.L_x_82) ;  /* 0x000000000004c947 */ /* 0x004fea0003800000 */
[----:B------:R2:W5:Y:S02]  /*5f60*/  LDG.E.LTC128B.U16 R13, desc[UR46][R14.64+0x20] ;  /* 0x0000202e0e0d7981 */ /* 0x000564000c1e1520 */
.L_x_82:
[----:B------:R-:W-:Y:S05]  /*5f70*/  BSYNC B1 ;  /* 0x0000000000017941 */ /* 0x000fea0003800000 */
.L_x_81:
        /* <DEDUP_REMOVED lines=25> */
.L_x_84:
[----:B------:R-:W-:Y:S05]  /*6110*/  BSYNC B1 ;  /* 0x0000000000017941 */ /* 0x000fea0003800000 */
.L_x_83:
        /* <DEDUP_REMOVED lines=9> */
[----:B------:R-:W-:Y:S01]  /*61b0*/  FMUL R9, R9, R16 ;  /* 0x0000001009097220 */ /* 0x000fe20000400000 */
[----:B------:R-:W-:Y:S03]  /*61c0*/  BSSY B1, `(.L_x_85) ;  /* 0x0000011000017945 */ /* 0x000fe60003800000 */
[----:B---3--:R-:W-:Y:S02]  /*61d0*/  FFMA R8, R8, R2, R9 ;  /* 0x0000000208087223 */ /* 0x008fe40000000009 */
[----:B------:R3:W5:Y:S03]  /*61e0*/  LDL.LU R9, [R1+0x20c] ;  /* 0x00020c0001097983 */ /* 0x0007660000300800 */
[----:B------:R-:W-:-:S02]  /*61f0*/  F2FP.F16.F32.PACK_AB R7, RZ, R8 ;  /* 0x00000008ff07723e */ /* 0x000fc400000000ff */
[----:B------:R3:W5:Y:S02]  /*6200*/  LDL.LU R8, [R1+0x208] ;  /* 0x0002080001087983 */ /* 0x0007640000300800 */
[----:B------:R-:W-:Y:S02]  /*6210*/  PRMT R6, R7, 0x7610, R6 ;  /* 0x0000761007067816 */ /* 0x000fe40000000006 */
[----:B------:R3:W5:Y:S02]  /*6220*/  LDL.LU R7, [R1+0x204] ;  /* 0x0002040001077983 */ /* 0x0007640000300800 */
[----:B-1----:R-:W-:Y:S02]  /*6230*/  PRMT R3, R6, 0x7610, R3 ;  /* 0x0000761006037816 */ /* 0x002fe40000000003 */
[----:B------:R3:W5:Y:S04]  /*6240*/  LDL.LU R6, [R1+0x200] ;  /* 0x0002000001067983 */ /* 0x0007680000300800 */
[----:B----4-:R1:W-:Y:S01]  /*6250*/  @P4 STG.E.U16 desc[UR46][R4.64+0x22], R3 ;  /* 0x0000220304004986 */ /* 0x0103e2000c10152e */
[----:B------:R-:W-:-:S03]  /*6260*/  ISETP.GT.AND P4, PT, R0, 0x80, P1 ;  /* 0x000000800000780c */ /* 0x000fc60000f84270 */
[----:B-1----:R3:W5:Y:S04]  /*6270*/  LDL.LU.64 R4, [R1+0x1f8] ;  /* 0x0001f80001047983 */ /* 0x0027680000300a00 */
[----:B------:R3:W5:Y:S04]  /*6280*/  LDL.LU R3, [R1+0x1f0] ;  /* 0x0001f00001037983 */ /* 0x0007680000300800 */
[----:B------:R3:W-:Y:S02]  /*6290*/  STL.S16 [R1+0x188], R13 ;  /* 0x0001880d01007387 */ /* 0x0007e40000100600 */
[----:B------:R-:W-:Y:S05]  /*62a0*/  @!P4 BRA `(.L_x_86) ;  /* 0x000000000008c947 */ /* 0x000fea0003800000 */
[----:B---3--:R-:W3:Y:S04]  /*62b0*/  LDG.E.LTC128B.U16 R13, desc[UR46][R18.64+0x30] ;  /* 0x0000302e120d7981 */ /* 0x008ee8000c1e1520 */
[----:B---3--:R1:W-:Y:S02]  /*62c0*/  STL [R1+0x188], R13 ;  /* 0x0001880d01007387 */ /* 0x0083e40000100800 */
.L_x_86:
[----:B------:R-:W-:Y:S05]  /*62d0*/  BSYNC B1 ;  /* 0x0000000000017941 */ /* 0x000fea0003800000 */
.L_x_85:
[----:B------:R4:W-:Y:S04]  /*62e0*/  STL.64 [R1+0x210], R22 ;  /* 0x0002101601007387 */ /* 0x0009e80000100a00 */
[----:B----4-:R-:W4:Y:S01]  /*62f0*/  LDL.LU R23, [R1+0x170] ;  /* 0x0001700001177983 */ /* 0x010f220000300800 */
[----:B-1-3--:R-:W-:-:S03]  /*6300*/  HADD2.F32 R13, -RZ, R13.H0_H0 ;  /* 0x2000000dff0d7230 */ /* 0x00afc60000004100 */
[----:B------:R-:W-:Y:S02]  /*6310*/  STL.64 [R1+0x208], R20 ;  /* 0x0002081401007387 */ /* 0x000fe40000100a00 */
[----:B------:R-:W-:Y:S02]  /*6320*/  FMUL R13, R13, R16 ;  /* 0x000000100d0d7220 */ /* 0x000fe40000400000 */
[----:B------:R1:W-:Y:S04]  /*6330*/  STL.64 [R1+0x200], R18 ;  /* 0x0002001201007387 */ /* 0x0003e80000100a00 */
[----:B------:R-:W-:Y:S04]  /*6340*/  STL.64 [R1+0x1f8], R14 ;  /* 0x0001f80e01007387 */ /* 0x000fe80000100a00 */
[----:B-----5:R-:W-:Y:S04]  /*6350*/  STL.64 [R1+0x1f0], R4 ;  /* 0x0001f00401007387 */ /* 0x020fe80000100a00 */
[----:B-1----:R-:W3:Y:S01]  /*6360*/  LDL.LU.64 R18, [R1+0x1d8] ;  /* 0x0001d80001127983 */ /* 0x002ee20000300a00 */
[----:B----4-:R-:W-:-:S05]  /*6370*/  FFMA R13, R23, R2, R13 ;  /* 0x00000002170d7223 */ /* 0x010fca000000000d */
[----:B------:R-:W-:-:S05]  /*6380*/  F2FP.F16.F32.PACK_AB R13, RZ, R13 ;  /* 0x0000000dff0d723e */ /* 0x000fca00000000ff */
[----:B------:R1:W-:Y:S01]  /*6390*/  @P4 STG.E.U16 desc[UR46][R8.64+0x30], R13 ;  /* 0x0000300d08004986 */ /* 0x0003e2000c10152e */
[----:B------:R-:W-:-:S05]  /*63a0*/  IADD3 R20, P4, R12, 0x100, RZ ;  /* 0x000001000c147810 */ /* 0x000fca0007f9e0ff */
[----:B-1----:R-:W-:-:S04]  /*63b0*/  IMAD.X R8, RZ, RZ, UR7, P4 ;  /* 0x00000007ff087e24 */ /* 0x002fc8000a0e06ff */
[----:B------:R-:W-:-:S04]  /*63c0*/  IMAD R8, R8, R6, RZ ;  /* 0x0000000608087224 */ /* 0x000fc800078e02ff */
[C---:B------:R-:W-:Y:S02]  /*63d0*/  IMAD R5, R20.reuse, R7, R8 ;  /* 0x0000000714057224 */ /* 0x040fe400078e0208 */
[----:B------:R-:W-:-:S04]  /*63e0*/  IMAD.WIDE.U32 R8, R20, R6, R234 ;  /* 0x0000000614087225 */ /* 0x000fc800078e00ea */
[----:B------:R-:W-:Y:S01]  /*63f0*/  IMAD.IADD R9, R9, 0x1, R5 ;  /* 0x0000000109097824 */ /* 0x000fe200078e0205 */
[----:B0-2---:R-:W-:-:S04]  /*6400*/  LEA R14, P4, R8, R232, 0x1 ;  /* 0x000000e8080e7211 */ /* 0x005fc800078808ff */
[----:B------:R-:W-:Y:S02]  /*6410*/  LEA.HI.X R15, R8, R233, R9, 0x1, P4 ;  /* 0x000000e9080f7211 */ /* 0x000fe400020f0c09 */
[----:B------:R-:W-:-:S05]  /*6420*/  IADD3 R4, P4, R12, 0x180, RZ ;  /* 0x000001800c047810 */ /* 0x000fca0007f9e0ff */
[----:B------:R-:W-:-:S04]  /*6430*/  IMAD.X R8, RZ, RZ, UR7, P4 ;  /* 0x00000007ff087e24 */ /* 0x000fc8000a0e06ff */
[----:B------:R-:W-:-:S04]  /*6440*/  IMAD R8, R8, R6, RZ ;  /* 0x0000000608087224 */ /* 0x000fc800078e02ff */
[C---:B------:R-:W-:Y:S02]  /*6450*/  IMAD R7, R4.reuse, R7, R8 ;  /* 0x0000000704077224 */ /* 0x040fe400078e0208 */
[----:B------:R-:W-:Y:S01]  /*6460*/  IMAD.WIDE.U32 R8, R4, R6, R234 ;  /* 0x0000000604087225 */ /* 0x000fe200078e00ea */
[----:B------:R0:W-:Y:S03]  /*6470*/  STL.64 [R1+0x160], R14 ;  /* 0x0001600e01007387 */ /* 0x0001e60000100a00 */
[----:B------:R-:W-:Y:S01]  /*6480*/  IMAD.IADD R9, R9, 0x1, R7 ;  /* 0x0000000109097824 */ /* 0x000fe200078e0207 */
[----:B0-----:R-:W-:-:S04]  /*6490*/  LEA R14, P4, R8, R232, 0x1 ;  /* 0x000000e8080e7211 */ /* 0x001fc800078808ff */
[----:B------:R-:W-:-:S05]  /*64a0*/  LEA.HI.X R15, R8, R233, R9, 0x1, P4 ;  /* 0x000000e9080f7211 */ /* 0x000fca00020f0c09 */
[----:B------:R0:W-:Y:S04]  /*64b0*/  STL.64 [R1+0x168], R14 ;  /* 0x0001680e01007387 */ /* 0x0001e80000100a00 */
[----:B0-----:R-:W2:Y:S01]  /*64c0*/  LDL.LU.64 R14, [R1+0x1d0] ;  /* 0x0001d000010e7983 */ /* 0x001ea20000300a00 */
[----:B------:R-:W-:-:S04]  /*64d0*/  IMAD.WIDE.U32 R8, R20, R6, R10 ;  /* 0x0000000614087225 */ /* 0x000fc800078e000a */
[----:B------:R-:W-:Y:S02]  /*64e0*/  IMAD.IADD R9, R5, 0x1, R9 ;  /* 0x0000000105097824 */ /* 0x000fe400078e0209 */
[----:B------:R-:W-:-:S04]  /*64f0*/  IMAD.WIDE.U32 R8, R236, UR42, R8 ;  /* 0x0000002aec087c25 */ /* 0x000fc8000f8e0008 */
[----:B------:R-:W-:Y:S01]  /*6500*/  IMAD.IADD R9, R237, 0x1, R9 ;  /* 0x00000001ed097824 */ /* 0x000fe200078e0209 */
[----:B------:R-:W-:-:S04]  /*6510*/  LEA R12, P4, R8, R232, 0x1 ;  /* 0x000000e8080c7211 */ /* 0x000fc800078808ff */
[----:B------:R-:W-:Y:S01]  /*6520*/  LEA.HI.X R13, R8, R233, R9, 0x1, P4 ;  /* 0x000000e9080d7211 */ /* 0x000fe200020f0c09 */
[----:B------:R-:W-:-:S04]  /*6530*/  IMAD.WIDE.U32 R8, R4, R6, R10 ;  /* 0x0000000604087225 */ /* 0x000fc800078e000a */
[----:B------:R-:W-:Y:S02]  /*6540*/  IMAD.IADD R9, R7, 0x1, R9 ;  /* 0x0000000107097824 */ /* 0x000fe400078e0209 */
[----:B------:R-:W-:-:S04]  /*6550*/  IMAD.WIDE.U32 R22, R236, UR42, R8 ;  /* 0x0000002aec167c25 */ /* 0x000fc8000f8e0008 */
[----:B------:R-:W-:Y:S01]  /*6560*/  IMAD.IADD R9, R237, 0x1, R23 ;  /* 0x00000001ed097824 */ /* 0x000fe200078e0217 */
[----:B------:R-:W-:Y:S01]  /*6570*/  LEA R8, P4, R22, R232, 0x1 ;  /* 0x000000e816087211 */ /* 0x000fe200078808ff */
[----:B---3--:R-:W-:-:S03]  /*6580*/  IMAD.WIDE.U32 R20, R20, R6, R18 ;  /* 0x0000000614147225 */ /* 0x008fc600078e0012 */
[----:B------:R-:W-:Y:S01]  /*6590*/  LEA.HI.X R9, R22, R233, R9, 0x1, P4 ;  /* 0x000000e916097211 */ /* 0x000fe200020f0c09 */
[----:B------:R-:W-:Y:S01]  /*65a0*/  IMAD.IADD R234, R5, 0x1, R21 ;  /* 0x0000000105ea7824 */ /* 0x000fe200078e0215 */
[----:B------:R-:W-:Y:S01]  /*65b0*/  IADD3 R22, P4, R10, R20, RZ ;  /* 0x000000140a167210 */ /* 0x000fe20007f9e0ff */
[----:B------:R-:W-:-:S04]  /*65c0*/  IMAD.WIDE.U32 R18, R4, R6, R18 ;  /* 0x0000000604127225 */ /* 0x000fc800078e0012 */
[----:B------:R-:W-:Y:S02]  /*65d0*/  IMAD.X R23, R11, 0x1, R234, P4 ;  /* 0x000000010b177824 */ /* 0x000fe400020e06ea */
[----:B------:R-:W-:Y:S02]  /*65e0*/  IMAD.IADD R4, R7, 0x1, R19 ;  /* 0x0000000107047824 */ /* 0x000fe400078e0213 */
[----:B------:R-:W-:Y:S01]  /*65f0*/  IMAD.MOV.U32 R6, RZ, RZ, R22 ;  /* 0x000000ffff067224 */ /* 0x000fe200078e0016 */
[----:B------:R-:W-:Y:S01]  /*6600*/  IADD3 R22, P4, R10, R18, RZ ;  /* 0x000000120a167210 */ /* 0x000fe20007f9e0ff */
[----:B------:R-:W-:Y:S02]  /*6610*/  IMAD.MOV.U32 R7, RZ, RZ, R23 ;  /* 0x000000ffff077224 */ /* 0x000fe400078e0017 */
[----:B------:R-:W-:-:S04]  /*6620*/  IMAD.WIDE.U32 R6, R236, UR42, R6 ;  /* 0x0000002aec067c25 */ /* 0x000fc8000f8e0006 */
[----:B------:R-:W-:Y:S01]  /*6630*/  IMAD.X R23, R11, 0x1, R4, P4 ;  /* 0x000000010b177824 */ /* 0x000fe200020e0604 */
[----:B------:R-:W-:Y:S01]  /*6640*/  LEA R10, P4, R6, R232, 0x1 ;  /* 0x000000e8060a7211 */ /* 0x000fe200078808ff */
[----:B------:R-:W-:Y:S02]  /*6650*/  IMAD.IADD R7, R237, 0x1, R7 ;  /* 0x00000001ed077824 */ /* 0x000fe400078e0207 */
[----:B------:R-:W-:-:S03]  /*6660*/  IMAD.WIDE.U32 R22, R236, UR42, R22 ;  /* 0x0000002aec167c25 */ /* 0x000fc6000f8e0016 */
[----:B------:R-:W-:Y:S01]  /*6670*/  LEA.HI.X R11, R6, R233, R7, 0x1, P4 ;  /* 0x000000e9060b7211 */ /* 0x000fe200020f0c07 */
[----:B------:R-:W-:Y:S01]  /*6680*/  IMAD.IADD R237, R237, 0x1, R23 ;  /* 0x00000001eded7824 */ /* 0x000fe200078e0217 */
[----:B------:R-:W-:-:S04]  /*6690*/  LEA R6, P4, R22, R232, 0x1 ;  /* 0x000000e816067211 */ /* 0x000fc800078808ff */
[----:B------:R-:W-:Y:S02]  /*66a0*/  LEA.HI.X R7, R22, R233, R237, 0x1, P4 ;  /* 0x000000e916077211 */ /* 0x000fe400020f0ced */
[----:B------:R0:W5:Y:S01]  /*66b0*/  LDL.LU.64 R22, [R1+0x210] ;  /* 0x0002100001167983 */ /* 0x0001620000300a00 */
[----:B--2---:R-:W-:-:S03]  /*66c0*/  IADD3 R236, P4, R14, R20, RZ ;  /* 0x000000140eec7210 */ /* 0x004fc60007f9e0ff */
[----:B------:R0:W5:Y:S02]  /*66d0*/  LDL.LU.64 R20, [R1+0x208] ;  /* 0x0002080001147983 */ /* 0x0001640000300a00 */
[--C-:B------:R-:W-:Y:S01]  /*66e0*/  IMAD.X R237, R234, 0x1, R235.reuse, P4 ;  /* 0x00000001eaed7824 */ /* 0x100fe200020e06eb */
[----:B------:R-:W-:Y:S02]  /*66f0*/  IADD3 R234, P4, R14, R18, RZ ;  /* 0x000000120eea7210 */ /* 0x000fe40007f9e0ff */
[----:B------:R0:W5:Y:S03]  /*6700*/  LDL.LU.64 R18, [R1+0x200] ;  /* 0x0002000001127983 */ /* 0x0001660000300a00 */
[----:B------:R-:W-:Y:S01]  /*6710*/  IMAD.X R235, R4, 0x1, R235, P4 ;  /* 0x0000000104eb7824 */ /* 0x000fe200020e06eb */
[C---:B------:R-:W-:Y:S01]  /*6720*/  LEA R4, P4, R236.reuse, R232, 0x1 ;  /* 0x000000e8ec047211 */ /* 0x040fe200078808ff */
[----:B------:R0:W5:Y:S03]  /*6730*/  LDL.LU.64 R14, [R1+0x1f8] ;  /* 0x0001f800010e7983 */ /* 0x0001660000300a00 */
[----:B------:R-:W-:-:S05]  /*6740*/  LEA.HI.X R5, R236, R233, R237, 0x1, P4 ;  /* 0x000000e9ec057211 */ /* 0x000fca00020f0ced */
[----:B------:R1:W-:Y:S02]  /*6750*/  STL.64 [R1+0x150], R4 ;  /* 0x0001500401007387 */ /* 0x0003e40000100a00 */
[C---:B-1----:R-:W-:Y:S02]  /*6760*/  LEA R4, P4, R234.reuse, R232, 0x1 ;  /* 0x000000e8ea047211 */ /* 0x042fe400078808ff */
[----:B------:R-:W2:Y:S02]  /*6770*/  LDL.LU R232, [R1+0x188] ;  /* 0x0001880001e87983 */ /* 0x000ea40000300800 */
[----:B------:R-:W-:-:S05]  /*6780*/  LEA.HI.X R5, R234, R233, R235, 0x1, P4 ;  /* 0x000000e9ea057211 */ /* 0x000fca00020f0ceb */
[----:B------:R1:W-:Y:S04]  /*6790*/  STL.64 [R1+0x158], R4 ;  /* 0x0001580401007387 */ /* 0x0003e80000100a00 */
[----:B-1----:R0:W5:Y:S01]  /*67a0*/  LDL.LU.64 R4, [R1+0x1f0] ;  /* 0x0001f00001047983 */ /* 0x0021620000300a00 */
[----:B------:R-:W-:Y:S01]  /*67b0*/  ISETP.GT.AND P4, PT, R0, 0x80, P0 ;  /* 0x000000800000780c */ /* 0x000fe20000784270 */
[----:B------:R-:W-:Y:S01]  /*67c0*/  BSSY B1, `(.L_x_87) ;  /* 0x0000004000017945 */ /* 0x000fe20003800000 */
[----:B--2---:R-:W-:-:S11]  /*67d0*/  PRMT R236, R232, 0x7610, R236 ;  /* 0x00007610e8ec7816 */ /* 0x004fd600000000ec */
[----:B0-----:R-:W-:Y:S05]  /*67e0*/  @!P4 BRA `(.L_x_88) ;  /* 0x000000000004c947 */ /* 0x001fea0003800000 */
[----:B-----5:R0:W5:Y:S02]  /*67f0*/  LDG.E.LTC128B.U16 R236, desc[UR46][R18.64+0x32] ;  /* 0x0000322e12ec7981 */ /* 0x020164000c1e1520 */
.L_x_88:
[----:B------:R-:W-:Y:S05]  /*6800*/  BSYNC B1 ;  /* 0x0000000000017941 */ /* 0x000fea0003800000 */
.L_x_87:
[----:B------:R-:W2:Y:S04]  /*6810*/  LDL.LU R233, [R1+0x174] ;  /* 0x0001740001e97983 */ /* 0x000ea80000300800 */
[----:B------:R-:W3:Y:S01]  /*6820*/  LDL.64 R234, [R1+0x140] ;  /* 0x0001400001ea7983 */ /* 0x000ee20000100a00 */
[----:B-----5:R-:W-:Y:S01]  /*6830*/  HADD2.F32 R232, -RZ, R236.H0_H0 ;  /* 0x200000ecffe87230 */ /* 0x020fe20000004100 */
[----:B------:R-:W-:Y:S04]  /*6840*/  BSSY B1, `(.L_x_89) ;  /* 0x0000008000017945 */ /* 0x000fe80003800000 */
[----:B------:R-:W-:-:S04]  /*6850*/  FMUL R232, R232, R16 ;  /* 0x00000010e8e87220 */ /* 0x000fc80000400000 */
[----:B--2---:R-:W-:-:S05]  /*6860*/  FFMA R232, R233, R2, R232 ;  /* 0x00000002e9e87223 */ /* 0x004fca00000000e8 */
[----:B------:R-:W-:-:S05]  /*6870*/  F2FP.F16.F32.PACK_AB R232, RZ, R232 ;  /* 0x000000e8ffe8723e */ /* 0x000fca00000000ff */
[----:B---3--:R1:W-:Y:S01]  /*6880*/  @P4 STG.E.U16 desc[UR46][R234.64+0x32], R232 ;  /* 0x000032e8ea004986 */ /* 0x0083e2000c10152e */
[----:B------:R-:W-:-:S13]  /*6890*/  ISETP.GT.AND P4, PT, R0, 0x88, P1 ;  /* 0x000000880000780c */ /* 0x000fda0000f84270 */
[----:B-1----:R-:W-:Y:S05]  /*68a0*/  @!P4 BRA `(.L_x_90) ;  /* 0x000000000004c947 */ /* 0x002fea0003800000 */
[----:B------:R1:W5:Y:S02]  /*68b0*/  LDG.E.LTC128B.U16 R236, desc[UR46][R14.64+0x30] ;  /* 0x0000302e0eec7981 */ /* 0x000364000c1e1520 */
.L_x_90:
[----:B------:R-:W-:Y:S05]  /*68c0*/  BSYNC B1 ;  /* 0x0000000000017941 */ /* 0x000fea0003800000 */
.L_x_89:
[----:B------:R-:W2:Y:S01]  /*68d0*/  LDL.LU R233, [R1+0x178] ;  /* 0x0001780001e97983 */ /* 0x000ea20000300800 */
[----:B-----5:R-:W-:-:S05]  /*68e0*/  HADD2.F32 R232, -RZ, R236.H0_H0 ;  /* 0x200000ecffe87230 */ /* 0x020fca0000004100 */
[----:B------:R-:W-:-:S04]  /*68f0*/  FMUL R232, R232, R16 ;  /* 0x00000010e8e87220 */ /* 0x000fc80000400000 */
[----:B--2---:R-:W-:-:S05]  /*6900*/  FFMA R232, R233, R2, R232 ;  /* 0x00000002e9e87223 */ /* 0x004fca00000000e8 */
[----:B------:R-:W-:-:S04]  /*6910*/  F2FP.F16.F32.PACK_AB R232, RZ, R232 ;  /* 0x000000e8ffe8723e */ /* 0x000fc800000000ff */
[----:B------:R-:W-:Y:S02]  /*6920*/  PRMT R234, R232, 0x7610, R234 ;  /* 0x00007610e8ea7816 */ /* 0x000fe400000000ea */
[----:B------:R-:W2:Y:S01]  /*6930*/  LDL.LU.64 R232, [R1+0x180] ;  /* 0x0001800001e87983 */ /* 0x000ea20000300a00 */
[----:B------:R-:W-:Y:S03]  /*6940*/  BSSY B1, `(.L_x_91) ;  /* 0x0000005000017945 */ /* 0x000fe60003800000 */
[----:B--2---:R2:W-:Y:S01]  /*6950*/  @P4 STG.E.U16 desc[UR46][R232.64+0x30], R234 ;  /* 0x000030eae8004986 */ /* 0x0045e2000c10152e */
[----:B------:R-:W-:-:S13]  /*6960*/  ISETP.GT.AND P4, PT, R0, 0x88, P0 ;  /* 0x000000880000780c */ /* 0x000fda0000784270 */
[----:B--2---:R-:W-:Y:S05]  /*6970*/  @!P4 BRA `(.L_x_92) ;  /* 0x000000000004c947 */ /* 0x004fea0003800000 */
[----:B------:R2:W5:Y:S02]  /*6980*/  LDG.E.LTC128B.U16 R236, desc[UR46][R14.64+0x32] ;  /* 0x0000322e0eec7981 */ /* 0x000564000c1e1520 */
.L_x_92:
[----:B------:R-:W-:Y:S05]  /*6990*/  BSYNC B1 ;  /* 0x0000000000017941 */ /* 0x000fea0003800000 */
.L_x_91:
[----:B------:R-:W3:Y:S04]  /*69a0*/  LDL.LU R233, [R1+0x17c] ;  /* 0x00017c0001e97983 */ /* 0x000ee80000300800 */
[----:B------:R4:W-:Y:S04]  /*69b0*/  STL.64 [R1+0x200], R8 ;  /* 0x0002000801007387 */ /* 0x0009e80000100a00 */
[----:B----4-:R-:W4:Y:S04]  /*69c0*/  LDL.64 R8, [R1+0x148] ;  /* 0x0001480001087983 */ /* 0x010f280000100a00 */
[----:B------:R0:W-:Y:S04]  /*69d0*/  STL.64 [R1+0x1f8], R6 ;  /* 0x0001f80601007387 */ /* 0x0001e80000100a00 */
[----:B0-----:R-:W2:Y:S04]  /*69e0*/  LDL.64 R6, [R1+0x1c0] ;  /* 0x0001c00001067983 */ /* 0x001ea80000100a00 */
[----:B------:R0:W-:Y:S04]  /*69f0*/  STL.64 [R1+0x1f0], R4 ;  /* 0x0001f00401007387 */ /* 0x0001e80000100a00 */
[----:B0-----:R-:W2:Y:S01]  /*6a00*/  LDL.LU.64 R4, [R1+0x160] ;  /* 0x0001600001047983 */ /* 0x001ea20000300a00 */
[----:B-----5:R-:W-:Y:S01]  /*6a10*/  HADD2.F32 R232, -RZ, R236.H0_H0 ;  /* 0x200000ecffe87230 */ /* 0x020fe20000004100 */
[----:B------:R-:W-:-:S02]  /*6a20*/  USHF.L.U64.HI UR4, UR8, 0x9, UR9 ;  /* 0x0000000908047899 */ /* 0x000fc40008010209 */
[----:B------:R-:W2:Y:S02]  /*6a30*/  LDL.LU R235, [R1+0x100] ;  /* 0x0001000001eb7983 */ /* 0x000ea40000300800 */
[----:B------:R-:W-:-:S04]  /*6a40*/  FMUL R232, R232, R16 ;  /* 0x00000010e8e87220 */ /* 0x000fc80000400000 */
[----:B---3--:R-:W-:-:S05]  /*6a50*/  FFMA R232, R233, R2, R232 ;  /* 0x00000002e9e87223 */ /* 0x008fca00000000e8 */
[----:B------:R-:W-:-:S05]  /*6a60*/  F2FP.F16.F32.PACK_AB R232, RZ, R232 ;  /* 0x000000e8ffe8723e */ /* 0x000fca00000000ff */
[----:B----4-:R0:W-:Y:S02]  /*6a70*/  @P4 STG.E.U16 desc[UR46][R8.64+0x32], R232 ;  /* 0x000032e808004986 */ /* 0x0101e4000c10152e */
[----:B0-----:R-:W-:Y:S02]  /*6a80*/  IMAD.U32 R232, RZ, RZ, UR8 ;  /* 0x00000008ffe87e24 */ /* 0x001fe4000f8e00ff */
[----:B------:R0:W5:Y:S03]  /*6a90*/  LDL.LU.64 R8, [R1+0x200] ;  /* 0x0002000001087983 */ /* 0x0001660000300a00 */
[----:B--2---:R-:W-:-:S04]  /*6aa0*/  LEA R232, P4, R232, R6, 0x9 ;  /* 0x00000006e8e87211 */ /* 0x004fc800078848ff */
[----:B------:R-:W-:Y:S02]  /*6ab0*/  IADD3.X R233, R7, UR4, RZ, P4, !PT ;  /* 0x0000000407e97c10 */ /* 0x000fe4000a7fe4ff */
[----:B------:R-:W-:Y:S01]  /*6ac0*/  ISETP.GT.AND P4, PT, R0, 0x100, P5 ;  /* 0x000001000000780c */ /* 0x000fe20002f84270 */
[----:B------:R0:W5:-:S12]  /*6ad0*/  LDL.LU.64 R6, [R1+0x1f8] ;  /* 0x0001f80001067983 */ /* 0x0001580000300a00 */
[----:B------:R-:W2:Y:S04]  /*6ae0*/  @P4 LDG.E.LTC128B.U16 R236, desc[UR46][R4.64] ;  /* 0x0000002e04ec4981 */ /* 0x000ea8000c1e1520 */
[----:B------:R0:W5:Y:S01]  /*6af0*/  LDL.LU.64 R4, [R1+0x1f0] ;  /* 0x0001f00001047983 */ /* 0x0001620000300a00 */
[----:B------:R-:W-:Y:S01]  /*6b00*/  BSSY B1, `(.L_x_93) ;  /* 0x000000a000017945 */ /* 0x000fe20003800000 */
[----:B--2---:R-:W-:-:S05]  /*6b10*/  HADD2.F32 R234, -RZ, R236.H0_H0 ;  /* 0x200000ecffea7230 */ /* 0x004fca0000004100 */
[----:B------:R-:W-:-:S04]  /*6b20*/  FMUL R234, R234, R16 ;  /* 0x00000010eaea7220 */ /* 0x000fc80000400000 */
[----:B------:R-:W-:-:S05]  /*6b30*/  FFMA R234, R235, R2, R234 ;  /* 0x00000002ebea7223 */ /* 0x000fca00000000ea */
[----:B------:R-:W-:-:S05]  /*6b40*/  F2FP.F16.F32.PACK_AB R234, RZ, R234 ;  /* 0x000000eaffea723e */ /* 0x000fca00000000ff */
[----:B------:R0:W-:Y:S01]  /*6b50*/  @P4 STG.E.U16 desc[UR46][R232.64], R234 ;  /* 0x000000eae8004986 */ /* 0x0001e2000c10152e */
[----:B------:R-:W-:-:S04]  /*6b60*/  LOP3.LUT P4, RZ, R17, 0x4, RZ, 0xc0, !PT ;  /* 0x0000000411ff7812 */ /* 0x000fc8000788c0ff */
[----:B------:R-:W-:-:S13]  /*6b70*/  ISETP.GT.AND P4, PT, R0, 0x100, P4 ;  /* 0x000001000000780c */ /* 0x000fda0002784270 */
[----:B0-----:R-:W-:Y:S05]  /*6b80*/  @!P4 BRA `(.L_x_94) ;  /* 0x000000000004c947 */ /* 0x001fea0003800000 */
[----:B------:R0:W5:Y:S02]  /*6b90*/  LDG.E.LTC128B.U16 R236, desc[UR46][R12.64+0x2] ;  /* 0x0000022e0cec7981 */ /* 0x000164000c1e1520 */
.L_x_94:
[----:B------:R-:W-:Y:S05]  /*6ba0*/  BSYNC B1 ;  /* 0x0000000000017941 */ /* 0x000fea0003800000 */
.L_x_93:
[----:B------:R-:W2:Y:S01]  /*6bb0*/  LDL.LU R235, [R1+0x104] ;  /* 0x0001040001eb7983 */ /* 0x000ea20000300800 */
[----:B-----5:R-:W-:-:S03]  /*6bc0*/  HADD2.F32 R234, -RZ, R236.H0_H0 ;  /* 0x200000ecffea7230 */ /* 0x020fc60000004100 */
[----:B------:R3:W-:Y:S02]  /*6bd0*/  STL.64 [R1+0x1f8], R4 ;  /* 0x0001f80401007387 */ /* 0x0007e40000100a00 */
[----:B------:R-:W-:Y:S02]  /*6be0*/  FMUL R234, R234, R16 ;  /* 0x00000010eaea7220 */ /* 0x000fe40000400000 */
[----:B------:R4:W-:Y:S01]  /*6bf0*/  STL [R1+0x1f0], R3 ;  /* 0x0001f00301007387 */ /* 0x0009e20000100800 */
[----:B---3--:R-:W-:-:S04]  /*6c00*/  IMAD.U32 R5, RZ, RZ, UR8 ;  /* 0x00000008ff057e24 */ /* 0x008fc8000f8e00ff */
[----:B------:R-:W-:Y:S02]  /*6c10*/  IMAD.SHL.U32 R5, R5, 0x10, RZ ;  /* 0x0000001005057824 */ /* 0x000fe400078e00ff */
[----:B--2---:R-:W-:Y:S01]  /*6c20*/  FFMA R234, R235, R2, R234 ;  /* 0x00000002ebea7223 */ /* 0x004fe200000000ea */
[----:B------:R-:W-:-:S04]  /*6c30*/  IMAD.MOV.U32 R235, RZ, RZ, R233 ;  /* 0x000000ffffeb7224 */ /* 0x000fc800078e00e9 */
[----:B------:R-:W-:-:S04]  /*6c40*/  F2FP.F16.F32.PACK_AB R234, RZ, R234 ;  /* 0x000000eaffea723e */ /* 0x000fc800000000ff */
[----:B------:R-:W-:Y:S01]  /*6c50*/  PRMT R237, R234, 0x7610, R237 ;  /* 0x00007610eaed7816 */ /* 0x000fe200000000ed */
[----:B------:R-:W-:-:S05]  /*6c60*/  IMAD.MOV.U32 R234, RZ, RZ, R232 ;  /* 0x000000ffffea7224 */ /* 0x000fca00078e00e8 */
[----:B------:R-:W-:Y:S01]  /*6c70*/  @P4 STG.E.U16 desc[UR46][R234.64+0x2], R237 ;  /* 0x000002edea004986 */ /* 0x000fe2000c10152e */
[----:B------:R-:W-:-:S03]  /*6c80*/  IADD3 R4, P4, R232, R5, RZ ;  /* 0x00000005e8047210 */ /* 0x000fc60007f9e0ff */
[----:B------:R-:W2:Y:S01]  /*6c90*/  LDL R5, [R1+0x1e4] ;  /* 0x0001e40001057983 */ /* 0x000ea20000100800 */
[----:B----4-:R-:W-:Y:S01]  /*6ca0*/  PRMT R3, R236, 0x7610, R3 ;  /* 0x00007610ec037816 */ /* 0x010fe20000000003 */
[----:B--2---:R-:W-:-:S05]  /*6cb0*/  IMAD.X R5, R233, 0x1, R5, P4 ;  /* 0x00000001e9057824 */ /* 0x004fca00020e0605 */
[----:B------:R2:W-:Y:S04]  /*6cc0*/  STL.64 [R1+0x100], R4 ;  /* 0x0001000401007387 */ /* 0x0005e80000100a00 */
[----:B--2---:R2:W5:Y:S04]  /*6cd0*/  LDL.LU.64 R4, [R1+0x1f8] ;  /* 0x0001f80001047983 */ /* 0x0045680000300a00 */
[----:B------:R3:W-:Y:S04]  /*6ce0*/  STL.S16 [R1+0x160], R3 ;  /* 0x0001600301007387 */ /* 0x0007e80000100600 */
[----:B---3--:R2:W5:Y:S01]  /*6cf0*/  LDL.LU R3, [R1+0x1f0] ;  /* 0x0001f00001037983 */ /* 0x0085620000300800 */
[----:B------:R-:W-:Y:S01]  /*6d00*/  ISETP.GT.AND P4, PT, R0, 0x108, P5 ;  /* 0x000001080000780c */ /* 0x000fe20002f84270 */
[----:B------:R-:W-:-:S12]  /*6d10*/  BSSY B1, `(.L_x_95) ;  /* 0x0000009000017945 */ /* 0x000fd80003800000 */
[----:B--2---:R-:W-:Y:S05]  /*6d20*/  @!P4 BRA `(.L_x_96) ;  /* 0x00000000001cc947 */ /* 0x004fea0003800000 */
[----:B-----5:R2:W-:Y:S04]  /*6d30*/  STL.64 [R1+0x1f8], R2 ;  /* 0x0001f80201007387 */ /* 0x0205e80000100a00 */
[----:B--2---:R-:W2:Y:S04]  /*6d40*/  LDL.LU.64 R2, [R1+0x150] ;  /* 0x0001500001027983 */ /* 0x004ea80000300a00 */
[----:B------:R2:W-:Y:S04]  /*6d50*/  STL [R1+0x1f0], R0 ;  /* 0x0001f00001007387 */ /* 0x0005e80000100800 */
[----:B--2---:R-:W2:Y:S04]  /*6d60*/  LDG.E.LTC128B.U16 R0, desc[UR46][R2.64] ;  /* 0x0000002e02007981 */ /* 0x004ea8000c1e1520 */
[----:B------:R3:W5:Y:S04]  /*6d70*/  LDL.LU.64 R2, [R1+0x1f8] ;  /* 0x0001f80001027983 */ /* 0x0007680000300a00 */
[----:B--2---:R2:W-:Y:S04]  /*6d80*/  STL [R1+0x160], R0 ;  /* 0x0001600001007387 */ /* 0x0045e80000100800 */
[----:B--2---:R3:W5:Y:S02]  /*6d90*/  LDL.LU R0, [R1+0x1f0] ;  /* 0x0001f00001007983 */ /* 0x0047640000300800 */
.L_x_96:
[----:B------:R-:W-:Y:S05]  /*6da0*/  BSYNC B1 ;  /* 0x0000000000017941 */ /* 0x000fea0003800000 */
.L_x_95:
[----:B------:R2:W-:Y:S04]  /*6db0*/  STL.64 [R1+0x200], R8 ;  /* 0x0002000801007387 */ /* 0x0005e80000100a00 */
[----:B--2---:R-:W2:Y:S04]  /*6dc0*/  LDL.64 R8, [R1+0x100] ;  /* 0x0001000001087983 */ /* 0x004ea80000100a00 */
[----:B------:R4:W-:Y:S04]  /*6dd0*/  STL [R1+0x1fc], R6 ;  /* 0x0001fc0601007387 */ /* 0x0009e80000100800 */
[----:B----4-:R-:W4:Y:S04]  /*6de0*/  LDL.LU R6, [R1+0x108] ;  /* 0x0001080001067983 */ /* 0x010f280000300800 */
[----:B-----5:R0:W-:Y:S04]  /*6df0*/  STL [R1+0x1f8], R5 ;  /* 0x0001f80501007387 */ /* 0x0201e80000100800 */
[----:B0-----:R-:W3:Y:S04]  /*6e00*/  LDL R5, [R1+0x1e4] ;  /* 0x0001e40001057983 */ /* 0x001ee80000100800 */
[----:B------:R0:W-:Y:S04]  /*6e10*/  STL [R1+0x1f4], R4 ;  /* 0x0001f40401007387 */ /* 0x0001e80000100800 */
[----:B0-----:R-:W2:Y:S04]  /*6e20*/  LDL.LU R4, [R1+0x160] ;  /* 0x0001600001047983 */ /* 0x001ea80000300800 */
[----:B------:R0:W-:Y:S01]  /*6e30*/  STL [R1+0x1f0], R3 ;  /* 0x0001f00301007387 */ /* 0x0001e20000100800 */
[----:B--2---:R-:W-:-:S05]  /*6e40*/  HADD2.F32 R236, -RZ, R4.H0_H0 ;  /* 0x20000004ffec7230 */ /* 0x004fca0000004100 */
[----:B------:R-:W-:-:S04]  /*6e50*/  FMUL R236, R236, R16 ;  /* 0x00000010ecec7220 */ /* 0x000fc80000400000 */
[----:B----4-:R-:W-:Y:S01]  /*6e60*/  FFMA R236, R6, R2, R236 ;  /* 0x0000000206ec7223 */ /* 0x010fe200000000ec */
[----:B------:R-:W-:-:S04]  /*6e70*/  IMAD.U32 R6, RZ, RZ, UR8 ;  /* 0x00000008ff067e24 */ /* 0x000fc8000f8e00ff */
[----:B------:R-:W-:Y:S01]  /*6e80*/  F2FP.F16.F32.PACK_AB R236, RZ, R236 ;  /* 0x000000ecffec723e */ /* 0x000fe200000000ff */
[----:B------:R-:W-:-:S04]  /*6e90*/  IMAD.SHL.U32 R6, R6, 0x10, RZ ;  /* 0x0000001006067824 */ /* 0x000fc800078e00ff */
[----:B------:R2:W-:Y:S01]  /*6ea0*/  @P4 STG.E.U16 desc[UR46][R8.64], R236 ;  /* 0x000000ec08004986 */ /* 0x0005e2000c10152e */
[----:B0-----:R-:W-:Y:S02]  /*6eb0*/  PRMT R3, R4, 0x7610, R3 ;  /* 0x0000761004037816 */ /* 0x001fe40000000003 */
[----:B--2---:R-:W-:Y:S01]  /*6ec0*/  IADD3 R236, P4, R6, R232, RZ ;  /* 0x000000e806ec7210 */ /* 0x004fe20007f9e0ff */
[----:B------:R0:W5:Y:S04]  /*6ed0*/  LDL.LU.64 R8, [R1+0x200] ;  /* 0x0002000001087983 */ /* 0x0001680000300a00 */
[----:B------:R0:W5:Y:S01]  /*6ee0*/  LDL.LU R6, [R1+0x1fc] ;  /* 0x0001fc0001067983 */ /* 0x0001620000300800 */
[----:B---3--:R-:W-:-:S03]  /*6ef0*/  IMAD.X R237, R5, 0x1, R233, P4 ;  /* 0x0000000105ed7824 */ /* 0x008fc600020e06e9 */
[----:B------:R0:W5:Y:S01]  /*6f00*/  LDL.LU R5, [R1+0x1f8] ;  /* 0x0001f80001057983 */ /* 0x0001620000300800 */
[----:B------:R-:W-:-:S03]  /*6f10*/  LOP3.LUT P4, RZ, R17, 0x4, RZ, 0xc0, !PT ;  /* 0x0000000411ff7812 */ /* 0x000fc6000788c0ff */
[----:B------:R0:W5:Y:S04]  /*6f20*/  LDL.LU R4, [R1+0x1f4] ;  /* 0x0001f40001047983 */ /* 0x0001680000300800 */
[----:B------:R2:W-:Y:S04]  /*6f30*/  STL.S16 [R1+0x108], R3 ;  /* 0x0001080301007387 */ /* 0x0005e80000100600 */
[----:B--2---:R0:W5:Y:S01]  /*6f40*/  LDL.LU R3, [R1+0x1f0] ;  /* 0x0001f00001037983 */ /* 0x0041620000300800 */
[----:B------:R-:W-:Y:S01]  /*6f50*/  ISETP.GT.AND P4, PT, R0, 0x108, P4 ;  /* 0x000001080000780c */ /* 0x000fe20002784270 */
[----:B------:R-:W-:-:S12]  /*6f60*/  BSSY B1, `(.L_x_97) ;  /* 0x0000006000017945 */ /* 0x000fd80003800000 */
[----:B0-----:R-:W-:Y:S05]  /*6f70*/  @!P4 BRA `(.L_x_98) ;  /* 0x000000000010c947 */ /* 0x001fea0003800000 */
[----:B------:R0:W-:Y:S04]  /*6f80*/  STL [R1+0x1f0], R0 ;  /* 0x0001f00001007387 */ /* 0x0001e80000100800 */
[----:B0-----:R-:W2:Y:S04]  /*6f90*/  LDG.E.LTC128B.U16 R0, desc[UR46][R10.64+0x2] ;  /* 0x0000022e0a007981 */ /* 0x001ea8000c1e1520 */
[----:B--2---:R0:W-:Y:S04]  /*6fa0*/  STL [R1+0x108], R0 ;  /* 0x0001080001007387 */ /* 0x0041e80000100800 */
[----:B0-----:R0:W5:Y:S02]  /*6fb0*/  LDL.LU R0, [R1+0x1f0] ;  /* 0x0001f00001007983 */ /* 0x0011640000300800 */
.L_x_98:
[----:B------:R-:W-:Y:S05]  /*6fc0*/  BSYNC B1 ;  /* 0x0000000000017941 */ /* 0x000fea0003800000 */
.L_x_97:
[----:B-----5:R-:W-:Y:S04]  /*6fd0*/  STL [R1+0x208], R9 ;  /* 0x0002080901007387 */ /* 0x020fe80000100800 */
[----:B------:R2:W-:Y:S04]  /*6fe0*/  STL [R1+0x204], R8 ;  /* 0x0002040801007387 */ /* 0x0005e80000100800 */
[----:B--2---:R-:W2:Y:S04]  /*6ff0*/  LDL.LU R8, [R1+0x10c] ;  /* 0x00010c0001087983 */ /* 0x004ea80000300800 */
[----:B------:R-:W-:Y:S04]  /*7000*/  STL [R1+0x200], R7 ;  /* 0x0002000701007387 */ /* 0x000fe80000100800 */
[----:B------:R-:W-:Y:S04]  /*7010*/  STL [R1+0x1fc], R6 ;  /* 0x0001fc0601007387 */ /* 0x000fe80000100800 */
[----:B------:R-:W-:Y:S04]  /*7020*/  STL [R1+0x1f8], R5 ;  /* 0x0001f80501007387 */ /* 0x000fe80000100800 */
[----:B------:R3:W-:Y:S04]  /*7030*/  STL [R1+0x1f4], R4 ;  /* 0x0001f40401007387 */ /* 0x0007e80000100800 */
[----:B---3--:R-:W3:Y:S04]  /*7040*/  LDL.LU R4, [R1+0x108] ;  /* 0x0001080001047983 */ /* 0x008ee80000300800 */
[----:B------:R4:W-:Y:S01]  /*7050*/  STL [R1+0x1f0], R3 ;  /* 0x0001f00301007387 */ /* 0x0009e20000100800 */
[----:B---3--:R-:W-:-:S05]  /*7060*/  HADD2.F32 R9, -RZ, R4.H0_H0 ;  /* 0x20000004ff097230 */ /* 0x008fca0000004100 */
[----:B------:R-:W-:-:S04]  /*7070*/  FMUL R9, R9, R16 ;  /* 0x0000001009097220 */ /* 0x000fc80000400000 */
[----:B--2---:R-:W-:Y:S01]  /*7080*/  FFMA R8, R8, R2, R9 ;  /* 0x0000000208087223 */ /* 0x004fe20000000009 */
[----:B----4-:R-:W-:Y:S01]  /*7090*/  PRMT R3, R4, 0x7610, R3 ;  /* 0x0000761004037816 */ /* 0x010fe20000000003 */
[----:B------:R2:W5:Y:S03]  /*70a0*/  LDL.LU R9, [R1+0x208] ;  /* 0x0002080001097983 */ /* 0x0005660000300800 */
[----:B------:R-:W-:Y:S02]  /*70b0*/  F2FP.F16.F32.PACK_AB R7, RZ, R8 ;  /* 0x00000008ff07723e */ /* 0x000fe400000000ff */
[----:B------:R2:W5:Y:S02]  /*70c0*/  LDL.LU R8, [R1+0x204] ;  /* 0x0002040001087983 */ /* 0x0005640000300800 */
[----:B------:R-:W-:Y:S02]  /*70d0*/  PRMT R6, R7, 0x7610, R6 ;  /* 0x0000761007067816 */ /* 0x000fe40000000006 */
[----:B------:R2:W5:Y:S02]  /*70e0*/  LDL.LU R7, [R1+0x200] ;  /* 0x0002000001077983 */ /* 0x0005640000300800 */
[----:B------:R-:W-:-:S02]  /*70f0*/  PRMT R5, R6, 0x7610, R5 ;  /* 0x0000761006057816 */ /* 0x000fc40000000005 */
[----:B------:R2:W5:Y:S04]  /*7100*/  LDL.LU R6, [R1+0x1fc] ;  /* 0x0001fc0001067983 */ /* 0x0005680000300800 */
[----:B------:R3:W-:Y:S04]  /*7110*/  @P4 STG.E.U16 desc[UR46][R236.64+0x2], R5 ;  /* 0x00000205ec004986 */ /* 0x0007e8000c10152e */
[----:B---3--:R2:W5:Y:S01]  /*7120*/  LDL.LU R5, [R1+0x1f8] ;  /* 0x0001f80001057983 */ /* 0x0085620000300800 */
[----:B------:R-:W-:-:S03]  /*7130*/  LOP3.LUT P4, RZ, R17, 0x2, RZ, 0xc0, !PT ;  /* 0x0000000211ff7812 */ /* 0x000fc6000788c0ff */
[----:B------:R2:W5:Y:S04]  /*7140*/  LDL.LU R4, [R1+0x1f4] ;  /* 0x0001f40001047983 */ /* 0x0005680000300800 */
[----:B------:R3:W-:Y:S04]  /*7150*/  STL.S16 [R1+0x108], R3 ;  /* 0x0001080301007387 */ /* 0x0007e80000100600 */
[----:B---3--:R2:W5:Y:S01]  /*7160*/  LDL.LU R3, [R1+0x1f0] ;  /* 0x0001f00001037983 */ /* 0x0085620000300800 */
[----:B------:R-:W-:Y:S01]  /*7170*/  ISETP.GT.AND P4, PT, R0, 0x100, P4 ;  /* 0x000001000000780c */ /* 0x000fe20002784270 */
[----:B------:R-:W-:-:S12]  /*7180*/  BSSY B1, `(.L_x_99) ;  /* 0x0000006000017945 */ /* 0x000fd80003800000 */
[----:B--2---:R-:W-:Y:S05]  /*7190*/  @!P4 BRA `(.L_x_100) ;  /* 0x000000000010c947 */ /* 0x004fea0003800000 */
[----:B------:R2:W-:Y:S04]  /*71a0*/  STL [R1+0x1f0], R0 ;  /* 0x0001f00001007387 */ /* 0x0005e80000100800 */
[----:B--2---:R-:W2:Y:S04]  /*71b0*/  LDG.E.LTC128B.U16 R0, desc[UR46][R12.64+0x10] ;  /* 0x0000102e0c007981 */ /* 0x004ea8000c1e1520 */
[----:B--2---:R2:W-:Y:S04]  /*71c0*/  STL [R1+0x108], R0 ;  /* 0x0001080001007387 */ /* 0x0045e80000100800 */
[----:B--2---:R2:W5:Y:S02]  /*71d0*/  LDL.LU R0, [R1+0x1f0] ;  /* 0x0001f00001007983 */ /* 0x0045640000300800 */
.L_x_100:
[----:B------:R-:W-:Y:S05]  /*71e0*/  BSYNC B1 ;  /* 0x0000000000017941 */ /* 0x000fea0003800000 */
.L_x_99:
[----:B-----5:R-:W-:Y:S04]  /*71f0*/  STL [R1+0x208], R9 ;  /* 0x0002080901007387 */ /* 0x020fe80000100800 */
[----:B------:R3:W-:Y:S04]  /*7200*/  STL [R1+0x204], R8 ;  /* 0x0002040801007387 */ /* 0x0007e80000100800 */
[----:B---3--:R-:W3:Y:S04]  /*7210*/  LDL.LU R8, [R1+0x110] ;  /* 0x0001100001087983 */ /* 0x008ee80000300800 */
[----:B------:R-:W-:Y:S04]  /*7220*/  STL [R1+0x200], R7 ;  /* 0x0002000701007387 */ /* 0x000fe80000100800 */
[----:B------:R-:W-:Y:S04]  /*7230*/  STL [R1+0x1fc], R6 ;  /* 0x0001fc0601007387 */ /* 0x000fe80000100800 */
[----:B------:R-:W-:Y:S04]  /*7240*/  STL [R1+0x1f8], R5 ;  /* 0x0001f80501007387 */ /* 0x000fe80000100800 */
[----:B------:R4:W-:Y:S04]  /*7250*/  STL [R1+0x1f4], R4 ;  /* 0x0001f40401007387 */ /* 0x0009e80000100800 */
[----:B----4-:R-:W4:Y:S04]  /*7260*/  LDL.LU R4, [R1+0x108] ;  /* 0x0001080001047983 */ /* 0x010f280000300800 */
[----:B------:R0:W-:Y:S01]  /*7270*/  STL [R1+0x1f0], R3 ;  /* 0x0001f00301007387 */ /* 0x0001e20000100800 */
[----:B----4-:R-:W-:-:S05]  /*7280*/  HADD2.F32 R9, -RZ, R4.H0_H0 ;  /* 0x20000004ff097230 */ /* 0x010fca0000004100 */
[----:B------:R-:W-:-:S04]  /*7290*/  FMUL R9, R9, R16 ;  /* 0x0000001009097220 */ /* 0x000fc80000400000 */
[----:B---3--:R-:W-:Y:S01]  /*72a0*/  FFMA R8, R8, R2, R9 ;  /* 0x0000000208087223 */ /* 0x008fe20000000009 */
[----:B0-----:R-:W-:Y:S01]  /*72b0*/  PRMT R3, R4, 0x7610, R3 ;  /* 0x0000761004037816 */ /* 0x001fe20000000003 */
        /* <DEDUP_REMOVED lines=8> */
[----:B---3--:R0:W5:Y:S04]  /*7340*/  LDL.LU R5, [R1+0x1f8] ;  /* 0x0001f80001057983 */ /* 0x0081680000300800 */
[----:B------:R0:W5:Y:S04]  /*7350*/  LDL.LU R4, [R1+0x1f4] ;  /* 0x0001f40001047983 */ /* 0x0001680000300800 */
[----:B------:R3:W-:Y:S04]  /*7360*/  STL.S16 [R1+0x108], R3 ;  /* 0x0001080301007387 */ /* 0x0007e80000100600 */
[----:B---3--:R0:W5:Y:S01]  /*7370*/  LDL.LU R3, [R1+0x1f0] ;  /* 0x0001f00001037983 */ /* 0x0081620000300800 */
[----:B------:R-:W-:Y:S01]  /*7380*/  ISETP.GT.AND P4, PT, R0, 0x100, P6 ;  /* 0x000001000000780c */ /* 0x000fe20003784270 */
[----:B------:R-:W-:-:S12]  /*7390*/  BSSY B1, `(.L_x_101) ;  /* 0x0000006000017945 */ /* 0x000fd80003800000 */
[----:B0-----:R-:W-:Y:S05]  /*73a0*/  @!P4 BRA `(.L_x_102) ;  /* 0x000000000010c947 */ /* 0x001fea0003800000 */
[----:B------:R0:W-:Y:S04]  /*73b0*/  STL [R1+0x1f0], R0 ;  /* 0x0001f00001007387 */ /* 0x0001e80000100800 */
[----:B0-----:R-:W3:Y:S04]  /*73c0*/  LDG.E.LTC128B.U16 R0, desc[UR46][R12.64+0x12] ;  /* 0x0000122e0c007981 */ /* 0x001ee8000c1e1520 */
[----:B---3--:R0:W-:Y:S04]  /*73d0*/  STL [R1+0x108], R0 ;  /* 0x0001080001007387 */ /* 0x0081e80000100800 */
[----:B0-----:R0:W5:Y:S02]  /*73e0*/  LDL.LU R0, [R1+0x1f0] ;  /* 0x0001f00001007983 */ /* 0x0011640000300800 */
.L_x_102:
[----:B------:R-:W-:Y:S05]  /*73f0*/  BSYNC B1 ;  /* 0x0000000000017941 */ /* 0x000fea0003800000 */
.L_x_101:
        /* <DEDUP_REMOVED lines=12> */
[----:B-1----:R-:W-:Y:S01]  /*74c0*/  PRMT R3, R4, 0x7610, R3 ;  /* 0x0000761004037816 */ /* 0x002fe20000000003 */
        /* <DEDUP_REMOVED lines=15> */
[----:B-1----:R-:W-:Y:S05]  /*75c0*/  @!P4 BRA `(.L_x_104) ;  /* 0x000000000010c947 */ /* 0x002fea0003800000 */
[----:B------:R1:W-:Y:S04]  /*75d0*/  STL [R1+0x1f0], R0 ;  /* 0x0001f00001007387 */ /* 0x0003e80000100800 */
[----:B-1----:R-:W3:Y:S04]  /*75e0*/  LDG.E.LTC128B.U16 R0, desc[UR46][R10.64+0x10] ;  /* 0x0000102e0a007981 */ /* 0x002ee8000c1e1520 */
[----:B---3--:R1:W-:Y:S04]  /*75f0*/  STL [R1+0x108], R0 ;  /* 0x0001080001007387 */ /* 0x0083e80000100800 */
[----:B-1----:R1:W5:Y:S02]  /*7600*/  LDL.LU R0, [R1+0x1f0] ;  /* 0x0001f00001007983 */ /* 0x0023640000300800 */
.L_x_104:
[----:B------:R-:W-:Y:S05]  /*7610*/  BSYNC B1 ;  /* 0x0000000000017941 */ /* 0x000fea0003800000 */
.L_x_103:
[----:B------:R-:W-:Y:S04]  /*7620*/  STL [R1+0x214], R11 ;  /* 0x0002140b01007387 */ /* 0x000fe80000100800 */
[----:B------:R3:W-:Y:S04]  /*7630*/  STL [R1+0x210], R10 ;  /* 0x0002100a01007387 */ /* 0x0007e80000100800 */
[----:B---3--:R-:W3:Y:S04]  /*7640*/  LDL.LU R10, [R1+0x118] ;  /* 0x00011800010a7983 */ /* 0x008ee80000300800 */
[----:B-----5:R-:W-:Y:S04]  /*7650*/  STL [R1+0x20c], R9 ;  /* 0x00020c0901007387 */ /* 0x020fe80000100800 */
[----:B------:R-:W-:Y:S04]  /*7660*/  STL [R1+0x208], R8 ;  /* 0x0002080801007387 */ /* 0x000fe80000100800 */
[----:B------:R4:W-:Y:S04]  /*7670*/  STL.64 [R1+0x200], R6 ;  /* 0x0002000601007387 */ /* 0x0009e80000100a00 */
[----:B----4-:R-:W4:Y:S04]  /*7680*/  LDL.64 R6, [R1+0x100] ;  /* 0x0001000001067983 */ /* 0x010f280000100a00 */
[----:B------:R-:W-:Y:S04]  /*7690*/  STL [R1+0x1f8], R5 ;  /* 0x0001f80501007387 */ /* 0x000fe80000100800 */
[----:B------:R0:W-:Y:S04]  /*76a0*/  STL [R1+0x1f4], R4 ;  /* 0x0001f40401007387 */ /* 0x0001e80000100800 */
[----:B0-----:R-:W2:Y:S04]  /*76b0*/  LDL.LU R4, [R1+0x108] ;  /* 0x0001080001047983 */ /* 0x001ea80000300800 */
[----:B------:R0:W-:Y:S01]  /*76c0*/  STL [R1+0x1f0], R3 ;  /* 0x0001f00301007387 */ /* 0x0001e20000100800 */
[----:B--2---:R-:W-:-:S05]  /*76d0*/  HADD2.F32 R11, -RZ, R4.H0_H0 ;  /* 0x20000004ff0b7230 */ /* 0x004fca0000004100 */
[----:B------:R-:W-:-:S04]  /*76e0*/  FMUL R11, R11, R16 ;  /* 0x000000100b0b7220 */ /* 0x000fc80000400000 */
[----:B---3--:R-:W-:Y:S02]  /*76f0*/  FFMA R10, R10, R2, R11 ;  /* 0x000000020a0a7223 */ /* 0x008fe4000000000b */
[----:B------:R2:W5:Y:S03]  /*7700*/  LDL.LU R11, [R1+0x214] ;  /* 0x00021400010b7983 */ /* 0x0005660000300800 */
[----:B------:R-:W-:Y:S02]  /*7710*/  F2FP.F16.F32.PACK_AB R9, RZ, R10 ;  /* 0x0000000aff09723e */ /* 0x000fe400000000ff */
[----:B------:R2:W5:Y:S02]  /*7720*/  LDL.LU R10, [R1+0x210] ;  /* 0x00021000010a7983 */ /* 0x0005640000300800 */
[----:B------:R-:W-:Y:S02]  /*7730*/  PRMT R8, R9, 0x7610, R8 ;  /* 0x0000761009087816 */ /* 0x000fe40000000008 */
[----:B------:R2:W5:Y:S02]  /*7740*/  LDL.LU R9, [R1+0x20c] ;  /* 0x00020c0001097983 */ /* 0x0005640000300800 */
[----:B------:R-:W-:-:S02]  /*7750*/  PRMT R5, R8, 0x7610, R5 ;  /* 0x0000761008057816 */ /* 0x000fc40000000005 */
[----:B0-----:R-:W-:Y:S01]  /*7760*/  PRMT R3, R4, 0x7610, R3 ;  /* 0x0000761004037816 */ /* 0x001fe20000000003 */
[----:B------:R2:W5:Y:S04]  /*7770*/  LDL.LU R8, [R1+0x208] ;  /* 0x0002080001087983 */ /* 0x0005680000300800 */
[----:B----4-:R0:W-:Y:S04]  /*7780*/  @P4 STG.E.U16 desc[UR46][R6.64+0x10], R5 ;  /* 0x0000100506004986 */ /* 0x0101e8000c10152e */
[----:B0-----:R2:W5:Y:S04]  /*7790*/  LDL.LU.64 R6, [R1+0x200] ;  /* 0x0002000001067983 */ /* 0x0015680000300a00 */
[----:B------:R2:W5:Y:S04]  /*77a0*/  LDL.LU R5, [R1+0x1f8] ;  /* 0x0001f80001057983 */ /* 0x0005680000300800 */
[----:B------:R2:W5:Y:S04]  /*77b0*/  LDL.LU R4, [R1+0x1f4] ;  /* 0x0001f40001047983 */ /* 0x0005680000300800 */
[----:B------:R0:W-:Y:S04]  /*77c0*/  STL.S16 [R1+0x108], R3 ;  /* 0x0001080301007387 */ /* 0x0001e80000100600 */
[----:B0-----:R2:W5:Y:S01]  /*77d0*/  LDL.LU R3, [R1+0x1f0] ;  /* 0x0001f00001037983 */ /* 0x0015620000300800 */
[----:B------:R-:W-:Y:S01]  /*77e0*/  ISETP.GT.AND P4, PT, R0, 0x108, P6 ;  /* 0x000001080000780c */ /* 0x000fe20003784270 */
[----:B------:R-:W-:-:S12]  /*77f0*/  BSSY B1, `(.L_x_105) ;  /* 0x0000006000017945 */ /* 0x000fd80003800000 */
[----:B--2---:R-:W-:Y:S05]  /*7800*/  @!P4 BRA `(.L_x_106) ;  /* 0x000000000010c947 */ /* 0x004fea0003800000 */
[----:B------:R0:W-:Y:S04]  /*7810*/  STL [R1+0x1f0], R0 ;  /* 0x0001f00001007387 */ /* 0x0001e80000100800 */
[----:B0----5:R-:W2:Y:S04]  /*7820*/  LDG.E.LTC128B.U16 R0, desc[UR46][R10.64+0x12] ;  /* 0x0000122e0a007981 */ /* 0x021ea8000c1e1520 */
[----:B--2---:R0:W-:Y:S04]  /*7830*/  STL [R1+0x108], R0 ;  /* 0x0001080001007387 */ /* 0x0041e80000100800 */
[----:B0-----:R0:W5:Y:S02]  /*7840*/  LDL.LU R0, [R1+0x1f0] ;  /* 0x0001f00001007983 */ /* 0x0011640000300800 */
.L_x_106:
[----:B------:R-:W-:Y:S05]  /*7850*/  BSYNC B1 ;  /* 0x0000000000017941 */ /* 0x000fea0003800000 */
.L_x_105:
        /* <DEDUP_REMOVED lines=32> */
.L_x_108:
[----:B------:R-:W-:Y:S05]  /*7a60*/  BSYNC B1 ;  /* 0x0000000000017941 */ /* 0x000fea0003800000 */
.L_x_107:
        /* <DEDUP_REMOVED lines=32> */
.L_x_110:
[----:B------:R-:W-:Y:S05]  /*7c70*/  BSYNC B1 ;  /* 0x0000000000017941 */ /* 0x000fea0003800000 */
.L_x_109:
        /* <DEDUP_REMOVED lines=32> */
.L_x_112:
[----:B------:R-:W-:Y:S05]  /*7e80*/  BSYNC B1 ;  /* 0x0000000000017941 */ /* 0x000fea0003800000 */
.L_x_111:
        /* <DEDUP_REMOVED lines=35> */
.L_x_114:
[----:B------:R-:W-:Y:S05]  /*80c0*/  BSYNC B1 ;  /* 0x0000000000017941 */ /* 0x000fea0003800000 */
.L_x_113:
        /* <DEDUP_REMOVED lines=32> */
.L_x_116:
[----:B------:R-:W-:Y:S05]  /*82d0*/  BSYNC B1 ;  /* 0x0000000000017941 */ /* 0x000fea0003800000 */
.L_x_115:
[----:B-----5:R3:W-:Y:S04]  /*82e0*/  STL [R1+0x200], R7 ;  /* 0x0002000701007387 */ /* 0x0207e80000100800 */
[----:B---3--:R-:W3:Y:S04]  /*82f0*/  LDL R7, [R1+0x108] ;  /* 0x0001080001077983 */ /* 0x008ee80000100800 */
[----:B------:R4:W-:Y:S04]  /*8300*/  STL [R1+0x1fc], R6 ;  /* 0x0001fc0601007387 */ /* 0x0009e80000100800 */
[----:B----4-:R-:W4:Y:S04]  /*8310*/  LDL.LU R6, [R1+0x130] ;  /* 0x0001300001067983 */ /* 0x010f280000300800 */
[----:B------:R0:W-:Y:S04]  /*8320*/  STL [R1+0x1f8], R5 ;  /* 0x0001f80501007387 */ /* 0x0001e80000100800 */
[----:B------:R1:W-:Y:S04]  /*8330*/  STL [R1+0x1f4], R4 ;  /* 0x0001f40401007387 */ /* 0x0003e80000100800 */
[----:B------:R2:W-:Y:S01]  /*8340*/  STL [R1+0x1f0], R3 ;  /* 0x0001f00301007387 */ /* 0x0005e20000100800 */
[----:B---3--:R-:W-:-:S05]  /*8350*/  HADD2.F32 R7, -RZ, R7.H0_H0 ;  /* 0x20000007ff077230 */ /* 0x008fca0000004100 */
[----:B------:R-:W-:-:S04]  /*8360*/  FMUL R7, R7, R16 ;  /* 0x0000001007077220 */ /* 0x000fc80000400000 */
[----:B----4-:R-:W-:Y:S02]  /*8370*/  FFMA R6, R6, R2, R7 ;  /* 0x0000000206067223 */ /* 0x010fe40000000007 */
[----:B------:R3:W5:Y:S03]  /*8380*/  LDL.LU R7, [R1+0x200] ;  /* 0x0002000001077983 */ /* 0x0007660000300800 */
[----:B0-----:R-:W-:Y:S02]  /*8390*/  F2FP.F16.F32.PACK_AB R5, RZ, R6 ;  /* 0x00000006ff05723e */ /* 0x001fe400000000ff */
[----:B------:R3:W5:Y:S02]  /*83a0*/  LDL.LU R6, [R1+0x1fc] ;  /* 0x0001fc0001067983 */ /* 0x0007640000300800 */
[----:B-1----:R-:W-:Y:S02]  /*83b0*/  PRMT R4, R5, 0x7610, R4 ;  /* 0x0000761005047816 */ /* 0x002fe40000000004 */
[----:B------:R3:W5:Y:S02]  /*83c0*/  LDL.LU R5, [R1+0x1f8] ;  /* 0x0001f80001057983 */ /* 0x0007640000300800 */
[----:B--2---:R-:W-:-:S02]  /*83d0*/  PRMT R3, R4, 0x7610, R3 ;  /* 0x0000761004037816 */ /* 0x004fc40000000003 */
[----:B------:R3:W5:Y:S04]  /*83e0*/  LDL.LU R4, [R1+0x1f4] ;  /* 0x0001f40001047983 */ /* 0x0007680000300800 */
[----:B------:R0:W-:Y:S04]  /*83f0*/  @P4 STG.E.U16 desc[UR46][R232.64+0x30], R3 ;  /* 0x00003003e8004986 */ /* 0x0001e8000c10152e */
[----:B0-----:R3:W5:Y:S04]  /*8400*/  LDL.LU R3, [R1+0x1f0] ;  /* 0x0001f00001037983 */ /* 0x0017680000300800 */
[----:B------:R-:W2:Y:S01]  /*8410*/  LDL.LU R233, [R1+0x108] ;  /* 0x0001080001e97983 */ /* 0x000ea20000300800 */
[----:B------:R-:W-:Y:S01]  /*8420*/  ISETP.GT.AND P4, PT, R0, 0x100, P0 ;  /* 0x000001000000780c */ /* 0x000fe20000784270 */
[----:B------:R-:W-:Y:S01]  /*8430*/  BSSY B1, `(.L_x_117) ;  /* 0x0000004000017945 */ /* 0x000fe20003800000 */
[----:B--2---:R-:W-:-:S11]  /*8440*/  PRMT R232, R233, 0x7610, R232 ;  /* 0x00007610e9e87816 */ /* 0x004fd600000000e8 */
[----:B---3--:R-:W-:Y:S05]  /*8450*/  @!P4 BRA `(.L_x_118) ;  /* 0x000000000004c947 */ /* 0x008fea0003800000 */
[----:B------:R0:W5:Y:S02]  /*8460*/  LDG.E.LTC128B.U16 R232, desc[UR46][R12.64+0x32] ;  /* 0x0000322e0ce87981 */ /* 0x000164000c1e1520 */
.L_x_118:
[----:B------:R-:W-:Y:S05]  /*8470*/  BSYNC B1 ;  /* 0x0000000000017941 */ /* 0x000fea0003800000 */
.L_x_117:
[----:B-----5:R1:W-:Y:S04]  /*8480*/  STL [R1+0x1f0], R3 ;  /* 0x0001f00301007387 */ /* 0x0203e80000100800 */
[----:B-1----:R-:W2:Y:S01]  /*8490*/  LDL.LU R3, [R1+0x134] ;  /* 0x0001340001037983 */ /* 0x002ea20000300800 */
[----:B------:R-:W-:-:S05]  /*84a0*/  HADD2.F32 R233, -RZ, R232.H0_H0 ;  /* 0x200000e8ffe97230 */ /* 0x000fca0000004100 */
[----:B------:R-:W-:-:S04]  /*84b0*/  FMUL R233, R233, R16 ;  /* 0x00000010e9e97220 */ /* 0x000fc80000400000 */
[----:B--2---:R-:W-:Y:S02]  /*84c0*/  FFMA R233, R3, R2, R233 ;  /* 0x0000000203e97223 */ /* 0x004fe400000000e9 */
[----:B------:R1:W5:Y:S01]  /*84d0*/  LDL.LU R3, [R1+0x1f0] ;  /* 0x0001f00001037983 */ /* 0x0003620000300800 */
[----:B------:R-:W-:Y:S02]  /*84e0*/  BSSY B1, `(.L_x_119) ;  /* 0x0000006000017945 */ /* 0x000fe40003800000 */
[----:B------:R-:W-:-:S05]  /*84f0*/  F2FP.F16.F32.PACK_AB R233, RZ, R233 ;  /* 0x000000e9ffe9723e */ /* 0x000fca00000000ff */
[----:B------:R1:W-:Y:S01]  /*8500*/  @P4 STG.E.U16 desc[UR46][R234.64+0x32], R233 ;  /* 0x000032e9ea004986 */ /* 0x0003e2000c10152e */
[----:B------:R-:W-:-:S13]  /*8510*/  ISETP.GT.AND P4, PT, R0, 0x108, P1 ;  /* 0x000001080000780c */ /* 0x000fda0000f84270 */
[----:B-1----:R-:W-:Y:S05]  /*8520*/  @!P4 BRA `(.L_x_120) ;  /* 0x000000000004c947 */ /* 0x002fea0003800000 */
[----:B------:R1:W5:Y:S02]  /*8530*/  LDG.E.LTC128B.U16 R232, desc[UR46][R10.64+0x30] ;  /* 0x0000302e0ae87981 */ /* 0x000364000c1e1520 */
.L_x_120:
[----:B------:R-:W-:Y:S05]  /*8540*/  BSYNC B1 ;  /* 0x0000000000017941 */ /* 0x000fea0003800000 */
.L_x_119:
[----:B-----5:R2:W-:Y:S04]  /*8550*/  STL [R1+0x1f8], R3 ;  /* 0x0001f80301007387 */ /* 0x0205e80000100800 */
[----:B--2---:R-:W2:Y:S04]  /*8560*/  LDL.LU R3, [R1+0x138] ;  /* 0x0001380001037983 */ /* 0x004ea80000300800 */
[----:B------:R3:W-:Y:S04]  /*8570*/  STL.64 [R1+0x1f0], R4 ;  /* 0x0001f00401007387 */ /* 0x0007e80000100a00 */
[----:B---3--:R-:W3:Y:S01]  /*8580*/  LDL.LU.64 R4, [R1+0x100] ;  /* 0x0001000001047983 */ /* 0x008ee20000300a00 */
[----:B------:R-:W-:-:S05]  /*8590*/  HADD2.F32 R233, -RZ, R232.H0_H0 ;  /* 0x200000e8ffe97230 */ /* 0x000fca0000004100 */
[----:B------:R-:W-:-:S04]  /*85a0*/  FMUL R233, R233, R16 ;  /* 0x00000010e9e97220 */ /* 0x000fc80000400000 */
[----:B--2---:R-:W-:Y:S02]  /*85b0*/  FFMA R233, R3, R2, R233 ;  /* 0x0000000203e97223 */ /* 0x004fe400000000e9 */
[----:B------:R2:W5:Y:S03]  /*85c0*/  LDL.LU R3, [R1+0x1f8] ;  /* 0x0001f80001037983 */ /* 0x0005660000300800 */
[----:B------:R-:W-:-:S05]  /*85d0*/  F2FP.F16.F32.PACK_AB R233, RZ, R233 ;  /* 0x000000e9ffe9723e */ /* 0x000fca00000000ff */
[----:B---3--:R3:W-:Y:S04]  /*85e0*/  @P4 STG.E.U16 desc[UR46][R4.64+0x30], R233 ;  /* 0x000030e904004986 */ /* 0x0087e8000c10152e */
[----:B---3--:R2:W5:Y:S01]  /*85f0*/  LDL.LU.64 R4, [R1+0x1f0] ;  /* 0x0001f00001047983 */ /* 0x0085620000300a00 */
[----:B------:R-:W-:Y:S01]  /*8600*/  ISETP.GT.AND P4, PT, R0, 0x108, P0 ;  /* 0x000001080000780c */ /* 0x000fe20000784270 */
[----:B------:R-:W-:-:S12]  /*8610*/  BSSY B1, `(.L_x_121) ;  /* 0x0000003000017945 */ /* 0x000fd80003800000 */
[----:B--2---:R-:W-:Y:S05]  /*8620*/  @!P4 BRA `(.L_x_122) ;  /* 0x000000000004c947 */ /* 0x004fea0003800000 */
[----:B------:R2:W5:Y:S02]  /*8630*/  LDG.E.LTC128B.U16 R232, desc[UR46][R10.64+0x32] ;  /* 0x0000322e0ae87981 */ /* 0x000564000c1e1520 */
.L_x_122:
[----:B------:R-:W-:Y:S05]  /*8640*/  BSYNC B1 ;  /* 0x0000000000017941 */ /* 0x000fea0003800000 */
.L_x_121:
[----:B------:R3:W-:Y:S04]  /*8650*/  STL [R1+0x218], R9 ;  /* 0x0002180901007387 */ /* 0x0007e80000100800 */
[----:B---3--:R-:W3:Y:S01]  /*8660*/  LDL.LU R9, [R1+0x13c] ;  /* 0x00013c0001097983 */ /* 0x008ee20000300800 */
[----:B-----5:R-:W-:-:S03]  /*8670*/  HADD2.F32 R233, -RZ, R232.H0_H0 ;  /* 0x200000e8ffe97230 */ /* 0x020fc60000004100 */
[----:B------:R1:W-:Y:S02]  /*8680*/  STL.64 [R1+0x210], R10 ;  /* 0x0002100a01007387 */ /* 0x0003e40000100a00 */
[----:B------:R-:W-:Y:S02]  /*8690*/  FMUL R233, R233, R16 ;  /* 0x00000010e9e97220 */ /* 0x000fe40000400000 */
[----:B-12---:R-:W2:Y:S04]  /*86a0*/  LDL.LU.64 R10, [R1+0x1c0] ;  /* 0x0001c000010a7983 */ /* 0x006ea80000300a00 */
[----:B------:R1:W-:Y:S04]  /*86b0*/  STL [R1+0x208], R8 ;  /* 0x0002080801007387 */ /* 0x0003e80000100800 */
[----:B-1----:R-:W4:Y:S04]  /*86c0*/  LDL.LU R8, [R1+0xc0] ;  /* 0x0000c00001087983 */ /* 0x002f280000300800 */
[----:B------:R-:W-:Y:S04]  /*86d0*/  STL [R1+0x204], R7 ;  /* 0x0002040701007387 */ /* 0x000fe80000100800 */
[----:B------:R-:W-:Y:S04]  /*86e0*/  STL [R1+0x200], R6 ;  /* 0x0002000601007387 */ /* 0x000fe80000100800 */
[----:B------:R1:W-:Y:S04]  /*86f0*/  STL.64 [R1+0x1f8], R4 ;  /* 0x0001f80401007387 */ /* 0x0003e80000100a00 */
[----:B------:R-:W-:Y:S01]  /*8700*/  STL [R1+0x1f0], R3 ;  /* 0x0001f00301007387 */ /* 0x000fe20000100800 */
[----:B-1----:R-:W-:Y:S01]  /*8710*/  PRMT R5, R232, 0x7610, R5 ;  /* 0x00007610e8057816 */ /* 0x002fe20000000005 */
[----:B---3--:R-:W-:-:S02]  /*8720*/  FFMA R233, R9, R2, R233 ;  /* 0x0000000209e97223 */ /* 0x008fc400000000e9 */
[----:B------:R-:W5:Y:S03]  /*8730*/  LDL.LU R9, [R1+0x218] ;  /* 0x0002180001097983 */ /* 0x000f660000300800 */
[----:B------:R-:W-:-:S05]  /*8740*/  F2FP.F16.F32.PACK_AB R233, RZ, R233 ;  /* 0x000000e9ffe9723e */ /* 0x000fca00000000ff */
[----:B------:R1:W-:Y:S04]  /*8750*/  @P4 STG.E.U16 desc[UR46][R236.64+0x32], R233 ;  /* 0x000032e9ec004986 */ /* 0x0003e8000c10152e */
[----:B-1----:R-:W3:Y:S01]  /*8760*/  LDL.LU.64 R232, [R1+0x168] ;  /* 0x0001680001e87983 */ /* 0x002ee20000300a00 */
[----:B------:R-:W-:-:S13]  /*8770*/  ISETP.GT.AND P4, PT, R0, 0x180, P5 ;  /* 0x000001800000780c */ /* 0x000fda0002f84270 */
[----:B---3--:R1:W3:Y:S02]  /*8780*/  @P4 LDG.E.LTC128B.U16 R5, desc[UR46][R232.64] ;  /* 0x0000002ee8054981 */ /* 0x0082e4000c1e1520 */
[----:B-1----:R-:W-:Y:S02]  /*8790*/  IMAD.U32 R233, RZ, RZ, UR9 ;  /* 0x00000009ffe97e24 */ /* 0x002fe4000f8e00ff */
[----:B---3--:R-:W-:Y:S01]  /*87a0*/  HADD2.F32 R232, -RZ, R5.H0_H0 ;  /* 0x20000005ffe87230 */ /* 0x008fe20000004100 */
[----:B------:R1:W-:Y:S04]  /*87b0*/  STL [R1+0x110], R5 ;  /* 0x0001100501007387 */ /* 0x0003e80000100800 */
[----:B------:R-:W-:Y:S01]  /*87c0*/  FMUL R232, R232, R16 ;  /* 0x00000010e8e87220 */ /* 0x000fe20000400000 */
[----:B--2---:R2:W-:Y:S03]  /*87d0*/  STL.64 [R1+0x100], R10 ;  /* 0x0001000a01007387 */ /* 0x0045e60000100a00 */
[----:B----4-:R-:W-:Y:S01]  /*87e0*/  FFMA R8, R8, R2, R232 ;  /* 0x0000000208087223 */ /* 0x010fe200000000e8 */
[----:B------:R-:W-:-:S02]  /*87f0*/  IMAD.U32 R232, RZ, RZ, UR8 ;  /* 0x00000008ffe87e24 */ /* 0x000fc4000f8e00ff */
[----:B-1----:R-:W-:Y:S02]  /*8800*/  IMAD R5, R233, 0x300, RZ ;  /* 0x00000300e9057824 */ /* 0x002fe400078e02ff */
[----:B------:R-:W-:Y:S01]  /*8810*/  F2FP.F16.F32.PACK_AB R7, RZ, R8 ;  /* 0x00000008ff07723e */ /* 0x000fe200000000ff */
[----:B------:R-:W-:-:S03]  /*8820*/  IMAD.WIDE.U32 R232, R232, 0x300, R10 ;  /* 0x00000300e8e87825 */ /* 0x000fc600078e000a */
[----:B------:R-:W-:Y:S01]  /*8830*/  PRMT R6, R7, 0x7610, R6 ;  /* 0x0000761007067816 */ /* 0x000fe20000000006 */
[----:B------:R-:W-:Y:S01]  /*8840*/  IMAD.IADD R5, R233, 0x1, R5 ;  /* 0x00000001e9057824 */ /* 0x000fe200078e0205 */
[----:B--2---:R1:W5:Y:S01]  /*8850*/  LDL.LU.64 R10, [R1+0x210] ;  /* 0x00021000010a7983 */ /* 0x0043620000300a00 */
[----:B------:R-:W-:Y:S01]  /*8860*/  @P4 IMAD.MOV.U32 R4, RZ, RZ, R232 ;  /* 0x000000ffff044224 */ /* 0x000fe200078e00e8 */
[----:B------:R-:W-:Y:S02]  /*8870*/  PRMT R3, R6, 0x7610, R3 ;  /* 0x0000761006037816 */ /* 0x000fe40000000003 */
[----:B------:R1:W5:Y:S04]  /*8880*/  LDL.LU R8, [R1+0x208] ;  /* 0x0002080001087983 */ /* 0x0003680000300800 */
[----:B------:R1:W5:Y:S04]  /*8890*/  LDL.LU R7, [R1+0x204] ;  /* 0x0002040001077983 */ /* 0x0003680000300800 */
[----:B------:R1:W5:Y:S04]  /*88a0*/  LDL.LU R6, [R1+0x200] ;  /* 0x0002000001067983 */ /* 0x0003680000300800 */
[----:B------:R-:W-:Y:S04]  /*88b0*/  STL.64 [R1+0x108], R4 ;  /* 0x0001080401007387 */ /* 0x000fe80000100a00 */
[----:B------:R2:W-:Y:S04]  /*88c0*/  @P4 STG.E.U16 desc[UR46][R4.64], R3 ;  /* 0x0000000304004986 */ /* 0x0005e8000c10152e */
[----:B--2---:R1:W5:Y:S04]  /*88d0*/  LDL.LU.64 R4, [R1+0x1f8] ;  /* 0x0001f80001047983 */ /* 0x0043680000300a00 */
[----:B------:R1:W5:Y:S01]  /*88e0*/  LDL.LU R3, [R1+0x1f0] ;  /* 0x0001f00001037983 */ /* 0x0003620000300800 */
[----:B------:R-:W-:Y:S01]  /*88f0*/  LOP3.LUT P4, RZ, R17, 0x4, RZ, 0xc0, !PT ;  /* 0x0000000411ff7812 */ /* 0x000fe2000788c0ff */
[----:B------:R-:W-:Y:S03]  /*8900*/  BSSY B1, `(.L_x_123) ;  /* 0x0000007000017945 */ /* 0x000fe60003800000 */
[----:B------:R-:W-:-:S13]  /*8910*/  ISETP.GT.AND P4, PT, R0, 0x180, P4 ;  /* 0x000001800000780c */ /* 0x000fda0002784270 */
[----:B-1----:R-:W-:Y:S05]  /*8920*/  @!P4 BRA `(.L_x_124) ;  /* 0x000000000010c947 */ /* 0x002fea0003800000 */
[----:B------:R1:W-:Y:S04]  /*8930*/  STL [R1+0x1f0], R0 ;  /* 0x0001f00001007387 */ /* 0x0003e80000100800 */
[----:B-1---5:R-:W2:Y:S04]  /*8940*/  LDG.E.LTC128B.U16 R0, desc[UR46][R8.64+0x2] ;  /* 0x0000022e08007981 */ /* 0x022ea8000c1e1520 */
[----:B--2---:R1:W-:Y:S04]  /*8950*/  STL [R1+0x110], R0 ;  /* 0x0001100001007387 */ /* 0x0043e80000100800 */
[----:B-1----:R1:W5:Y:S02]  /*8960*/  LDL.LU R0, [R1+0x1f0] ;  /* 0x0001f00001007983 */ /* 0x0023640000300800 */
.L_x_124:
[----:B------:R-:W-:Y:S05]  /*8970*/  BSYNC B1 ;  /* 0x0000000000017941 */ /* 0x000fea0003800000 */
.L_x_123:
[----:B-----5:R-:W-:Y:S04]  /*8980*/  STL [R1+0x210], R5 ;  /* 0x0002100501007387 */ /* 0x020fe80000100800 */
[----:B------:R2:W-:Y:S04]  /*8990*/  STL.64 [R1+0x208], R10 ;  /* 0x0002080a01007387 */ /* 0x0005e80000100a00 */
[----:B--2---:R-:W2:Y:S04]  /*89a0*/  LDL.LU R11, [R1+0xc4] ;  /* 0x0000c400010b7983 */ /* 0x004ea80000300800 */
[----:B------:R3:W-:Y:S04]  /*89b0*/  STL.64 [R1+0x200], R8 ;  /* 0x0002000801007387 */ /* 0x0007e80000100a00 */
[----:B---3--:R-:W3:Y:S04]  /*89c0*/  LDL.64 R8, [R1+0x108] ;  /* 0x0001080001087983 */ /* 0x008ee80000100a00 */
[----:B------:R-:W-:Y:S04]  /*89d0*/  STL.64 [R1+0x1f8], R6 ;  /* 0x0001f80601007387 */ /* 0x000fe80000100a00 */
[----:B------:R4:W-:Y:S04]  /*89e0*/  STL [R1+0x1f4], R4 ;  /* 0x0001f40401007387 */ /* 0x0009e80000100800 */
[----:B----4-:R-:W4:Y:S04]  /*89f0*/  LDL.LU R4, [R1+0x110] ;  /* 0x0001100001047983 */ /* 0x010f280000300800 */
[----:B------:R-:W-:Y:S01]  /*8a00*/  STL [R1+0x1f0], R3 ;  /* 0x0001f00301007387 */ /* 0x000fe20000100800 */
[----:B----4-:R-:W-:-:S05]  /*8a10*/  HADD2.F32 R5, -RZ, R4.H0_H0 ;  /* 0x20000004ff057230 */ /* 0x010fca0000004100 */
[----:B------:R-:W-:-:S04]  /*8a20*/  FMUL R5, R5, R16 ;  /* 0x0000001005057220 */ /* 0x000fc80000400000 */
[----:B--2---:R-:W-:Y:S02]  /*8a30*/  FFMA R11, R11, R2, R5 ;  /* 0x000000020b0b7223 */ /* 0x004fe40000000005 */
[----:B------:R2:W5:Y:S03]  /*8a40*/  LDL.LU R5, [R1+0x210] ;  /* 0x0002100001057983 */ /* 0x0005660000300800 */
[----:B------:R-:W-:Y:S01]  /*8a50*/  F2FP.F16.F32.PACK_AB R7, RZ, R11 ;  /* 0x0000000bff07723e */ /* 0x000fe200000000ff */
[----:B---3--:R-:W-:-:S03]  /*8a60*/  @P4 IMAD.MOV.U32 R11, RZ, RZ, R9 ;  /* 0x000000ffff0b4224 */ /* 0x008fc600078e0009 */
[----:B------:R-:W-:Y:S01]  /*8a70*/  PRMT R10, R7, 0x7610, R10 ;  /* 0x00007610070a7816 */ /* 0x000fe2000000000a */
[----:B------:R-:W-:-:S03]  /*8a80*/  IMAD.U32 R7, RZ, RZ, UR8 ;  /* 0x00000008ff077e24 */ /* 0x000fc6000f8e00ff */
[----:B------:R-:W-:Y:S01]  /*8a90*/  PRMT R6, R10, 0x7610, R6 ;  /* 0x000076100a067816 */ /* 0x000fe20000000006 */
[----:B------:R-:W-:Y:S02]  /*8aa0*/  @P4 IMAD.MOV.U32 R10, RZ, RZ, R232 ;  /* 0x000000ffff0a4224 */ /* 0x000fe400078e00e8 */
[----:B------:R-:W-:-:S03]  /*8ab0*/  IMAD.SHL.U32 R7, R7, 0x10, RZ ;  /* 0x0000001007077824 */ /* 0x000fc600078e00ff */
[----:B------:R3:W-:Y:S04]  /*8ac0*/  @P4 STG.E.U16 desc[UR46][R10.64+0x2], R6 ;  /* 0x000002060a004986 */ /* 0x0007e8000c10152e */
[----:B---3--:R2:W5:Y:S01]  /*8ad0*/  LDL.LU.64 R10, [R1+0x208] ;  /* 0x00020800010a7983 */ /* 0x0085620000300a00 */
[----:B------:R-:W-:-:S03]  /*8ae0*/  IADD3 R6, P4, R7, R232, RZ ;  /* 0x000000e807067210 */ /* 0x000fc60007f9e0ff */
[----:B------:R-:W3:Y:S01]  /*8af0*/  LDL R7, [R1+0x1e4] ;  /* 0x0001e40001077983 */ /* 0x000ee20000100800 */
[----:B------:R-:W-:Y:S02]  /*8b00*/  PRMT R3, R4, 0x7610, R3 ;  /* 0x0000761004037816 */ /* 0x000fe40000000003 */
[----:B------:R-:W-:Y:S01]  /*8b10*/  ISETP.GT.AND P5, PT, R0, 0x188, P5 ;  /* 0x000001880000780c */ /* 0x000fe20002fa4270 */
[----:B---3--:R-:W-:Y:S02]  /*8b20*/  IMAD.X R7, R9, 0x1, R7, P4 ;  /* 0x0000000109077824 */ /* 0x008fe400020e0607 */
[----:B------:R2:W5:Y:S04]  /*8b30*/  LDL.LU.64 R8, [R1+0x200] ;  /* 0x0002000001087983 */ /* 0x0005680000300a00 */
[----:B------:R3:W-:Y:S04]  /*8b40*/  STL.64 [R1+0xc0], R6 ;  /* 0x0000c00601007387 */ /* 0x0007e80000100a00 */
[----:B---3--:R2:W5:Y:S04]  /*8b50*/  LDL.LU.64 R6, [R1+0x1f8] ;  /* 0x0001f80001067983 */ /* 0x0085680000300a00 */
[----:B------:R2:W5:Y:S04]  /*8b60*/  LDL.LU R4, [R1+0x1f4] ;  /* 0x0001f40001047983 */ /* 0x0005680000300800 */
[----:B------:R3:W-:Y:S04]  /*8b70*/  STL.S16 [R1+0x110], R3 ;  /* 0x0001100301007387 */ /* 0x0007e80000100600 */
[----:B---3--:R2:W5:Y:S01]  /*8b80*/  LDL.LU R3, [R1+0x1f0] ;  /* 0x0001f00001037983 */ /* 0x0085620000300800 */
[----:B------:R-:W-:Y:S04]  /*8b90*/  BSSY B1, `(.L_x_125) ;  /* 0x0000009000017945 */ /* 0x000fe80003800000 */
[----:B------:R-:W-:Y:S05]  /*8ba0*/  @!P5 BRA `(.L_x_126) ;  /* 0x00000000001cd947 */ /* 0x000fea0003800000 */
[----:B-----5:R3:W-:Y:S04]  /*8bb0*/  STL.64 [R1+0x1f8], R2 ;  /* 0x0001f80201007387 */ /* 0x0207e80000100a00 */
[----:B---3--:R-:W3:Y:S04]  /*8bc0*/  LDL.LU.64 R2, [R1+0x158] ;  /* 0x0001580001027983 */ /* 0x008ee80000300a00 */
[----:B------:R3:W-:Y:S04]  /*8bd0*/  STL [R1+0x1f0], R0 ;  /* 0x0001f00001007387 */ /* 0x0007e80000100800 */
[----:B---3--:R-:W3:Y:S04]  /*8be0*/  LDG.E.LTC128B.U16 R0, desc[UR46][R2.64] ;  /* 0x0000002e02007981 */ /* 0x008ee8000c1e1520 */
[----:B------:R4:W5:Y:S04]  /*8bf0*/  LDL.LU.64 R2, [R1+0x1f8] ;  /* 0x0001f80001027983 */ /* 0x0009680000300a00 */
[----:B---3--:R3:W-:Y:S04]  /*8c00*/  STL [R1+0x110], R0 ;  /* 0x0001100001007387 */ /* 0x0087e80000100800 */
[----:B---3--:R4:W5:Y:S02]  /*8c10*/  LDL.LU R0, [R1+0x1f0] ;  /* 0x0001f00001007983 */ /* 0x0089640000300800 */
.L_x_126:
[----:B------:R-:W-:Y:S05]  /*8c20*/  BSYNC B1 ;  /* 0x0000000000017941 */ /* 0x000fea0003800000 */
.L_x_125:
[----:B-----5:R-:W-:Y:S04]  /*8c30*/  STL [R1+0x214], R11 ;  /* 0x0002140b01007387 */ /* 0x020fe80000100800 */
[----:B------:R3:W-:Y:S04]  /*8c40*/  STL [R1+0x210], R10 ;  /* 0x0002100a01007387 */ /* 0x0007e80000100800 */
[----:B---3--:R-:W3:Y:S04]  /*8c50*/  LDL.LU R10, [R1+0xc8] ;  /* 0x0000c800010a7983 */ /* 0x008ee80000300800 */
[----:B------:R-:W-:Y:S04]  /*8c60*/  STL [R1+0x20c], R9 ;  /* 0x00020c0901007387 */ /* 0x000fe80000100800 */
[----:B------:R-:W-:Y:S04]  /*8c70*/  STL [R1+0x208], R8 ;  /* 0x0002080801007387 */ /* 0x000fe80000100800 */
[----:B------:R0:W-:Y:S04]  /*8c80*/  STL.64 [R1+0x200], R6 ;  /* 0x0002000601007387 */ /* 0x0001e80000100a00 */
[----:B0-----:R-:W2:Y:S04]  /*8c90*/  LDL.64 R6, [R1+0xc0] ;  /* 0x0000c00001067983 */ /* 0x001ea80000100a00 */
[----:B------:R-:W-:Y:S04]  /*8ca0*/  STL [R1+0x1f8], R5 ;  /* 0x0001f80501007387 */ /* 0x000fe80000100800 */
[----:B------:R0:W-:Y:S04]  /*8cb0*/  STL [R1+0x1f4], R4 ;  /* 0x0001f40401007387 */ /* 0x0001e80000100800 */
[----:B0-----:R-:W4:Y:S01]  /*8cc0*/  LDL.LU R4, [R1+0x110] ;  /* 0x0001100001047983 */ /* 0x001f220000300800 */
[----:B------:R-:W-:-:S03]  /*8cd0*/  LOP3.LUT P4, RZ, R17, 0x4, RZ, 0xc0, !PT ;  /* 0x0000000411ff7812 */ /* 0x000fc6000788c0ff */
[----:B------:R0:W-:Y:S01]  /*8ce0*/  STL [R1+0x1f0], R3 ;  /* 0x0001f00301007387 */ /* 0x0001e20000100800 */
[----:B----4-:R-:W-:-:S05]  /*8cf0*/  HADD2.F32 R11, -RZ, R4.H0_H0 ;  /* 0x20000004ff0b7230 */ /* 0x010fca0000004100 */
        /* <DEDUP_REMOVED lines=10> */
[----:B--2---:R0:W-:Y:S04]  /*8da0*/  @P5 STG.E.U16 desc[UR46][R6.64], R5 ;  /* 0x0000000506005986 */ /* 0x0041e8000c10152e */
[----:B0-----:R3:W5:Y:S04]  /*8db0*/  LDL.LU.64 R6, [R1+0x200] ;  /* 0x0002000001067983 */ /* 0x0017680000300a00 */
[----:B------:R3:W5:Y:S01]  /*8dc0*/  LDL.LU R5, [R1+0x1f8] ;  /* 0x0001f80001057983 */ /* 0x0007620000300800 */
[----:B------:R-:W-:-:S03]  /*8dd0*/  ISETP.GT.AND P4, PT, R0, 0x188, P4 ;  /* 0x000001880000780c */ /* 0x000fc60002784270 */
[----:B------:R3:W5:Y:S04]  /*8de0*/  LDL.LU R4, [R1+0x1f4] ;  /* 0x0001f40001047983 */ /* 0x0007680000300800 */
[----:B------:R0:W-:Y:S04]  /*8df0*/  STL.S16 [R1+0xc8], R3 ;  /* 0x0000c80301007387 */ /* 0x0001e80000100600 */
[----:B0-----:R3:W5:Y:S01]  /*8e00*/  LDL.LU R3, [R1+0x1f0] ;  /* 0x0001f00001037983 */ /* 0x0017620000300800 */
[----:B------:R-:W-:Y:S04]  /*8e10*/  BSSY B1, `(.L_x_127) ;  /* 0x0000006000017945 */ /* 0x000fe80003800000 */
[----:B------:R-:W-:Y:S05]  /*8e20*/  @!P4 BRA `(.L_x_128) ;  /* 0x000000000010c947 */ /* 0x000fea0003800000 */
[----:B------:R0:W-:Y:S04]  /*8e30*/  STL [R1+0x1f0], R0 ;  /* 0x0001f00001007387 */ /* 0x0001e80000100800 */
[----:B0----5:R-:W2:Y:S04]  /*8e40*/  LDG.E.LTC128B.U16 R0, desc[UR46][R6.64+0x2] ;  /* 0x0000022e06007981 */ /* 0x021ea8000c1e1520 */
[----:B--2---:R0:W-:Y:S04]  /*8e50*/  STL [R1+0xc8], R0 ;  /* 0x0000c80001007387 */ /* 0x0041e80000100800 */
[----:B0-----:R0:W5:Y:S02]  /*8e60*/  LDL.LU R0, [R1+0x1f0] ;  /* 0x0001f00001007983 */ /* 0x0011640000300800 */
.L_x_128:
[----:B------:R-:W-:Y:S05]  /*8e70*/  BSYNC B1 ;  /* 0x0000000000017941 */ /* 0x000fea0003800000 */
.L_x_127:
[----:B-----5:R-:W-:Y:S04]  /*8e80*/  STL [R1+0x214], R11 ;  /* 0x0002140b01007387 */ /* 0x020fe80000100800 */
[----:B------:R2:W-:Y:S04]  /*8e90*/  STL [R1+0x210], R10 ;  /* 0x0002100a01007387 */ /* 0x0005e80000100800 */
[----:B--2---:R-:W2:Y:S04]  /*8ea0*/  LDL.LU R10, [R1+0xcc] ;  /* 0x0000cc00010a7983 */ /* 0x004ea80000300800 */
[----:B------:R-:W-:Y:S04]  /*8eb0*/  STL [R1+0x20c], R9 ;  /* 0x00020c0901007387 */ /* 0x000fe80000100800 */
[----:B------:R-:W-:Y:S04]  /*8ec0*/  STL [R1+0x208], R8 ;  /* 0x0002080801007387 */ /* 0x000fe80000100800 */
[----:B------:R4:W-:Y:S04]  /*8ed0*/  STL.64 [R1+0x200], R6 ;  /* 0x0002000601007387 */ /* 0x0009e80000100a00 */
[----:B----4-:R-:W4:Y:S04]  /*8ee0*/  LDL.64 R6, [R1+0xc0] ;  /* 0x0000c00001067983 */ /* 0x010f280000100a00 */
[----:B------:R-:W-:Y:S04]  /*8ef0*/  STL [R1+0x1f8], R5 ;  /* 0x0001f80501007387 */ /* 0x000fe80000100800 */
[----:B------:R1:W-:Y:S04]  /*8f00*/  STL [R1+0x1f4], R4 ;  /* 0x0001f40401007387 */ /* 0x0003e80000100800 */
[----:B-1----:R-:W3:Y:S01]  /*8f10*/  LDL.LU R4, [R1+0xc8] ;  /* 0x0000c80001047983 */ /* 0x002ee20000300800 */
[----:B------:R-:W-:-:S03]  /*8f20*/  LOP3.LUT P5, RZ, R17, 0x2, RZ, 0xc0, !PT ;  /* 0x0000000211ff7812 */ /* 0x000fc600078ac0ff */
[----:B------:R1:W-:Y:S01]  /*8f30*/  STL [R1+0x1f0], R3 ;  /* 0x0001f00301007387 */ /* 0x0003e20000100800 */
[----:B---3--:R-:W-:-:S05]  /*8f40*/  HADD2.F32 R11, -RZ, R4.H0_H0 ;  /* 0x20000004ff0b7230 */ /* 0x008fca0000004100 */
[----:B------:R-:W-:-:S04]  /*8f50*/  FMUL R11, R11, R16 ;  /* 0x000000100b0b7220 */ /* 0x000fc80000400000 */
[----:B--2---:R-:W-:Y:S02]  /*8f60*/  FFMA R10, R10, R2, R11 ;  /* 0x000000020a0a7223 */ /* 0x004fe4000000000b */
[----:B------:R2:W5:Y:S03]  /*8f70*/  LDL.LU R11, [R1+0x214] ;  /* 0x00021400010b7983 */ /* 0x0005660000300800 */
[----:B------:R-:W-:Y:S02]  /*8f80*/  F2FP.F16.F32.PACK_AB R9, RZ, R10 ;  /* 0x0000000aff09723e */ /* 0x000fe400000000ff */
[----:B------:R2:W5:Y:S02]  /*8f90*/  LDL.LU R10, [R1+0x210] ;  /* 0x00021000010a7983 */ /* 0x0005640000300800 */
[----:B------:R-:W-:Y:S02]  /*8fa0*/  PRMT R8, R9, 0x7610, R8 ;  /* 0x0000761009087816 */ /* 0x000fe40000000008 */
[----:B------:R2:W5:Y:S02]  /*8fb0*/  LDL.LU R9, [R1+0x20c] ;  /* 0x00020c0001097983 */ /* 0x0005640000300800 */
[----:B------:R-:W-:-:S02]  /*8fc0*/  PRMT R5, R8, 0x7610, R5 ;  /* 0x0000761008057816 */ /* 0x000fc40000000005 */
[----:B-1----:R-:W-:Y:S01]  /*8fd0*/  PRMT R3, R4, 0x7610, R3 ;  /* 0x0000761004037816 */ /* 0x002fe20000000003 */
[----:B------:R2:W5:Y:S04]  /*8fe0*/  LDL.LU R8, [R1+0x208] ;  /* 0x0002080001087983 */ /* 0x0005680000300800 */
[----:B----4-:R1:W-:Y:S04]  /*8ff0*/  @P4 STG.E.U16 desc[UR46][R6.64+0x2], R5 ;  /* 0x0000020506004986 */ /* 0x0103e8000c10152e */
[----:B-1----:R2:W5:Y:S04]  /*9000*/  LDL.LU.64 R6, [R1+0x200] ;  /* 0x0002000001067983 */ /* 0x0025680000300a00 */
[----:B------:R2:W5:Y:S01]  /*9010*/  LDL.LU R5, [R1+0x1f8] ;  /* 0x0001f80001057983 */ /* 0x0005620000300800 */
[----:B------:R-:W-:-:S03]  /*9020*/  ISETP.GT.AND P4, PT, R0, 0x180, P5 ;  /* 0x000001800000780c */ /* 0x000fc60002f84270 */
[----:B------:R2:W5:Y:S04]  /*9030*/  LDL.LU R4, [R1+0x1f4] ;  /* 0x0001f40001047983 */ /* 0x0005680000300800 */
[----:B------:R1:W-:Y:S04]  /*9040*/  STL.S16 [R1+0xc8], R3 ;  /* 0x0000c80301007387 */ /* 0x0003e80000100600 */
[----:B-1----:R2:W5:Y:S01]  /*9050*/  LDL.LU R3, [R1+0x1f0] ;  /* 0x0001f00001037983 */ /* 0x0025620000300800 */
[----:B------:R-:W-:Y:S04]  /*9060*/  BSSY B1, `(.L_x_129) ;  /* 0x0000006000017945 */ /* 0x000fe80003800000 */
[----:B------:R-:W-:Y:S05]  /*9070*/  @!P4 BRA `(.L_x_130) ;  /* 0x000000000010c947 */ /* 0x000fea0003800000 */
[----:B------:R1:W-:Y:S04]  /*9080*/  STL [R1+0x1f0], R0 ;  /* 0x0001f00001007387 */ /* 0x0003e80000100800 */
[----:B-1---5:R-:W3:Y:S04]  /*9090*/  LDG.E.LTC128B.U16 R0, desc[UR46][R8.64+0x10] ;  /* 0x0000102e08007981 */ /* 0x022ee8000c1e1520 */
[----:B---3--:R1:W-:Y:S04]  /*90a0*/  STL [R1+0xc8], R0 ;  /* 0x0000c80001007387 */ /* 0x0083e80000100800 */
[----:B-1----:R1:W5:Y:S02]  /*90b0*/  LDL.LU R0, [R1+0x1f0] ;  /* 0x0001f00001007983 */ /* 0x0023640000300800 */
.L_x_130:
[----:B------:R-:W-:Y:S05]  /*90c0*/  BSYNC B1 ;  /* 0x0000000000017941 */ /* 0x000fea0003800000 */
.L_x_129:
[----:B-----5:R-:W-:Y:S04]  /*90d0*/  STL [R1+0x214], R11 ;  /* 0x0002140b01007387 */ /* 0x020fe80000100800 */
[----:B------:R3:W-:Y:S04]  /*90e0*/  STL [R1+0x210], R10 ;  /* 0x0002100a01007387 */ /* 0x0007e80000100800 */
[----:B---3--:R-:W3:Y:S04]  /*90f0*/  LDL.LU R10, [R1+0xd0] ;  /* 0x0000d000010a7983 */ /* 0x008ee80000300800 */
[----:B------:R-:W-:Y:S04]  /*9100*/  STL [R1+0x20c], R9 ;  /* 0x00020c0901007387 */ /* 0x000fe80000100800 */
        /* <DEDUP_REMOVED lines=9> */
[----:B---3--:R-:W-:Y:S01]  /*91a0*/  FFMA R10, R10, R2, R11 ;  /* 0x000000020a0a7223 */ /* 0x008fe2000000000b */
[----:B----4-:R-:W-:Y:S01]  /*91b0*/  @P4 IMAD.MOV.U32 R6, RZ, RZ, R232 ;  /* 0x000000ffff064224 */ /* 0x010fe200078e00e8 */
        /* <DEDUP_REMOVED lines=8> */
[----:B------:R0:W-:Y:S04]  /*9240*/  @P4 STG.E.U16 desc[UR46][R6.64+0x10], R5 ;  /* 0x0000100506004986 */ /* 0x0001e8000c10152e */
        /* <DEDUP_REMOVED lines=9> */
[----:B0----5:R-:W3:Y:S04]  /*92e0*/  LDG.E.LTC128B.U16 R0, desc[UR46][R8.64+0x12] ;  /* 0x0000122e08007981 */ /* 0x021ee8000c1e1520 */
[----:B---3--:R0:W-:Y:S04]  /*92f0*/  STL [R1+0xc8], R0 ;  /* 0x0000c80001007387 */ /* 0x0081e80000100800 */
[----:B0-----:R0:W5:Y:S02]  /*9300*/  LDL.LU R0, [R1+0x1f0] ;  /* 0x0001f00001007983 */ /* 0x0011640000300800 */
.L_x_132:
[----:B------:R-:W-:Y:S05]  /*9310*/  BSYNC B1 ;  /* 0x0000000000017941 */ /* 0x000fea0003800000 */
.L_x_131:
[----:B-----5:R-:W-:Y:S04]  /*9320*/  STL [R1+0x214], R11 ;  /* 0x0002140b01007387 */ /* 0x020fe80000100800 */
[----:B------:R3:W-:Y:S04]  /*9330*/  STL [R1+0x210], R10 ;  /* 0x0002100a01007387 */ /* 0x0007e80000100800 */
[----:B---3--:R-:W3:Y:S04]  /*9340*/  LDL.LU R10, [R1+0xd4] ;  /* 0x0000d400010a7983 */ /* 0x008ee80000300800 */
[----:B------:R-:W-:Y:S04]  /*9350*/  STL [R1+0x20c], R9 ;  /* 0x00020c0901007387 */ /* 0x000fe80000100800 */
[----:B------:R-:W-:Y:S04]  /*9360*/  STL [R1+0x208], R8 ;  /* 0x0002080801007387 */ /* 0x000fe80000100800 */
[----:B------:R4:W-:Y:S04]  /*9370*/  STL [R1+0x204], R7 ;  /* 0x0002040701007387 */ /* 0x0009e80000100800 */
[----:B----4-:R-:W4:Y:S04]  /*9380*/  LDL.LU R7, [R1+0xc8] ;  /* 0x0000c80001077983 */ /* 0x010f280000300800 */
[----:B------:R-:W-:Y:S04]  /*9390*/  STL [R1+0x200], R6 ;  /* 0x0002000601007387 */ /* 0x000fe80000100800 */
[----:B------:R1:W-:Y:S04]  /*93a0*/  STL.64 [R1+0x1f8], R4 ;  /* 0x0001f80401007387 */ /* 0x0003e80000100a00 */
[----:B-1----:R-:W2:Y:S04]  /*93b0*/  LDL.64 R4, [R1+0x108] ;  /* 0x0001080001047983 */ /* 0x002ea80000100a00 */
[----:B------:R1:W-:Y:S01]  /*93c0*/  STL [R1+0x1f0], R3 ;  /* 0x0001f00301007387 */ /* 0x0003e20000100800 */
[----:B----4-:R-:W-:-:S05]  /*93d0*/  HADD2.F32 R11, -RZ, R7.H0_H0 ;  /* 0x20000007ff0b7230 */ /* 0x010fca0000004100 */
[----:B------:R-:W-:-:S04]  /*93e0*/  FMUL R11, R11, R16 ;  /* 0x000000100b0b7220 */ /* 0x000fc80000400000 */
[----:B---3--:R-:W-:Y:S01]  /*93f0*/  FFMA R10, R10, R2, R11 ;  /* 0x000000020a0a7223 */ /* 0x008fe2000000000b */
[----:B------:R-:W-:Y:S01]  /*9400*/  PRMT R6, R7, 0x7610, R6 ;  /* 0x0000761007067816 */ /* 0x000fe20000000006 */
[----:B------:R3:W5:Y:S03]  /*9410*/  LDL.LU R11, [R1+0x214] ;  /* 0x00021400010b7983 */ /* 0x0007660000300800 */
[----:B------:R-:W-:Y:S02]  /*9420*/  F2FP.F16.F32.PACK_AB R9, RZ, R10 ;  /* 0x0000000aff09723e */ /* 0x000fe400000000ff */
[----:B------:R3:W5:Y:S02]  /*9430*/  LDL.LU R10, [R1+0x210] ;  /* 0x00021000010a7983 */ /* 0x0007640000300800 */
[----:B------:R-:W-:Y:S01]  /*9440*/  PRMT R8, R9, 0x7610, R8 ;  /* 0x0000761009087816 */ /* 0x000fe20000000008 */
[----:B--2---:R-:W-:Y:S01]  /*9450*/  @P4 IMAD.MOV.U32 R4, RZ, RZ, R232 ;  /* 0x000000ffff044224 */ /* 0x004fe200078e00e8 */
[----:B------:R3:W5:Y:S02]  /*9460*/  LDL.LU R9, [R1+0x20c] ;  /* 0x00020c0001097983 */ /* 0x0007640000300800 */
[----:B-1----:R-:W-:-:S02]  /*9470*/  PRMT R3, R8, 0x7610, R3 ;  /* 0x0000761008037816 */ /* 0x002fc40000000003 */
[----:B------:R-:W-:Y:S01]  /*9480*/  ISETP.GT.AND P5, PT, R0, 0x188, P5 ;  /* 0x000001880000780c */ /* 0x000fe20002fa4270 */
[----:B------:R3:W5:Y:S04]  /*9490*/  LDL.LU R8, [R1+0x208] ;  /* 0x0002080001087983 */ /* 0x0007680000300800 */
[----:B------:R3:W5:Y:S04]  /*94a0*/  LDL.LU R7, [R1+0x204] ;  /* 0x0002040001077983 */ /* 0x0007680000300800 */
[----:B------:R1:W-:Y:S04]  /*94b0*/  STL.S16 [R1+0xc8], R6 ;  /* 0x0000c80601007387 */ /* 0x0003e80000100600 */
[----:B------:R2:W-:Y:S04]  /*94c0*/  @P4 STG.E.U16 desc[UR46][R4.64+0x12], R3 ;  /* 0x0000120304004986 */ /* 0x0005e8000c10152e */
[----:B-1----:R3:W5:Y:S04]  /*94d0*/  LDL.LU R6, [R1+0x200] ;  /* 0x0002000001067983 */ /* 0x0027680000300800 */
[----:B--2---:R3:W5:Y:S04]  /*94e0*/  LDL.LU.64 R4, [R1+0x1f8] ;  /* 0x0001f80001047983 */ /* 0x0047680000300a00 */
[----:B------:R3:W5:Y:S01]  /*94f0*/  LDL.LU R3, [R1+0x1f0] ;  /* 0x0001f00001037983 */ /* 0x0007620000300800 */
[----:B------:R-:W-:Y:S04]  /*9500*/  BSSY B1, `(.L_x_133) ;  /* 0x0000006000017945 */ /* 0x000fe80003800000 */
[----:B------:R-:W-:Y:S05]  /*9510*/  @!P5 BRA `(.L_x_134) ;  /* 0x000000000010d947 */ /* 0x000fea0003800000 */
[----:B------:R1:W-:Y:S04]  /*9520*/  STL [R1+0x1f0], R0 ;  /* 0x0001f00001007387 */ /* 0x0003e80000100800 */
[----:B-1---5:R-:W2:Y:S04]  /*9530*/  LDG.E.LTC128B.U16 R0, desc[UR46][R6.64+0x10] ;  /* 0x0000102e06007981 */ /* 0x022ea8000c1e1520 */
[----:B--2---:R1:W-:Y:S04]  /*9540*/  STL [R1+0xc8], R0 ;  /* 0x0000c80001007387 */ /* 0x0043e80000100800 */
[----:B-1----:R1:W5:Y:S02]  /*9550*/  LDL.LU R0, [R1+0x1f0] ;  /* 0x0001f00001007983 */ /* 0x0023640000300800 */
.L_x_134:
[----:B------:R-:W-:Y:S05]  /*9560*/  BSYNC B1 ;  /* 0x0000000000017941 */ /* 0x000fea0003800000 */
.L_x_133:
[----:B-----5:R-:W-:Y:S04]  /*9570*/  STL [R1+0x214], R11 ;  /* 0x0002140b01007387 */ /* 0x020fe80000100800 */
[----:B------:R2:W-:Y:S04]  /*9580*/  STL [R1+0x210], R10 ;  /* 0x0002100a01007387 */ /* 0x0005e80000100800 */
[----:B--2---:R-:W2:Y:S04]  /*9590*/  LDL.LU R10, [R1+0xd8] ;  /* 0x0000d800010a7983 */ /* 0x004ea80000300800 */
[----:B------:R-:W-:Y:S04]  /*95a0*/  STL [R1+0x20c], R9 ;  /* 0x00020c0901007387 */ /* 0x000fe80000100800 */
[----:B------:R-:W-:Y:S04]  /*95b0*/  STL [R1+0x208], R8 ;  /* 0x0002080801007387 */ /* 0x000fe80000100800 */
[----:B------:R4:W-:Y:S04]  /*95c0*/  STL [R1+0x204], R7 ;  /* 0x0002040701007387 */ /* 0x0009e80000100800 */
[----:B----4-:R-:W4:Y:S04]  /*95d0*/  LDL.LU R7, [R1+0xc8] ;  /* 0x0000c80001077983 */ /* 0x010f280000300800 */
[----:B------:R-:W-:Y:S04]  /*95e0*/  STL [R1+0x200], R6 ;  /* 0x0002000601007387 */ /* 0x000fe80000100800 */
[----:B------:R0:W-:Y:S04]  /*95f0*/  STL.64 [R1+0x1f8], R4 ;  /* 0x0001f80401007387 */ /* 0x0001e80000100a00 */
[----:B0-----:R-:W3:Y:S04]  /*9600*/  LDL.64 R4, [R1+0xc0] ;  /* 0x0000c00001047983 */ /* 0x001ee80000100a00 */
[----:B------:R0:W-:Y:S01]  /*9610*/  STL [R1+0x1f0], R3 ;  /* 0x0001f00301007387 */ /* 0x0001e20000100800 */
[----:B----4-:R-:W-:-:S05]  /*9620*/  HADD2.F32 R11, -RZ, R7.H0_H0 ;  /* 0x20000007ff0b7230 */ /* 0x010fca0000004100 */
[----:B------:R-:W-:-:S04]  /*9630*/  FMUL R11, R11, R16 ;  /* 0x000000100b0b7220 */ /* 0x000fc80000400000 */
[----:B--2---:R-:W-:Y:S01]  /*9640*/  FFMA R10, R10, R2, R11 ;  /* 0x000000020a0a7223 */ /* 0x004fe2000000000b */
[----:B------:R-:W-:Y:S01]  /*9650*/  PRMT R6, R7, 0x7610, R6 ;  /* 0x0000761007067816 */ /* 0x000fe20000000006 */
[----:B------:R2:W5:Y:S03]  /*9660*/  LDL.LU R11, [R1+0x214] ;  /* 0x00021400010b7983 */ /* 0x0005660000300800 */
[----:B------:R-:W-:Y:S02]  /*9670*/  F2FP.F16.F32.PACK_AB R9, RZ, R10 ;  /* 0x0000000aff09723e */ /* 0x000fe400000000ff */
[----:B------:R2:W5:Y:S02]  /*9680*/  LDL.LU R10, [R1+0x210] ;  /* 0x00021000010a7983 */ /* 0x0005640000300800 */
[----:B------:R-:W-:Y:S02]  /*9690*/  PRMT R8, R9, 0x7610, R8 ;  /* 0x0000761009087816 */ /* 0x000fe40000000008 */
[----:B------:R2:W5:Y:S01]  /*96a0*/  LDL.LU R9, [R1+0x20c] ;  /* 0x00020c0001097983 */ /* 0x0005620000300800 */
[----:B------:R-:W-:-:S02]  /*96b0*/  ISETP.GT.AND P4, PT, R0, 0x188, P6 ;  /* 0x000001880000780c */ /* 0x000fc40003784270 */
[----:B0-----:R-:W-:Y:S02]  /*96c0*/  PRMT R3, R8, 0x7610, R3 ;  /* 0x0000761008037816 */ /* 0x001fe40000000003 */
[----:B------:R2:W5:Y:S04]  /*96d0*/  LDL.LU R8, [R1+0x208] ;  /* 0x0002080001087983 */ /* 0x0005680000300800 */
[----:B------:R2:W5:Y:S04]  /*96e0*/  LDL.LU R7, [R1+0x204] ;  /* 0x0002040001077983 */ /* 0x0005680000300800 */
[----:B------:R0:W-:Y:S04]  /*96f0*/  STL.S16 [R1+0xc8], R6 ;  /* 0x0000c80601007387 */ /* 0x0001e80000100600 */
[----:B---3--:R3:W-:Y:S04]  /*9700*/  @P5 STG.E.U16 desc[UR46][R4.64+0x10], R3 ;  /* 0x0000100304005986 */ /* 0x0087e8000c10152e */
[----:B0-----:R2:W5:Y:S04]  /*9710*/  LDL.LU R6, [R1+0x200] ;  /* 0x0002000001067983 */ /* 0x0015680000300800 */
[----:B---3--:R2:W5:Y:S04]  /*9720*/  LDL.LU.64 R4, [R1+0x1f8] ;  /* 0x0001f80001047983 */ /* 0x0085680000300a00 */
[----:B------:R2:W5:Y:S01]  /*9730*/  LDL.LU R3, [R1+0x1f0] ;  /* 0x0001f00001037983 */ /* 0x0005620000300800 */
[----:B------:R-:W-:Y:S04]  /*9740*/  BSSY B1, `(.L_x_135) ;  /* 0x0000006000017945 */ /* 0x000fe80003800000 */
[----:B------:R-:W-:Y:S05]  /*9750*/  @!P4 BRA `(.L_x_136) ;  /* 0x000000000010c947 */ /* 0x000fea0003800000 */
[----:B------:R0:W-:Y:S04]  /*9760*/  STL [R1+0x1f0], R0 ;  /* 0x0001f00001007387 */ /* 0x0001e80000100800 */
[----:B0----5:R-:W3:Y:S04]  /*9770*/  LDG.E.LTC128B.U16 R0, desc[UR46][R6.64+0x12] ;  /* 0x0000122e06007981 */ /* 0x021ee8000c1e1520 */
[----:B---3--:R0:W-:Y:S04]  /*9780*/  STL [R1+0xc8], R0 ;  /* 0x0000c80001007387 */ /* 0x0081e80000100800 */
[----:B0-----:R0:W5:Y:S02]  /*9790*/  LDL.LU R0, [R1+0x1f0] ;  /* 0x0001f00001007983 */ /* 0x0011640000300800 */
.L_x_136:
[----:B------:R-:W-:Y:S05]  /*97a0*/  BSYNC B1 ;  /* 0x0000000000017941 */ /* 0x000fea0003800000 */
.L_x_135:
        /* <DEDUP_REMOVED lines=18> */
[----:B------:R-:W-:Y:S02]  /*98d0*/  PRMT R8, R9, 0x7610, R8 ;  /* 0x0000761009087816 */ /* 0x000fe40000000008 */
[----:B------:R3:W5:Y:S01]  /*98e0*/  LDL.LU R9, [R1+0x20c] ;  /* 0x00020c0001097983 */ /* 0x0007620000300800 */
[----:B------:R-:W-:-:S02]  /*98f0*/  ISETP.GT.AND P5, PT, R0, 0x180, P3 ;  /* 0x000001800000780c */ /* 0x000fc40001fa4270 */
[----:B-1----:R-:W-:Y:S02]  /*9900*/  PRMT R3, R8, 0x7610, R3 ;  /* 0x0000761008037816 */ /* 0x002fe40000000003 */
[----:B------:R3:W5:Y:S04]  /*9910*/  LDL.LU R8, [R1+0x208] ;  /* 0x0002080001087983 */ /* 0x0007680000300800 */
[----:B------:R3:W5:Y:S04]  /*9920*/  LDL.LU R7, [R1+0x204] ;  /* 0x0002040001077983 */ /* 0x0007680000300800 */
[----:B------:R1:W-:Y:S04]  /*9930*/  STL.S16 [R1+0xc8], R6 ;  /* 0x0000c80601007387 */ /* 0x0003e80000100600 */
[----:B--2---:R2:W-:Y:S04]  /*9940*/  @P4 STG.E.U16 desc[UR46][R4.64+0x12], R3 ;  /* 0x0000120304004986 */ /* 0x0045e8000c10152e */
        /* <DEDUP_REMOVED lines=9> */
.L_x_138:
[----:B------:R-:W-:Y:S05]  /*99e0*/  BSYNC B1 ;  /* 0x0000000000017941 */ /* 0x000fea0003800000 */
.L_x_137:
        /* <DEDUP_REMOVED lines=18> */
[----:B------:R-:W-:Y:S01]  /*9b10*/  PRMT R8, R9, 0x7610, R8 ;  /* 0x0000761009087816 */ /* 0x000fe20000000008 */
[----:B---3--:R-:W-:Y:S01]  /*9b20*/  @P5 IMAD.MOV.U32 R4, RZ, RZ, R232 ;  /* 0x000000ffff045224 */ /* 0x008fe200078e00e8 */
[----:B------:R2:W5:Y:S02]  /*9b30*/  LDL.LU R9, [R1+0x20c] ;  /* 0x00020c0001097983 */ /* 0x0005640000300800 */
[----:B0-----:R-:W-:-:S02]  /*9b40*/  PRMT R3, R8, 0x7610, R3 ;  /* 0x0000761008037816 */ /* 0x001fc40000000003 */
[----:B------:R-:W-:Y:S01]  /*9b50*/  ISETP.GT.AND P4, PT, R0, 0x180, P2 ;  /* 0x000001800000780c */ /* 0x000fe20001784270 */
[----:B------:R2:W5:Y:S04]  /*9b60*/  LDL.LU R8, [R1+0x208] ;  /* 0x0002080001087983 */ /* 0x0005680000300800 */
[----:B------:R2:W5:Y:S04]  /*9b70*/  LDL.LU R7, [R1+0x204] ;  /* 0x0002040001077983 */ /* 0x0005680000300800 */
[----:B------:R0:W-:Y:S04]  /*9b80*/  STL.S16 [R1+0xc8], R6 ;  /* 0x0000c80601007387 */ /* 0x0001e80000100600 */
[----:B------:R3:W-:Y:S04]  /*9b90*/  @P5 STG.E.U16 desc[UR46][R4.64+0x20], R3 ;  /* 0x0000200304005986 */ /* 0x0007e8000c10152e */
        /* <DEDUP_REMOVED lines=9> */
.L_x_140:
[----:B------:R-:W-:Y:S05]  /*9c30*/  BSYNC B1 ;  /* 0x0000000000017941 */ /* 0x000fea0003800000 */
.L_x_139:
        /* <DEDUP_REMOVED lines=36> */
.L_x_142:
[----:B------:R-:W-:Y:S05]  /*9e80*/  BSYNC B1 ;  /* 0x0000000000017941 */ /* 0x000fea0003800000 */
.L_x_141:
        /* <DEDUP_REMOVED lines=35> */
.L_x_144:
[----:B------:R-:W-:Y:S05]  /*a0c0*/  BSYNC B1 ;  /* 0x0000000000017941 */ /* 0x000fea0003800000 */
.L_x_143:
        /* <DEDUP_REMOVED lines=35> */
.L_x_146:
[----:B------:R-:W-:Y:S05]  /*a300*/  BSYNC B1 ;  /* 0x0000000000017941 */ /* 0x000fea0003800000 */
.L_x_145:
        /* <DEDUP_REMOVED lines=36> */
.L_x_148:
[----:B------:R-:W-:Y:S05]  /*a550*/  BSYNC B1 ;  /* 0x0000000000017941 */ /* 0x000fea0003800000 */
.L_x_147:
        /* <DEDUP_REMOVED lines=9> */
[----:B-1----:R-:W2:Y:S04]  /*a5f0*/  LDL.LU.64 R4, [R1+0x108] ;  /* 0x0001080001047983 */ /* 0x002ea80000300a00 */
        /* <DEDUP_REMOVED lines=26> */
.L_x_150:
[----:B------:R-:W-:Y:S05]  /*a7a0*/  BSYNC B1 ;  /* 0x0000000000017941 */ /* 0x000fea0003800000 */
.L_x_149:
        /* <DEDUP_REMOVED lines=35> */
.L_x_152:
[----:B------:R-:W-:Y:S05]  /*a9e0*/  BSYNC B1 ;  /* 0x0000000000017941 */ /* 0x000fea0003800000 */
.L_x_151:
[----:B------:R-:W-:Y:S04]  /*a9f0*/  STL [R1+0x214], R12 ;  /* 0x0002140c01007387 */ /* 0x000fe80000100800 */
[----:B-----5:R3:W-:Y:S04]  /*aa00*/  STL [R1+0x210], R11 ;  /* 0x0002100b01007387 */ /* 0x0207e80000100800 */
        /* <DEDUP_REMOVED lines=13> */
[----:B------:R3:W5:Y:S01]  /*aae0*/  LDL.LU R12, [R1+0x214] ;  /* 0x00021400010c7983 */ /* 0x0007620000300800 */
[----:B------:R-:W-:Y:S02]  /*aaf0*/  ISETP.GT.AND P3, PT, R3, 0x20, PT ;  /* 0x000000200300780c */ /* 0x000fe40003f64270 */
[----:B------:R-:W-:Y:S02]  /*ab00*/  F2FP.F16.F32.PACK_AB R10, RZ, R11 ;  /* 0x0000000bff0a723e */ /* 0x000fe400000000ff */
[----:B------:R3:W5:Y:S02]  /*ab10*/  LDL.LU R11, [R1+0x210] ;  /* 0x00021000010b7983 */ /* 0x0007640000300800 */
[----:B------:R-:W-:Y:S02]  /*ab20*/  PRMT R9, R10, 0x7610, R9 ;  /* 0x000076100a097816 */ /* 0x000fe40000000009 */
[----:B------:R3:W5:Y:S01]  /*ab30*/  LDL.LU R10, [R1+0x20c] ;  /* 0x00020c00010a7983 */ /* 0x0007620000300800 */
[----:B------:R-:W-:-:S02]  /*ab40*/  ISETP.GT.AND P1, PT, R0, RZ, P3 ;  /* 0x000000ff0000720c */ /* 0x000fc40001f24270 */
[----:B-1----:R-:W-:Y:S02]  /*ab50*/  PRMT R4, R9, 0x7610, R4 ;  /* 0x0000761009047816 */ /* 0x002fe40000000004 */
[----:B------:R3:W5:Y:S01]  /*ab60*/  LDL.LU R9, [R1+0x208] ;  /* 0x0002080001097983 */ /* 0x0007620000300800 */
[----:B------:R-:W-:-:S03]  /*ab70*/  LOP3.LUT R17, R17, 0xfffffffe, RZ, 0xc0, !PT ;  /* 0xfffffffe11117812 */ /* 0x000fc600078ec0ff */
[----:B------:R3:W5:Y:S01]  /*ab80*/  LDL.LU R8, [R1+0x204] ;  /* 0x0002040001087983 */ /* 0x0007620000300800 */
[----:B------:R-:W-:Y:S01]  /*ab90*/  BSSY B1, `(.L_x_153) ;  /* 0x000000c000017945 */ /* 0x000fe20003800000 */
[----:B------:R-:W-:Y:S02]  /*aba0*/  @P3 LOP3.LUT R17, R17, 0x1, RZ, 0xfc, !PT ;  /* 0x0000000111113812 */ /* 0x000fe400078efcff */
[----:B------:R1:W-:Y:S04]  /*abb0*/  STL.S16 [R1+0xc0], R5 ;  /* 0x0000c00501007387 */ /* 0x0003e80000100600 */
[----:B--2---:R2:W-:Y:S04]  /*abc0*/  @P0 STG.E.U16 desc[UR46][R6.64+0x32], R4 ;  /* 0x0000320406000986 */ /* 0x0045e8000c10152e */
[----:B-1----:R3:W5:Y:S04]  /*abd0*/  LDL.LU R5, [R1+0x200] ;  /* 0x0002000001057983 */ /* 0x0027680000300800 */
[----:B--2---:R3:W5:Y:S04]  /*abe0*/  LDL.LU.64 R6, [R1+0x1f8] ;  /* 0x0001f80001067983 */ /* 0x0047680000300a00 */
[----:B------:R3:W5:Y:S01]  /*abf0*/  LDL.LU R4, [R1+0x1f0] ;  /* 0x0001f00001047983 */ /* 0x0007620000300800 */
[----:B------:R-:W-:Y:S05]  /*ac00*/  @!P1 BRA `(.L_x_154) ;  /* 0x0000000000109947 */ /* 0x000fea0003800000 */
[----:B------:R1:W-:Y:S04]  /*ac10*/  STL [R1+0x1f0], R0 ;  /* 0x0001f00001007387 */ /* 0x0003e80000100800 */
[----:B-1----:R-:W2:Y:S04]  /*ac20*/  LDG.E.LTC128B.U16 R0, desc[UR46][R22.64+0x40] ;  /* 0x0000402e16007981 */ /* 0x002ea8000c1e1520 */
[----:B--2---:R1:W-:Y:S04]  /*ac30*/  STL [R1+0xc0], R0 ;  /* 0x0000c00001007387 */ /* 0x0043e80000100800 */
[----:B-1----:R1:W5:Y:S02]  /*ac40*/  LDL.LU R0, [R1+0x1f0] ;  /* 0x0001f00001007983 */ /* 0x0023640000300800 */
.L_x_154:
[----:B------:R-:W-:Y:S05]  /*ac50*/  BSYNC B1 ;  /* 0x0000000000017941 */ /* 0x000fea0003800000 */
.L_x_153:
        /* <DEDUP_REMOVED lines=22> */
[----:B0-----:R-:W-:Y:S02]  /*adc0*/  PRMT R4, R9, 0x7610, R4 ;  /* 0x0000761009047816 */ /* 0x001fe40000000004 */
[----:B------:R2:W5:Y:S01]  /*add0*/  LDL.LU R9, [R1+0x208] ;  /* 0x0002080001097983 */ /* 0x0005620000300800 */
[----:B------:R-:W-:-:S03]  /*ade0*/  LOP3.LUT R17, R17, 0xfffffffb, RZ, 0xc0, !PT ;  /* 0xfffffffb11117812 */ /* 0x000fc600078ec0ff */
[----:B------:R2:W5:Y:S01]  /*adf0*/  LDL.LU R8, [R1+0x204] ;  /* 0x0002040001087983 */ /* 0x0005620000300800 */
[----:B------:R-:W-:Y:S01]  /*ae00*/  BSSY B1, `(.L_x_155) ;  /* 0x000000c000017945 */ /* 0x000fe20003800000 */
[----:B------:R-:W-:Y:S02]  /*ae10*/  @P2 LOP3.LUT R17, R17, 0x4, RZ, 0xfc, !PT ;  /* 0x0000000411112812 */ /* 0x000fe400078efcff */
[----:B------:R0:W-:Y:S04]  /*ae20*/  STL.S16 [R1+0x80], R5 ;  /* 0x0000800501007387 */ /* 0x0001e80000100600 */
[----:B---3--:R3:W-:Y:S04]  /*ae30*/  @P1 STG.E.U16 desc[UR46][R6.64+0x40], R4 ;  /* 0x0000400406001986 */ /* 0x0087e8000c10152e */
[----:B0-----:R2:W5:Y:S04]  /*ae40*/  LDL.LU R5, [R1+0x200] ;  /* 0x0002000001057983 */ /* 0x0015680000300800 */
[----:B---3--:R2:W5:Y:S04]  /*ae50*/  LDL.LU.64 R6, [R1+0x1f8] ;  /* 0x0001f80001067983 */ /* 0x0085680000300a00 */
[----:B------:R2:W5:Y:S01]  /*ae60*/  LDL.LU R4, [R1+0x1f0] ;  /* 0x0001f00001047983 */ /* 0x0005620000300800 */
[----:B------:R-:W-:Y:S05]  /*ae70*/  @!P0 BRA `(.L_x_156) ;  /* 0x0000000000108947 */ /* 0x000fea0003800000 */
[----:B------:R0:W-:Y:S04]  /*ae80*/  STL [R1+0x1f0], R0 ;  /* 0x0001f00001007387 */ /* 0x0001e80000100800 */
[----:B0-----:R-:W3:Y:S04]  /*ae90*/  LDG.E.LTC128B.U16 R0, desc[UR46][R22.64+0x42] ;  /* 0x0000422e16007981 */ /* 0x001ee8000c1e1520 */
[----:B---3--:R0:W-:Y:S04]  /*aea0*/  STL [R1+0x80], R0 ;  /* 0x0000800001007387 */ /* 0x0081e80000100800 */
[----:B0-----:R0:W5:Y:S02]  /*aeb0*/  LDL.LU R0, [R1+0x1f0] ;  /* 0x0001f00001007983 */ /* 0x0011640000300800 */
.L_x_156:
[----:B------:R-:W-:Y:S05]  /*aec0*/  BSYNC B1 ;  /* 0x0000000000017941 */ /* 0x000fea0003800000 */
.L_x_155:
        /* <DEDUP_REMOVED lines=32> */
[----:B-1----:R-:W2:Y:S04]  /*b0d0*/  LDG.E.LTC128B.U16 R0, desc[UR46][R20.64+0x40] ;  /* 0x0000402e14007981 */ /* 0x002ea8000c1e1520 */
[----:B--2---:R1:W-:Y:S04]  /*b0e0*/  STL [R1+0x80], R0 ;  /* 0x0000800001007387 */ /* 0x0043e80000100800 */
[----:B-1----:R1:W5:Y:S02]  /*b0f0*/  LDL.LU R0, [R1+0x1f0] ;  /* 0x0001f00001007983 */ /* 0x0023640000300800 */
.L_x_158:
[----:B------:R-:W-:Y:S05]  /*b100*/  BSYNC B1 ;  /* 0x0000000000017941 */ /* 0x000fea0003800000 */
.L_x_157:
[----:B-----5:R-:W-:Y:S04]  /*b110*/  STL [R1+0x208], R11 ;  /* 0x0002080b01007387 */ /* 0x020fe80000100800 */
[----:B------:R2:W-:Y:S04]  /*b120*/  STL [R1+0x204], R10 ;  /* 0x0002040a01007387 */ /* 0x0005e80000100800 */
[----:B--2---:R-:W2:Y:S04]  /*b130*/  LDL.LU R10, [R1+0x88] ;  /* 0x00008800010a7983 */ /* 0x004ea80000300800 */
[----:B------:R-:W-:Y:S04]  /*b140*/  STL [R1+0x200], R9 ;  /* 0x0002000901007387 */ /* 0x000fe80000100800 */
[----:B------:R-:W-:Y:S04]  /*b150*/  STL [R1+0x1fc], R8 ;  /* 0x0001fc0801007387 */ /* 0x000fe80000100800 */
[----:B------:R4:W-:Y:S04]  /*b160*/  STL [R1+0x1f8], R7 ;  /* 0x0001f80701007387 */ /* 0x0009e80000100800 */
[----:B----4-:R-:W4:Y:S04]  /*b170*/  LDL.LU R7, [R1+0x80] ;  /* 0x0000800001077983 */ /* 0x010f280000300800 */
[----:B------:R0:W-:Y:S04]  /*b180*/  STL [R1+0x1f4], R6 ;  /* 0x0001f40601007387 */ /* 0x0001e80000100800 */
[----:B------:R3:W-:Y:S01]  /*b190*/  STL [R1+0x1f0], R3 ;  /* 0x0001f00301007387 */ /* 0x0007e20000100800 */
[----:B----4-:R-:W-:-:S05]  /*b1a0*/  HADD2.F32 R11, -RZ, R7.H0_H0 ;  /* 0x20000007ff0b7230 */ /* 0x010fca0000004100 */
[----:B------:R-:W-:-:S04]  /*b1b0*/  FMUL R11, R11, R16 ;  /* 0x000000100b0b7220 */ /* 0x000fc80000400000 */
[----:B--2---:R-:W-:Y:S01]  /*b1c0*/  FFMA R10, R10, R2, R11 ;  /* 0x000000020a0a7223 */ /* 0x004fe2000000000b */
[----:B0-----:R-:W-:Y:S01]  /*b1d0*/  PRMT R6, R7, 0x7610, R6 ;  /* 0x0000761007067816 */ /* 0x001fe20000000006 */
[----:B------:R0:W5:Y:S03]  /*b1e0*/  LDL.LU R11, [R1+0x208] ;  /* 0x00020800010b7983 */ /* 0x0001660000300800 */
[----:B------:R-:W-:Y:S02]  /*b1f0*/  F2FP.F16.F32.PACK_AB R9, RZ, R10 ;  /* 0x0000000aff09723e */ /* 0x000fe400000000ff */
[----:B------:R0:W5:Y:S02]  /*b200*/  LDL.LU R10, [R1+0x204] ;  /* 0x00020400010a7983 */ /* 0x0001640000300800 */
[----:B------:R-:W-:Y:S02]  /*b210*/  PRMT R8, R9, 0x7610, R8 ;  /* 0x0000761009087816 */ /* 0x000fe40000000008 */
[----:B------:R0:W5:Y:S01]  /*b220*/  LDL.LU R9, [R1+0x200] ;  /* 0x0002000001097983 */ /* 0x0001620000300800 */
[----:B------:R-:W-:-:S02]  /*b230*/  ISETP.GT.AND P0, PT, R0, 0x8, P2 ;  /* 0x000000080000780c */ /* 0x000fc40001704270 */
[----:B---3--:R-:W-:Y:S02]  /*b240*/  PRMT R3, R8, 0x7610, R3 ;  /* 0x0000761008037816 */ /* 0x008fe40000000003 */
[----:B------:R0:W5:Y:S04]  /*b250*/  LDL.LU R8, [R1+0x1fc] ;  /* 0x0001fc0001087983 */ /* 0x0001680000300800 */
[----:B------:R0:W5:Y:S04]  /*b260*/  LDL.LU R7, [R1+0x1f8] ;  /* 0x0001f80001077983 */ /* 0x0001680000300800 */
[----:B------:R2:W-:Y:S04]  /*b270*/  STL.S16 [R1+0x80], R6 ;  /* 0x0000800601007387 */ /* 0x0005e80000100600 */
[----:B------:R3:W-:Y:S04]  /*b280*/  @P1 STG.E.U16 desc[UR46][R4.64+0x40], R3 ;  /* 0x0000400304001986 */ /* 0x0007e8000c10152e */
[----:B--2---:R0:W5:Y:S04]  /*b290*/  LDL.LU R6, [R1+0x1f4] ;  /* 0x0001f40001067983 */ /* 0x0041680000300800 */
[----:B---3--:R0:W5:Y:S01]  /*b2a0*/  LDL.LU R3, [R1+0x1f0] ;  /* 0x0001f00001037983 */ /* 0x0081620000300800 */
[----:B------:R-:W-:Y:S04]  /*b2b0*/  BSSY B1, `(.L_x_159) ;  /* 0x0000006000017945 */ /* 0x000fe80003800000 */
[----:B------:R-:W-:Y:S05]  /*b2c0*/  @!P0 BRA `(.L_x_160) ;  /* 0x0000000000108947 */ /* 0x000fea0003800000 */
[----:B------:R2:W-:Y:S04]  /*b2d0*/  STL [R1+0x1f0], R0 ;  /* 0x0001f00001007387 */ /* 0x0005e80000100800 */
[----:B--2---:R-:W2:Y:S04]  /*b2e0*/  LDG.E.LTC128B.U16 R0, desc[UR46][R20.64+0x42] ;  /* 0x0000422e14007981 */ /* 0x004ea8000c1e1520 */
[----:B--2---:R2:W-:Y:S04]  /*b2f0*/  STL [R1+0x80], R0 ;  /* 0x0000800001007387 */ /* 0x0045e80000100800 */
[----:B--2---:R2:W5:Y:S02]  /*b300*/  LDL.LU R0, [R1+0x1f0] ;  /* 0x0001f00001007983 */ /* 0x0045640000300800 */
.L_x_160:
[----:B------:R-:W-:Y:S05]  /*b310*/  BSYNC B1 ;  /* 0x0000000000017941 */ /* 0x000fea0003800000 */
.L_x_159:
[----:B------:R-:W-:Y:S04]  /*b320*/  STL [R1+0x208], R12 ;  /* 0x0002080c01007387 */ /* 0x000fe80000100800 */
[----:B-----5:R3:W-:Y:S04]  /*b330*/  STL [R1+0x204], R11 ;  /* 0x0002040b01007387 */ /* 0x0207e80000100800 */
[----:B---3--:R-:W3:Y:S04]  /*b340*/  LDL.LU R11, [R1+0x8c] ;  /* 0x00008c00010b7983 */ /* 0x008ee80000300800 */
        /* <DEDUP_REMOVED lines=8> */
[----:B---3--:R-:W-:Y:S01]  /*b3d0*/  FFMA R11, R11, R2, R12 ;  /* 0x000000020b0b7223 */ /* 0x008fe2000000000c */
[----:B0-----:R-:W-:Y:S01]  /*b3e0*/  PRMT R7, R8, 0x7610, R7 ;  /* 0x0000761008077816 */ /* 0x001fe20000000007 */
        /* <DEDUP_REMOVED lines=14> */
[----:B------:R3:W-:Y:S04]  /*b4d0*/  @P0 STG.E.U16 desc[UR46][R4.64+0x42], R6 ;  /* 0x0000420604000986 */ /* 0x0007e8000c10152e */
[----:B-1----:R0:W5:Y:S04]  /*b4e0*/  LDL.LU R7, [R1+0x1f4] ;  /* 0x0001f40001077983 */ /* 0x0021680000300800 */
[----:B---3--:R0:W5:Y:S01]  /*b4f0*/  LDL.LU R6, [R1+0x1f0] ;  /* 0x0001f00001067983 */ /* 0x0081620000300800 */
[----:B------:R-:W-:Y:S05]  /*b500*/  @!P1 BRA `(.L_x_162) ;  /* 0x0000000000109947 */ /* 0x000fea0003800000 */
[----:B------:R1:W-:Y:S04]  /*b510*/  STL [R1+0x1f0], R0 ;  /* 0x0001f00001007387 */ /* 0x0003e80000100800 */
[----:B-1----:R-:W3:Y:S04]  /*b520*/  LDG.E.LTC128B.U16 R0, desc[UR46][R22.64+0x50] ;  /* 0x0000502e16007981 */ /* 0x002ee8000c1e1520 */
[----:B---3--:R1:W-:Y:S04]  /*b530*/  STL [R1+0x80], R0 ;  /* 0x0000800001007387 */ /* 0x0083e80000100800 */
[----:B-1----:R1:W5:Y:S02]  /*b540*/  LDL.LU R0, [R1+0x1f0] ;  /* 0x0001f00001007983 */ /* 0x0023640000300800 */
.L_x_162:
[----:B------:R-:W-:Y:S05]  /*b550*/  BSYNC B1 ;  /* 0x0000000000017941 */ /* 0x000fea0003800000 */
.L_x_161:
        /* <DEDUP_REMOVED lines=9> */
[----:B0-----:R-:W2:Y:S04]  /*b5f0*/  LDL.64 R6, [R1+0x100] ;  /* 0x0001000001067983 */ /* 0x001ea80000100a00 */
        /* <DEDUP_REMOVED lines=13> */
[----:B------:R3:W5:Y:S04]  /*b6d0*/  LDL.LU R9, [R1+0x208] ;  /* 0x0002080001097983 */ /* 0x0007680000300800 */
[----:B------:R3:W5:Y:S04]  /*b6e0*/  LDL.LU R8, [R1+0x204] ;  /* 0x0002040001087983 */ /* 0x0007680000300800 */
[----:B------:R0:W-:Y:S04]  /*b6f0*/  STL.S16 [R1+0x80], R5 ;  /* 0x0000800501007387 */ /* 0x0001e80000100600 */
[----:B--2---:R2:W-:Y:S04]  /*b700*/  @P1 STG.E.U16 desc[UR46][R6.64+0x50], R4 ;  /* 0x0000500406001986 */ /* 0x0045e8000c10152e */
[----:B0-----:R3:W5:Y:S04]  /*b710*/  LDL.LU R5, [R1+0x200] ;  /* 0x0002000001057983 */ /* 0x0017680000300800 */
[----:B--2---:R3:W5:Y:S04]  /*b720*/  LDL.LU.64 R6, [R1+0x1f8] ;  /* 0x0001f80001067983 */ /* 0x0047680000300a00 */
[----:B------:R3:W5:Y:S01]  /*b730*/  LDL.LU R4, [R1+0x1f0] ;  /* 0x0001f00001047983 */ /* 0x0007620000300800 */
[----:B------:R-:W-:Y:S04]  /*b740*/  BSSY B1, `(.L_x_163) ;  /* 0x0000006000017945 */ /* 0x000fe80003800000 */
[----:B------:R-:W-:Y:S05]  /*b750*/  @!P0 BRA `(.L_x_164) ;  /* 0x0000000000108947 */ /* 0x000fea0003800000 */
[----:B------:R0:W-:Y:S04]  /*b760*/  STL [R1+0x1f0], R0 ;  /* 0x0001f00001007387 */ /* 0x0001e80000100800 */
[----:B0-----:R-:W2:Y:S04]  /*b770*/  LDG.E.LTC128B.U16 R0, desc[UR46][R22.64+0x52] ;  /* 0x0000522e16007981 */ /* 0x001ea8000c1e1520 */
[----:B--2---:R0:W-:Y:S04]  /*b780*/  STL [R1+0x80], R0 ;  /* 0x0000800001007387 */ /* 0x0041e80000100800 */
[----:B0-----:R0:W5:Y:S02]  /*b790*/  LDL.LU R0, [R1+0x1f0] ;  /* 0x0001f00001007983 */ /* 0x0011640000300800 */
.L_x_164:
[----:B------:R-:W-:Y:S05]  /*b7a0*/  BSYNC B1 ;  /* 0x0000000000017941 */ /* 0x000fea0003800000 */
.L_x_163:
        /* <DEDUP_REMOVED lines=9> */
[----:B-1----:R-:W3:Y:S04]  /*b840*/  LDL.64 R4, [R1+0x100] ;  /* 0x0001000001047983 */ /* 0x002ee80000100a00 */
        /* <DEDUP_REMOVED lines=15> */
[----:B---3--:R3:W-:Y:S04]  /*b940*/  @P0 STG.E.U16 desc[UR46][R4.64+0x52], R3 ;  /* 0x0000520304000986 */ /* 0x0087e8000c10152e */
[----:B-1----:R2:W5:Y:S04]  /*b950*/  LDL.LU R6, [R1+0x200] ;  /* 0x0002000001067983 */ /* 0x0025680000300800 */
[----:B---3--:R2:W5:Y:S04]  /*b960*/  LDL.LU.64 R4, [R1+0x1f8] ;  /* 0x0001f80001047983 */ /* 0x0085680000300a00 */
[----:B------:R2:W5:Y:S01]  /*b970*/  LDL.LU R3, [R1+0x1f0] ;  /* 0x0001f00001037983 */ /* 0x0005620000300800 */
[----:B------:R-:W-:Y:S04]  /*b980*/  BSSY B1, `(.L_x_165) ;  /* 0x0000006000017945 */ /* 0x000fe80003800000 */
[----:B------:R-:W-:Y:S05]  /*b990*/  @!P2 BRA `(.L_x_166) ;  /* 0x000000000010a947 */ /* 0x000fea0003800000 */
[----:B------:R1:W-:Y:S04]  /*b9a0*/  STL [R1+0x1f0], R0 ;  /* 0x0001f00001007387 */ /* 0x0003e80000100800 */
[----:B-1----:R-:W3:Y:S04]  /*b9b0*/  LDG.E.LTC128B.U16 R0, desc[UR46][R20.64+0x50] ;  /* 0x0000502e14007981 */ /* 0x002ee8000c1e1520 */
[----:B---3--:R1:W-:Y:S04]  /*b9c0*/  STL [R1+0x80], R0 ;  /* 0x0000800001007387 */ /* 0x0083e80000100800 */
[----:B-1----:R1:W5:Y:S02]  /*b9d0*/  LDL.LU R0, [R1+0x1f0] ;  /* 0x0001f00001007983 */ /* 0x0023640000300800 */
.L_x_166:
[----:B------:R-:W-:Y:S05]  /*b9e0*/  BSYNC B1 ;  /* 0x0000000000017941 */ /* 0x000fea0003800000 */
.L_x_165:
[----:B-----5:R-:W-:Y:S04]  /*b9f0*/  STL [R1+0x208], R11 ;  /* 0x0002080b01007387 */ /* 0x020fe80000100800 */
[----:B------:R3:W-:Y:S04]  /*ba00*/  STL [R1+0x204], R10 ;  /* 0x0002040a01007387 */ /* 0x0007e80000100800 */
        /* <DEDUP_REMOVED lines=15> */
[----:B------:R0:W5:Y:S01]  /*bb00*/  LDL.LU R9, [R1+0x200] ;  /* 0x0002000001097983 */ /* 0x0001620000300800 */
[----:B------:R-:W-:-:S02]  /*bb10*/  ISETP.GT.AND P1, PT, R0, 0x8, P4 ;  /* 0x000000080000780c */ /* 0x000fc40002724270 */
[----:B--2---:R-:W-:Y:S02]  /*bb20*/  PRMT R3, R8, 0x7610, R3 ;  /* 0x0000761008037816 */ /* 0x004fe40000000003 */
        /* <DEDUP_REMOVED lines=12> */
.L_x_168:
[----:B------:R-:W-:Y:S05]  /*bbf0*/  BSYNC B1 ;  /* 0x0000000000017941 */ /* 0x000fea0003800000 */
.L_x_167:
        /* <DEDUP_REMOVED lines=21> */
[----:B------:R0:W5:Y:S04]  /*bd50*/  LDL.LU R9, [R1+0x1fc] ;  /* 0x0001fc0001097983 */ /* 0x0001680000300800 */
[----:B------:R0:W5:Y:S04]  /*bd60*/  LDL.LU R8, [R1+0x1f8] ;  /* 0x0001f80001087983 */ /* 0x0001680000300800 */
[----:B------:R1:W-:Y:S04]  /*bd70*/  STL.S16 [R1+0x80], R7 ;  /* 0x0000800701007387 */ /* 0x0003e80000100600 */
[----:B------:R3:W-:Y:S04]  /*bd80*/  @P1 STG.E.U16 desc[UR46][R4.64+0x52], R6 ;  /* 0x0000520604001986 */ /* 0x0007e8000c10152e */
[----:B-1----:R0:W5:Y:S04]  /*bd90*/  LDL.LU R7, [R1+0x1f4] ;  /* 0x0001f40001077983 */ /* 0x0021680000300800 */
[----:B---3--:R0:W5:Y:S01]  /*bda0*/  LDL.LU R6, [R1+0x1f0] ;  /* 0x0001f00001067983 */ /* 0x0081620000300800 */
[----:B------:R-:W-:Y:S04]  /*bdb0*/  BSSY B1, `(.L_x_169) ;  /* 0x0000006000017945 */ /* 0x000fe80003800000 */
[----:B------:R-:W-:Y:S05]  /*bdc0*/  @!P0 BRA `(.L_x_170) ;  /* 0x0000000000108947 */ /* 0x000fea0003800000 */
[----:B------:R1:W-:Y:S04]  /*bdd0*/  STL [R1+0x1f0], R0 ;  /* 0x0001f00001007387 */ /* 0x0003e80000100800 */
[----:B-1----:R-:W3:Y:S04]  /*bde0*/  LDG.E.LTC128B.U16 R0, desc[UR46][R22.64+0x60] ;  /* 0x0000602e16007981 */ /* 0x002ee8000c1e1520 */
[----:B---3--:R1:W-:Y:S04]  /*bdf0*/  STL [R1+0x80], R0 ;  /* 0x0000800001007387 */ /* 0x0083e80000100800 */
[----:B-1----:R1:W5:Y:S02]  /*be00*/  LDL.LU R0, [R1+0x1f0] ;  /* 0x0001f00001007983 */ /* 0x0023640000300800 */
.L_x_170:
[----:B------:R-:W-:Y:S05]  /*be10*/  BSYNC B1 ;  /* 0x0000000000017941 */ /* 0x000fea0003800000 */
.L_x_169:
        /* <DEDUP_REMOVED lines=21> */
[----:B------:R2:W5:Y:S01]  /*bf70*/  LDL.LU R7, [R1+0x208] ;  /* 0x0002080001077983 */ /* 0x0005620000300800 */
[----:B------:R-:W-:-:S03]  /*bf80*/  ISETP.GT.AND P2, PT, R3, 0x31, PT ;  /* 0x000000310300780c */ /* 0x000fc60003f44270 */
[----:B----4-:R0:W-:Y:S04]  /*bf90*/  @P0 STG.E.U16 desc[UR46][R8.64+0x60], R6 ;  /* 0x0000600608000986 */ /* 0x0101e8000c10152e */
[----:B0-----:R2:W5:Y:S04]  /*bfa0*/  LDL.LU.64 R8, [R1+0x200] ;  /* 0x0002000001087983 */ /* 0x0015680000300a00 */
[----:B------:R2:W5:Y:S01]  /*bfb0*/  LDL.LU R6, [R1+0x1f8] ;  /* 0x0001f80001067983 */ /* 0x0005620000300800 */
[----:B------:R-:W-:-:S03]  /*bfc0*/  ISETP.GT.AND P0, PT, R0, RZ, P2 ;  /* 0x000000ff0000720c */ /* 0x000fc60001704270 */
[----:B------:R2:W5:Y:S04]  /*bfd0*/  LDL.LU R5, [R1+0x1f4] ;  /* 0x0001f40001057983 */ /* 0x0005680000300800 */
[----:B------:R0:W-:Y:S04]  /*bfe0*/  STL.S16 [R1+0x80], R4 ;  /* 0x0000800401007387 */ /* 0x0001e80000100600 */
[----:B0-----:R2:W5:Y:S01]  /*bff0*/  LDL.LU R4, [R1+0x1f0] ;  /* 0x0001f00001047983 */ /* 0x0015620000300800 */
[----:B------:R-:W-:Y:S04]  /*c000*/  BSSY B1, `(.L_x_171) ;  /* 0x0000006000017945 */ /* 0x000fe80003800000 */
[----:B------:R-:W-:Y:S05]  /*c010*/  @!P0 BRA `(.L_x_172) ;  /* 0x0000000000108947 */ /* 0x000fea0003800000 */
[----:B------:R0:W-:Y:S04]  /*c020*/  STL [R1+0x1f0], R0 ;  /* 0x0001f00001007387 */ /* 0x0001e80000100800 */
[----:B0-----:R-:W3:Y:S04]  /*c030*/  LDG.E.LTC128B.U16 R0, desc[UR46][R22.64+0x62] ;  /* 0x0000622e16007981 */ /* 0x001ee8000c1e1520 */
[----:B---3--:R0:W-:Y:S04]  /*c040*/  STL [R1+0x80], R0 ;  /* 0x0000800001007387 */ /* 0x0081e80000100800 */
[----:B0-----:R0:W5:Y:S02]  /*c050*/  LDL.LU R0, [R1+0x1f0] ;  /* 0x0001f00001007983 */ /* 0x0011640000300800 */
.L_x_172:
[----:B------:R-:W-:Y:S05]  /*c060*/  BSYNC B1 ;  /* 0x0000000000017941 */ /* 0x000fea0003800000 */
.L_x_171:
        /* <DEDUP_REMOVED lines=9> */
[----:B-1----:R-:W2:Y:S04]  /*c100*/  LDL.LU R4, [R1+0x80] ;  /* 0x0000800001047983 */ /* 0x002ea80000300800 */
        /* <DEDUP_REMOVED lines=22> */
[----:B-1----:R-:W3:Y:S04]  /*c270*/  LDG.E.LTC128B.U16 R0, desc[UR46][R20.64+0x60] ;  /* 0x0000602e14007981 */ /* 0x002ee8000c1e1520 */
[----:B---3--:R1:W-:Y:S04]  /*c280*/  STL [R1+0x80], R0 ;  /* 0x0000800001007387 */ /* 0x0083e80000100800 */
[----:B-1----:R1:W5:Y:S02]  /*c290*/  LDL.LU R0, [R1+0x1f0] ;  /* 0x0001f00001007983 */ /* 0x0023640000300800 */
.L_x_174:
[----:B------:R-:W-:Y:S05]  /*c2a0*/  BSYNC B1 ;  /* 0x0000000000017941 */ /* 0x000fea0003800000 */
.L_x_173:
        /* <DEDUP_REMOVED lines=22> */
[----:B------:R-:W-:-:S03]  /*c410*/  ISETP.GT.AND P0, PT, R0, 0x8, P2 ;  /* 0x000000080000780c */ /* 0x000fc60001704270 */
[----:B------:R0:W5:Y:S04]  /*c420*/  LDL.LU R6, [R1+0x1f4] ;  /* 0x0001f40001067983 */ /* 0x0001680000300800 */
[----:B------:R3:W-:Y:S04]  /*c430*/  STL.S16 [R1+0x88], R3 ;  /* 0x0000880301007387 */ /* 0x0007e80000100600 */
[----:B---3--:R0:W5:Y:S01]  /*c440*/  LDL.LU R3, [R1+0x1f0] ;  /* 0x0001f00001037983 */ /* 0x0081620000300800 */
[----:B------:R-:W-:Y:S04]  /*c450*/  BSSY B1, `(.L_x_175) ;  /* 0x0000006000017945 */ /* 0x000fe80003800000 */
[----:B------:R-:W-:Y:S05]  /*c460*/  @!P0 BRA `(.L_x_176) ;  /* 0x0000000000108947 */ /* 0x000fea0003800000 */
[----:B------:R3:W-:Y:S04]  /*c470*/  STL [R1+0x1f0], R0 ;  /* 0x0001f00001007387 */ /* 0x0007e80000100800 */
[----:B---3--:R-:W3:Y:S04]  /*c480*/  LDG.E.LTC128B.U16 R0, desc[UR46][R20.64+0x62] ;  /* 0x0000622e14007981 */ /* 0x008ee8000c1e1520 */
[----:B---3--:R3:W-:Y:S04]  /*c490*/  STL [R1+0x88], R0 ;  /* 0x0000880001007387 */ /* 0x0087e80000100800 */
[----:B---3--:R3:W5:Y:S02]  /*c4a0*/  LDL.LU R0, [R1+0x1f0] ;  /* 0x0001f00001007983 */ /* 0x0087640000300800 */
.L_x_176:
[----:B------:R-:W-:Y:S05]  /*c4b0*/  BSYNC B1 ;  /* 0x0000000000017941 */ /* 0x000fea0003800000 */
.L_x_175:
[----:B------:R-:W-:Y:S04]  /*c4c0*/  STL [R1+0x208], R12 ;  /* 0x0002080c01007387 */ /* 0x000fe80000100800 */
[----:B-----5:R4:W-:Y:S04]  /*c4d0*/  STL [R1+0x204], R11 ;  /* 0x0002040b01007387 */ /* 0x0209e80000100800 */
[----:B----4-:R-:W4:Y:S04]  /*c4e0*/  LDL.LU R11, [R1+0xac] ;  /* 0x0000ac00010b7983 */ /* 0x010f280000300800 */
[----:B------:R-:W-:Y:S04]  /*c4f0*/  STL [R1+0x200], R10 ;  /* 0x0002000a01007387 */ /* 0x000fe80000100800 */
[----:B------:R-:W-:Y:S04]  /*c500*/  STL.64 [R1+0x1f8], R8 ;  /* 0x0001f80801007387 */ /* 0x000fe80000100a00 */
[----:B------:R0:W-:Y:S04]  /*c510*/  STL [R1+0x1f4], R7 ;  /* 0x0001f40701007387 */ /* 0x0001e80000100800 */
[----:B0-----:R-:W2:Y:S04]  /*c520*/  LDL.LU R7, [R1+0x88] ;  /* 0x0000880001077983 */ /* 0x001ea80000300800 */
[----:B------:R-:W-:Y:S01]  /*c530*/  STL [R1+0x1f0], R6 ;  /* 0x0001f00601007387 */ /* 0x000fe20000100800 */
[----:B--2---:R-:W-:-:S05]  /*c540*/  HADD2.F32 R12, -RZ, R7.H0_H0 ;  /* 0x20000007ff0c7230 */ /* 0x004fca0000004100 */
[----:B------:R-:W-:-:S04]  /*c550*/  FMUL R12, R12, R16 ;  /* 0x000000100c0c7220 */ /* 0x000fc80000400000 */
[----:B----4-:R-:W-:Y:S02]  /*c560*/  FFMA R11, R11, R2, R12 ;  /* 0x000000020b0b7223 */ /* 0x010fe4000000000c */
[----:B------:R0:W5:Y:S03]  /*c570*/  LDL.LU R12, [R1+0x208] ;  /* 0x00020800010c7983 */ /* 0x0001660000300800 */
[----:B------:R-:W-:Y:S02]  /*c580*/  F2FP.F16.F32.PACK_AB R10, RZ, R11 ;  /* 0x0000000bff0a723e */ /* 0x000fe400000000ff */
[----:B------:R0:W5:Y:S02]  /*c590*/  LDL.LU R11, [R1+0x204] ;  /* 0x00020400010b7983 */ /* 0x0001640000300800 */
[----:B------:R-:W-:Y:S01]  /*c5a0*/  PRMT R9, R10, 0x7610, R9 ;  /* 0x000076100a097816 */ /* 0x000fe20000000009 */
[----:B------:R-:W-:-:S03]  /*c5b0*/  IMAD.U32 R10, RZ, RZ, UR9 ;  /* 0x00000009ff0a7e24 */ /* 0x000fc6000f8e00ff */
[----:B------:R-:W-:Y:S01]  /*c5c0*/  PRMT R8, R9, 0x7610, R8 ;  /* 0x0000761009087816 */ /* 0x000fe20000000008 */
[----:B------:R-:W-:Y:S02]  /*c5d0*/  IMAD.U32 R9, RZ, RZ, UR8 ;  /* 0x00000008ff097e24 */ /* 0x000fe4000f8e00ff */
[----:B------:R-:W-:Y:S02]  /*c5e0*/  IMAD R10, R10, 0x300, RZ ;  /* 0x000003000a0a7824 */ /* 0x000fe400078e02ff */
[----:B------:R-:W-:Y:S01]  /*c5f0*/  IMAD.SHL.U32 R9, R9, 0x10, RZ ;  /* 0x0000001009097824 */ /* 0x000fe200078e00ff */
[----:B------:R2:W-:Y:S01]  /*c600*/  @P0 STG.E.U16 desc[UR46][R4.64+0x62], R8 ;  /* 0x0000620804000986 */ /* 0x0005e2000c10152e */
[----:B------:R-:W-:-:S03]  /*c610*/  IMAD.IADD R10, R10, 0x1, R233 ;  /* 0x000000010a0a7824 */ /* 0x000fc600078e02e9 */
[----:B--2---:R-:W-:Y:S02]  /*c620*/  IADD3 R8, P0, R9, R232, RZ ;  /* 0x000000e809087210 */ /* 0x004fe40007f1e0ff */
[----:B------:R-:W2:Y:S01]  /*c630*/  LDL.LU R9, [R1+0x1e4] ;  /* 0x0001e40001097983 */ /* 0x000ea20000300800 */
[----:B------:R-:W-:-:S03]  /*c640*/  PRMT R6, R7, 0x7610, R6 ;  /* 0x0000761007067816 */ /* 0x000fc60000000006 */
[----:B------:R4:W-:Y:S01]  /*c650*/  STL [R1+0x90], R10 ;  /* 0x0000900a01007387 */ /* 0x0009e20000100800 */
[----:B------:R-:W-:Y:S01]  /*c660*/  ISETP.GT.AND P1, PT, R3, 0x38, PT ;  /* 0x000000380300780c */ /* 0x000fe20003f24270 */
[----:B--2---:R-:W-:Y:S02]  /*c670*/  IMAD.X R9, R9, 0x1, R10, P0 ;  /* 0x0000000109097824 */ /* 0x004fe400000e060a */
[----:B----4-:R0:W5:Y:S04]  /*c680*/  LDL.LU R10, [R1+0x200] ;  /* 0x00020000010a7983 */ /* 0x0101680000300800 */
[----:B------:R2:W-:Y:S04]  /*c690*/  STL.64 [R1+0x80], R8 ;  /* 0x0000800801007387 */ /* 0x0005e80000100a00 */
[----:B--2---:R0:W5:Y:S04]  /*c6a0*/  LDL.LU.64 R8, [R1+0x1f8] ;  /* 0x0001f80001087983 */ /* 0x0041680000300a00 */
[----:B------:R0:W5:Y:S04]  /*c6b0*/  LDL.LU R7, [R1+0x1f4] ;  /* 0x0001f40001077983 */ /* 0x0001680000300800 */
[----:B------:R2:W-:Y:S04]  /*c6c0*/  STL.S16 [R1+0x88], R6 ;  /* 0x0000880601007387 */ /* 0x0005e80000100600 */
[----:B--2---:R0:W5:Y:S01]  /*c6d0*/  LDL.LU R6, [R1+0x1f0] ;  /* 0x0001f00001067983 */ /* 0x0041620000300800 */
[----:B------:R-:W-:Y:S01]  /*c6e0*/  ISETP.GT.AND P0, PT, R0, RZ, P1 ;  /* 0x000000ff0000720c */ /* 0x000fe20000f04270 */
[----:B------:R-:W-:-:S12]  /*c6f0*/  BSSY B1, `(.L_x_177) ;  /* 0x0000006000017945 */ /* 0x000fd80003800000 */
[----:B0-----:R-:W-:Y:S05]  /*c700*/  @!P0 BRA `(.L_x_178) ;  /* 0x0000000000108947 */ /* 0x001fea0003800000 */
[----:B------:R0:W-:Y:S04]  /*c710*/  STL [R1+0x1f0], R0 ;  /* 0x0001f00001007387 */ /* 0x0001e80000100800 */
[----:B0-----:R-:W2:Y:S04]  /*c720*/  LDG.E.LTC128B.U16 R0, desc[UR46][R22.64+0x70] ;  /* 0x0000702e16007981 */ /* 0x001ea8000c1e1520 */
[----:B--2---:R0:W-:Y:S04]  /*c730*/  STL [R1+0x88], R0 ;  /* 0x0000880001007387 */ /* 0x0041e80000100800 */
[----:B0-----:R0:W5:Y:S02]  /*c740*/  LDL.LU R0, [R1+0x1f0] ;  /* 0x0001f00001007983 */ /* 0x0011640000300800 */
.L_x_178:
[----:B------:R-:W-:Y:S05]  /*c750*/  BSYNC B1 ;  /* 0x0000000000017941 */ /* 0x000fea0003800000 */
.L_x_177:
        /* <DEDUP_REMOVED lines=9> */
[----:B-1----:R-:W3:Y:S04]  /*c7f0*/  LDL.LU R5, [R1+0x88] ;  /* 0x0000880001057983 */ /* 0x002ee80000300800 */
        /* <DEDUP_REMOVED lines=14> */
[----:B------:R2:W5:Y:S04]  /*c8e0*/  LDL.LU R6, [R1+0x1f8] ;  /* 0x0001f80001067983 */ /* 0x0005680000300800 */
[----:B------:R2:W5:Y:S04]  /*c8f0*/  LDL.LU R5, [R1+0x1f4] ;  /* 0x0001f40001057983 */ /* 0x0005680000300800 */
[----:B------:R1:W-:Y:S04]  /*c900*/  STL.S16 [R1+0x88], R4 ;  /* 0x0000880401007387 */ /* 0x0003e80000100600 */
[----:B-1----:R2:W5:Y:S01]  /*c910*/  LDL.LU R4, [R1+0x1f0] ;  /* 0x0001f00001047983 */ /* 0x0025620000300800 */
[----:B------:R-:W-:Y:S01]  /*c920*/  ISETP.GT.AND P0, PT, R3, 0x39, PT ;  /* 0x000000390300780c */ /* 0x000fe20003f04270 */
[----:B------:R-:W-:Y:S03]  /*c930*/  BSSY B1, `(.L_x_179) ;  /* 0x0000007000017945 */ /* 0x000fe60003800000 */
[----:B------:R-:W-:-:S13]  /*c940*/  ISETP.GT.AND P5, PT, R0, RZ, P0 ;  /* 0x000000ff0000720c */ /* 0x000fda00007a4270 */
[----:B--2---:R-:W-:Y:S05]  /*c950*/  @!P5 BRA `(.L_x_180) ;  /* 0x000000000010d947 */ /* 0x004fea0003800000 */
[----:B------:R1:W-:Y:S04]  /*c960*/  STL [R1+0x1f0], R0 ;  /* 0x0001f00001007387 */ /* 0x0003e80000100800 */
[----:B-1----:R-:W2:Y:S04]  /*c970*/  LDG.E.LTC128B.U16 R0, desc[UR46][R22.64+0x72] ;  /* 0x0000722e16007981 */ /* 0x002ea8000c1e1520 */
[----:B--2---:R1:W-:Y:S04]  /*c980*/  STL [R1+0x88], R0 ;  /* 0x0000880001007387 */ /* 0x0043e80000100800 */
[----:B-1----:R1:W5:Y:S02]  /*c990*/  LDL.LU R0, [R1+0x1f0] ;  /* 0x0001f00001007983 */ /* 0x0023640000300800 */
.L_x_180:
[----:B------:R-:W-:Y:S05]  /*c9a0*/  BSYNC B1 ;  /* 0x0000000000017941 */ /* 0x000fea0003800000 */
.L_x_179:
[----:B-----5:R-:W-:Y:S04]  /*c9b0*/  STL [R1+0x214], R11 ;  /* 0x0002140b01007387 */ /* 0x020fe80000100800 */
[----:B------:R2:W-:Y:S04]  /*c9c0*/  STL [R1+0x210], R10 ;  /* 0x0002100a01007387 */ /* 0x0005e80000100800 */
[----:B--2---:R-:W2:Y:S04]  /*c9d0*/  LDL.LU R10, [R1+0xb4] ;  /* 0x0000b400010a7983 */ /* 0x004ea80000300800 */
[----:B------:R-:W-:Y:S04]  /*c9e0*/  STL [R1+0x20c], R9 ;  /* 0x00020c0901007387 */ /* 0x000fe80000100800 */
[----:B------:R-:W-:Y:S04]  /*c9f0*/  STL [R1+0x208], R8 ;  /* 0x0002080801007387 */ /* 0x000fe80000100800 */
[----:B------:R3:W-:Y:S04]  /*ca00*/  STL.64 [R1+0x200], R6 ;  /* 0x0002000601007387 */ /* 0x0007e80000100a00 */
[----:B---3--:R-:W3:Y:S04]  /*ca10*/  LDL.64 R6, [R1+0x100] ;  /* 0x0001000001067983 */ /* 0x008ee80000100a00 */
[----:B------:R-:W-:Y:S04]  /*ca20*/  STL [R1+0x1f8], R5 ;  /* 0x0001f80501007387 */ /* 0x000fe80000100800 */
[----:B------:R4:W-:Y:S04]  /*ca30*/  STL [R1+0x1f4], R4 ;  /* 0x0001f40401007387 */ /* 0x0009e80000100800 */
[----:B----4-:R-:W4:Y:S04]  /*ca40*/  LDL.LU R4, [R1+0x88] ;  /* 0x0000880001047983 */ /* 0x010f280000300800 */
[----:B------:R0:W-:Y:S01]  /*ca50*/  STL [R1+0x1f0], R3 ;  /* 0x0001f00301007387 */ /* 0x0001e20000100800 */
[----:B----4-:R-:W-:-:S05]  /*ca60*/  HADD2.F32 R11, -RZ, R4.H0_H0 ;  /* 0x20000004ff0b7230 */ /* 0x010fca0000004100 */
        /* <DEDUP_REMOVED lines=10> */
[----:B---3--:R0:W-:Y:S04]  /*cb10*/  @P5 STG.E.U16 desc[UR46][R6.64+0x72], R5 ;  /* 0x0000720506005986 */ /* 0x0081e8000c10152e */
        /* <DEDUP_REMOVED lines=9> */
[----:B0-----:R-:W2:Y:S04]  /*cbb0*/  LDG.E.LTC128B.U16 R0, desc[UR46][R20.64+0x70] ;  /* 0x0000702e14007981 */ /* 0x001ea8000c1e1520 */
[----:B--2---:R0:W-:Y:S04]  /*cbc0*/  STL [R1+0x88], R0 ;  /* 0x0000880001007387 */ /* 0x0041e80000100800 */
[----:B0-----:R0:W5:Y:S02]  /*cbd0*/  LDL.LU R0, [R1+0x1f0] ;  /* 0x0001f00001007983 */ /* 0x0011640000300800 */
.L_x_182:
[----:B------:R-:W-:Y:S05]  /*cbe0*/  BSYNC B1 ;  /* 0x0000000000017941 */ /* 0x000fea0003800000 */
.L_x_181:
        /* <DEDUP_REMOVED lines=32> */
.L_x_184:
[----:B------:R-:W-:Y:S05]  /*cdf0*/  BSYNC B1 ;  /* 0x0000000000017941 */ /* 0x000fea0003800000 */
.L_x_183:
        /* <DEDUP_REMOVED lines=33> */
.L_x_186:
[----:B------:R-:W-:Y:S05]  /*d010*/  BSYNC B1 ;  /* 0x0000000000017941 */ /* 0x000fea0003800000 */
.L_x_185:
        /* <DEDUP_REMOVED lines=25> */
[----:B------:R-:W-:-:S03]  /*d1b0*/  LOP3.LUT P5, RZ, R17, 0x4, RZ, 0xc0, !PT ;  /* 0x0000000411ff7812 */ /* 0x000fc600078ac0ff */
[----:B------:R2:W5:Y:S04]  /*d1c0*/  LDL.LU R4, [R1+0x1f4] ;  /* 0x0001f40001047983 */ /* 0x0005680000300800 */
[----:B------:R1:W-:Y:S04]  /*d1d0*/  STL.S16 [R1+0x40], R3 ;  /* 0x0000400301007387 */ /* 0x0003e80000100600 */
[----:B-1----:R2:W5:Y:S01]  /*d1e0*/  LDL.LU R3, [R1+0x1f0] ;  /* 0x0001f00001037983 */ /* 0x0025620000300800 */
[----:B------:R-:W-:Y:S01]  /*d1f0*/  ISETP.GT.AND P5, PT, R0, 0x80, P5 ;  /* 0x000000800000780c */ /* 0x000fe20002fa4270 */
[----:B------:R-:W-:-:S12]  /*d200*/  BSSY B1, `(.L_x_187) ;  /* 0x0000006000017945 */ /* 0x000fd80003800000 */
[----:B--2---:R-:W-:Y:S05]  /*d210*/  @!P5 BRA `(.L_x_188) ;  /* 0x000000000010d947 */ /* 0x004fea0003800000 */
[----:B------:R1:W-:Y:S04]  /*d220*/  STL [R1+0x1f0], R0 ;  /* 0x0001f00001007387 */ /* 0x0003e80000100800 */
[----:B-1----:R-:W2:Y:S04]  /*d230*/  LDG.E.LTC128B.U16 R0, desc[UR46][R18.64+0x42] ;  /* 0x0000422e12007981 */ /* 0x002ea8000c1e1520 */
[----:B--2---:R1:W-:Y:S04]  /*d240*/  STL [R1+0x40], R0 ;  /* 0x0000400001007387 */ /* 0x0043e80000100800 */
[----:B-1----:R1:W5:Y:S02]  /*d250*/  LDL.LU R0, [R1+0x1f0] ;  /* 0x0001f00001007983 */ /* 0x0023640000300800 */
.L_x_188:
[----:B------:R-:W-:Y:S05]  /*d260*/  BSYNC B1 ;  /* 0x0000000000017941 */ /* 0x000fea0003800000 */
.L_x_187:
        /* <DEDUP_REMOVED lines=24> */
[----:B------:R2:W5:Y:S01]  /*d3f0*/  LDL.LU R5, [R1+0x1f8] ;  /* 0x0001f80001057983 */ /* 0x0005620000300800 */
[----:B------:R-:W-:-:S03]  /*d400*/  LOP3.LUT P5, RZ, R17, 0x1, RZ, 0xc0, !PT ;  /* 0x0000000111ff7812 */ /* 0x000fc600078ac0ff */
        /* <DEDUP_REMOVED lines=10> */
.L_x_190:
[----:B------:R-:W-:Y:S05]  /*d4b0*/  BSYNC B1 ;  /* 0x0000000000017941 */ /* 0x000fea0003800000 */
.L_x_189:
        /* <DEDUP_REMOVED lines=22> */
[----:B---3--:R1:W-:Y:S04]  /*d620*/  @P5 STG.E.U16 desc[UR46][R6.64+0x40], R5 ;  /* 0x0000400506005986 */ /* 0x0083e8000c10152e */
        /* <DEDUP_REMOVED lines=13> */
.L_x_192:
[----:B------:R-:W-:Y:S05]  /*d700*/  BSYNC B1 ;  /* 0x0000000000017941 */ /* 0x000fea0003800000 */
.L_x_191:
        /* <DEDUP_REMOVED lines=35> */
.L_x_194:
[----:B------:R-:W-:Y:S05]  /*d940*/  BSYNC B1 ;  /* 0x0000000000017941 */ /* 0x000fea0003800000 */
.L_x_193:
        /* <DEDUP_REMOVED lines=24> */
[----:B------:R2:W5:Y:S04]  /*dad0*/  LDL.LU R5, [R1+0x1f8] ;  /* 0x0001f80001057983 */ /* 0x0005680000300800 */
        /* <DEDUP_REMOVED lines=10> */
.L_x_196:
[----:B------:R-:W-:Y:S05]  /*db80*/  BSYNC B1 ;  /* 0x0000000000017941 */ /* 0x000fea0003800000 */
.L_x_195:
        /* <DEDUP_REMOVED lines=35> */
.L_x_198:
[----:B------:R-:W-:Y:S05]  /*ddc0*/  BSYNC B1 ;  /* 0x0000000000017941 */ /* 0x000fea0003800000 */
.L_x_197:
        /* <DEDUP_REMOVED lines=35> */
.L_x_200:
[----:B------:R-:W-:Y:S05]  /*e000*/  BSYNC B1 ;  /* 0x0000000000017941 */ /* 0x000fea0003800000 */
.L_x_199:
        /* <DEDUP_REMOVED lines=35> */
.L_x_202:
[----:B------:R-:W-:Y:S05]  /*e240*/  BSYNC B1 ;  /* 0x0000000000017941 */ /* 0x000fea0003800000 */
.L_x_201:
        /* <DEDUP_REMOVED lines=35> */
.L_x_204:
[----:B------:R-:W-:Y:S05]  /*e480*/  BSYNC B1 ;  /* 0x0000000000017941 */ /* 0x000fea0003800000 */
.L_x_203:
        /* <DEDUP_REMOVED lines=35> */
.L_x_206:
[----:B------:R-:W-:Y:S05]  /*e6c0*/  BSYNC B1 ;  /* 0x0000000000017941 */ /* 0x000fea0003800000 */
.L_x_205:
        /* <DEDUP_REMOVED lines=35> */
.L_x_208:
[----:B------:R-:W-:Y:S05]  /*e900*/  BSYNC B1 ;  /* 0x0000000000017941 */ /* 0x000fea0003800000 */
.L_x_207:
        /* <DEDUP_REMOVED lines=35> */
.L_x_210:
[----:B------:R-:W-:Y:S05]  /*eb40*/  BSYNC B1 ;  /* 0x0000000000017941 */ /* 0x000fea0003800000 */
.L_x_209:
        /* <DEDUP_REMOVED lines=35> */
.L_x_212:
[----:B------:R-:W-:Y:S05]  /*ed80*/  BSYNC B1 ;  /* 0x0000000000017941 */ /* 0x000fea0003800000 */
.L_x_211:
        /* <DEDUP_REMOVED lines=35> */
.L_x_214:
[----:B------:R-:W-:Y:S05]  /*efc0*/  BSYNC B1 ;  /* 0x0000000000017941 */ /* 0x000fea0003800000 */
.L_x_213:
        /* <DEDUP_REMOVED lines=35> */
.L_x_216:
[----:B------:R-:W-:Y:S05]  /*f200*/  BSYNC B1 ;  /* 0x0000000000017941 */ /* 0x000fea0003800000 */
.L_x_215:
        /* <DEDUP_REMOVED lines=36> */
.L_x_218:
[----:B------:R-:W-:Y:S05]  /*f450*/  BSYNC B1 ;  /* 0x0000000000017941 */ /* 0x000fea0003800000 */
.L_x_217:
[----:B-----5:R-:W-:Y:S04]  /*f460*/  STL [R1+0x208], R9 ;  /* 0x0002080901007387 */ /* 0x020fe80000100800 */
[----:B------:R2:W-:Y:S04]  /*f470*/  STL [R1+0x204], R8 ;  /* 0x0002040801007387 */ /* 0x0005e80000100800 */
[----:B--2---:R-:W2:Y:S04]  /*f480*/  LDL.LU R8, [R1] ;  /* 0x0000000001087983 */ /* 0x004ea80000300800 */
        /* <DEDUP_REMOVED lines=21> */
[----:B------:R3:W-:Y:S04]  /*f5e0*/  STL.S16 [R1], R3 ;  /* 0x0000000301007387 */ /* 0x0007e80000100600 */
[----:B---3--:R2:W5:Y:S01]  /*f5f0*/  LDL.LU R3, [R1+0x1f0] ;  /* 0x0001f00001037983 */ /* 0x0085620000300800 */
[----:B------:R-:W-:Y:S01]  /*f600*/  ISETP.GT.AND P5, PT, R0, 0x100, P5 ;  /* 0x000001000000780c */ /* 0x000fe20002fa4270 */
[----:B------:R-:W-:-:S12]  /*f610*/  BSSY B1, `(.L_x_219) ;  /* 0x0000006000017945 */ /* 0x000fd80003800000 */
[----:B--2---:R-:W-:Y:S05]  /*f620*/  @!P5 BRA `(.L_x_220) ;  /* 0x000000000010d947 */ /* 0x004fea0003800000 */
[----:B------:R2:W-:Y:S04]  /*f630*/  STL [R1+0x1f0], R0 ;  /* 0x0001f00001007387 */ /* 0x0005e80000100800 */
[----:B--2---:R-:W2:Y:S04]  /*f640*/  LDG.E.LTC128B.U16 R0, desc[UR46][R12.64+0x42] ;  /* 0x0000422e0c007981 */ /* 0x004ea8000c1e1520 */
[----:B--2---:R2:W-:Y:S04]  /*f650*/  STL [R1], R0 ;  /* 0x0000000001007387 */ /* 0x0045e80000100800 */
[----:B--2---:R2:W5:Y:S02]  /*f660*/  LDL.LU R0, [R1+0x1f0] ;  /* 0x0001f00001007983 */ /* 0x0045640000300800 */
.L_x_220:
[----:B------:R-:W-:Y:S05]  /*f670*/  BSYNC B1 ;  /* 0x0000000000017941 */ /* 0x000fea0003800000 */
.L_x_219:
[----:B-----5:R-:W-:Y:S04]  /*f680*/  STL [R1+0x208], R9 ;  /* 0x0002080901007387 */ /* 0x020fe80000100800 */
[----:B------:R3:W-:Y:S04]  /*f690*/  STL [R1+0x204], R8 ;  /* 0x0002040801007387 */ /* 0x0007e80000100800 */
[----:B---3--:R-:W3:Y:S04]  /*f6a0*/  LDL.LU R8, [R1+0x4] ;  /* 0x0000040001087983 */ /* 0x008ee80000300800 */
[----:B------:R-:W-:Y:S04]  /*f6b0*/  STL [R1+0x200], R7 ;  /* 0x0002000701007387 */ /* 0x000fe80000100800 */
[----:B------:R-:W-:Y:S04]  /*f6c0*/  STL [R1+0x1fc], R6 ;  /* 0x0001fc0601007387 */ /* 0x000fe80000100800 */
[----:B------:R-:W-:Y:S04]  /*f6d0*/  STL [R1+0x1f8], R5 ;  /* 0x0001f80501007387 */ /* 0x000fe80000100800 */
[----:B------:R4:W-:Y:S04]  /*f6e0*/  STL [R1+0x1f4], R4 ;  /* 0x0001f40401007387 */ /* 0x0009e80000100800 */
[----:B----4-:R-:W4:Y:S04]  /*f6f0*/  LDL.LU R4, [R1] ;  /* 0x0000000001047983 */ /* 0x010f280000300800 */
        /* <DEDUP_REMOVED lines=20> */
[----:B0-----:R-:W-:Y:S05]  /*f840*/  @!P5 BRA `(.L_x_222) ;  /* 0x000000000010d947 */ /* 0x001fea0003800000 */
[----:B------:R0:W-:Y:S04]  /*f850*/  STL [R1+0x1f0], R0 ;  /* 0x0001f00001007387 */ /* 0x0001e80000100800 */
[----:B0-----:R-:W3:Y:S04]  /*f860*/  LDG.E.LTC128B.U16 R0, desc[UR46][R10.64+0x40] ;  /* 0x0000402e0a007981 */ /* 0x001ee8000c1e1520 */
[----:B---3--:R0:W-:Y:S04]  /*f870*/  STL [R1], R0 ;  /* 0x0000000001007387 */ /* 0x0081e80000100800 */
[----:B0-----:R0:W5:Y:S02]  /*f880*/  LDL.LU R0, [R1+0x1f0] ;  /* 0x0001f00001007983 */ /* 0x0011640000300800 */
.L_x_222:
[----:B------:R-:W-:Y:S05]  /*f890*/  BSYNC B1 ;  /* 0x0000000000017941 */ /* 0x000fea0003800000 */
.L_x_221:
        /* <DEDUP_REMOVED lines=28> */
[----:B-1----:R-:W-:Y:S05]  /*fa60*/  @!P5 BRA `(.L_x_224) ;  /* 0x000000000010d947 */ /* 0x002fea0003800000 */
[----:B------:R1:W-:Y:S04]  /*fa70*/  STL [R1+0x1f0], R0 ;  /* 0x0001f00001007387 */ /* 0x0003e80000100800 */
[----:B-1----:R-:W3:Y:S04]  /*fa80*/  LDG.E.LTC128B.U16 R0, desc[UR46][R10.64+0x42] ;  /* 0x0000422e0a007981 */ /* 0x002ee8000c1e1520 */
[----:B---3--:R1:W-:Y:S04]  /*fa90*/  STL [R1], R0 ;  /* 0x0000000001007387 */ /* 0x0083e80000100800 */
[----:B-1----:R1:W5:Y:S02]  /*faa0*/  LDL.LU R0, [R1+0x1f0] ;  /* 0x0001f00001007983 */ /* 0x0023640000300800 */
.L_x_224:
[----:B------:R-:W-:Y:S05]  /*fab0*/  BSYNC B1 ;  /* 0x0000000000017941 */ /* 0x000fea0003800000 */
.L_x_223:
        /* <DEDUP_REMOVED lines=32> */
.L_x_226:
[----:B------:R-:W-:Y:S05]  /*fcc0*/  BSYNC B1 ;  /* 0x0000000000017941 */ /* 0x000fea0003800000 */
.L_x_225:
        /* <DEDUP_REMOVED lines=32> */
.L_x_228:
[----:B------:R-:W-:Y:S05]  /*fed0*/  BSYNC B1 ;  /* 0x0000000000017941 */ /* 0x000fea0003800000 */
.L_x_227:
        /* <DEDUP_REMOVED lines=32> */
.L_x_230:
[----:B------:R-:W-:Y:S05]  /*100e0*/  BSYNC B1 ;  /* 0x0000000000017941 */ /* 0x000fea0003800000 */
.L_x_229:
        /* <DEDUP_REMOVED lines=32> */
.L_x_232:
[----:B------:R-:W-:Y:S05]  /*102f0*/  BSYNC B1 ;  /* 0x0000000000017941 */ /* 0x000fea0003800000 */
.L_x_231:
        /* <DEDUP_REMOVED lines=32> */
.L_x_234:
[----:B------:R-:W-:Y:S05]  /*10500*/  BSYNC B1 ;  /* 0x0000000000017941 */ /* 0x000fea0003800000 */
.L_x_233:
        /* <DEDUP_REMOVED lines=32> */
.L_x_236:
[----:B------:R-:W-:Y:S05]  /*10710*/  BSYNC B1 ;  /* 0x0000000000017941 */ /* 0x000fea0003800000 */
.L_x_235:
        /* <DEDUP_REMOVED lines=32> */
.L_x_238:
[----:B------:R-:W-:Y:S05]  /*10920*/  BSYNC B1 ;  /* 0x0000000000017941 */ /* 0x000fea0003800000 */
.L_x_237:
        /* <DEDUP_REMOVED lines=32> */
.L_x_240:
[----:B------:R-:W-:Y:S05]  /*10b30*/  BSYNC B1 ;  /* 0x0000000000017941 */ /* 0x000fea0003800000 */
.L_x_239:
        /* <DEDUP_REMOVED lines=32> */
.L_x_242:
[----:B------:R-:W-:Y:S05]  /*10d40*/  BSYNC B1 ;  /* 0x0000000000017941 */ /* 0x000fea0003800000 */
.L_x_241:
        /* <DEDUP_REMOVED lines=32> */
.L_x_244:
[----:B------:R-:W-:Y:S05]  /*10f50*/  BSYNC B1 ;  /* 0x0000000000017941 */ /* 0x000fea0003800000 */
.L_x_243:
        /* <DEDUP_REMOVED lines=32> */
.L_x_246:
[----:B------:R-:W-:Y:S05]  /*11160*/  BSYNC B1 ;  /* 0x0000000000017941 */ /* 0x000fea0003800000 */
.L_x_245:
        /* <DEDUP_REMOVED lines=32> */
.L_x_248:
[----:B------:R-:W-:Y:S05]  /*11370*/  BSYNC B1 ;  /* 0x0000000000017941 */ /* 0x000fea0003800000 */
.L_x_247:
        /* <DEDUP_REMOVED lines=30> */
[----:B0----5:R-:W3:Y:S04]  /*11560*/  LDG.E.LTC128B.U16 R0, desc[UR46][R8.64+0x40] ;  /* 0x0000402e08007981 */ /* 0x021ee8000c1e1520 */
[----:B---3--:R0:W-:Y:S04]  /*11570*/  STL [R1], R0 ;  /* 0x0000000001007387 */ /* 0x0081e80000100800 */
[----:B0-----:R0:W5:Y:S02]  /*11580*/  LDL.LU R0, [R1+0x1f0] ;  /* 0x0001f00001007983 */ /* 0x0011640000300800 */
.L_x_250:
[----:B------:R-:W-:Y:S05]  /*11590*/  BSYNC B1 ;  /* 0x0000000000017941 */ /* 0x000fea0003800000 */
.L_x_249:
[----:B-----5:R3:W-:Y:S04]  /*115a0*/  STL [R1+0x1f4], R4 ;  /* 0x0001f40401007387 */ /* 0x0207e80000100800 */
[----:B---3--:R-:W3:Y:S04]  /*115b0*/  LDL.LU R4, [R1+0x90] ;  /* 0x0000900001047983 */ /* 0x008ee80000300800 */
[----:B------:R4:W-:Y:S04]  /*115c0*/  STL [R1+0x1f0], R3 ;  /* 0x0001f00301007387 */ /* 0x0009e80000100800 */
[----:B----4-:R-:W4:Y:S02]  /*115d0*/  LDL.LU R3, [R1] ;  /* 0x0000000001037983 */ /* 0x010f240000300800 */
[----:B----4-:R-:W-:-:S05]  /*115e0*/  HADD2.F32 R233, -RZ, R3.H0_H0 ;  /* 0x20000003ffe97230 */ /* 0x010fca0000004100 */
[----:B------:R-:W-:-:S04]  /*115f0*/  FMUL R233, R233, R16 ;  /* 0x00000010e9e97220 */ /* 0x000fc80000400000 */
[----:B------:R-:W-:Y:S01]  /*11600*/  FFMA R216, R216, R2, R233 ;  /* 0x00000002d8d87223 */ /* 0x000fe200000000e9 */
[----:B---3--:R-:W-:Y:S02]  /*11610*/  IMAD.MOV.U32 R233, RZ, RZ, R4 ;  /* 0x000000ffffe97224 */ /* 0x008fe400078e0004 */
[----:B------:R3:W5:Y:S02]  /*11620*/  LDL.LU R4, [R1+0x1f4] ;  /* 0x0001f40001047983 */ /* 0x0007640000300800 */
[----:B------:R-:W-:-:S05]  /*11630*/  F2FP.F16.F32.PACK_AB R216, RZ, R216 ;  /* 0x000000d8ffd8723e */ /* 0x000fca00000000ff */
[----:B------:R4:W-:Y:S02]  /*11640*/  @P5 STG.E.U16 desc[UR46][R232.64+0x40], R216 ;  /* 0x000040d8e8005986 */ /* 0x0009e4000c10152e */
[----:B----4-:R-:W-:Y:S02]  /*11650*/  PRMT R216, R3, 0x7610, R216 ;  /* 0x0000761003d87816 */ /* 0x010fe400000000d8 */
[----:B------:R3:W5:Y:S01]  /*11660*/  LDL.LU R3, [R1+0x1f0] ;  /* 0x0001f00001037983 */ /* 0x0007620000300800 */
[----:B------:R-:W-:-:S04]  /*11670*/  LOP3.LUT P5, RZ, R17, 0x4, RZ, 0xc0, !PT ;  /* 0x0000000411ff7812 */ /* 0x000fc800078ac0ff */
[----:B------:R-:W-:Y:S01]  /*11680*/  ISETP.GT.AND P5, PT, R0, 0x180, P5 ;  /* 0x000001800000780c */ /* 0x000fe20002fa4270 */
[----:B------:R-:W-:-:S12]  /*11690*/  BSSY B1, `(.L_x_251) ;  /* 0x0000003000017945 */ /* 0x000fd80003800000 */
[----:B---3--:R-:W-:Y:S05]  /*116a0*/  @!P5 BRA `(.L_x_252) ;  /* 0x000000000004d947 */ /* 0x008fea0003800000 */
[----:B------:R3:W5:Y:S02]  /*116b0*/  LDG.E.LTC128B.U16 R216, desc[UR46][R8.64+0x42] ;  /* 0x0000422e08d87981 */ /* 0x000764000c1e1520 */
.L_x_252:
[----:B------:R-:W-:Y:S05]  /*116c0*/  BSYNC B1 ;  /* 0x0000000000017941 */ /* 0x000fea0003800000 */
.L_x_251:
[----:B-----5:R4:W-:Y:S02]  /*116d0*/  STL [R1+0x1f0], R3 ;  /* 0x0001f00301007387 */ /* 0x0209e40000100800 */
[----:B----4-:R-:W-:-:S05]  /*116e0*/  HADD2.F32 R3, -RZ, R216.H0_H0 ;  /* 0x200000d8ff037230 */ /* 0x010fca0000004100 */
[----:B------:R-:W-:-:S04]  /*116f0*/  FMUL R3, R3, R16 ;  /* 0x0000001003037220 */ /* 0x000fc80000400000 */
[----:B------:R-:W-:Y:S02]  /*11700*/  FFMA R217, R217, R2, R3 ;  /* 0x00000002d9d97223 */ /* 0x000fe40000000003 */
[----:B------:R4:W5:Y:S01]  /*11710*/  LDL.LU R3, [R1+0x1f0] ;  /* 0x0001f00001037983 */ /* 0x0009620000300800 */
[----:B------:R-:W-:Y:S02]  /*11720*/  BSSY B1, `(.L_x_253) ;  /* 0x0000007000017945 */ /* 0x000fe40003800000 */
[----:B------:R-:W-:-:S05]  /*11730*/  F2FP.F16.F32.PACK_AB R217, RZ, R217 ;  /* 0x000000d9ffd9723e */ /* 0x000fca00000000ff */
[----:B------:R4:W-:Y:S01]  /*11740*/  @P5 STG.E.U16 desc[UR46][R232.64+0x42], R217 ;  /* 0x000042d9e8005986 */ /* 0x0009e2000c10152e */
[----:B------:R-:W-:-:S04]  /*11750*/  LOP3.LUT P5, RZ, R17, 0x1, RZ, 0xc0, !PT ;  /* 0x0000000111ff7812 */ /* 0x000fc800078ac0ff */
[----:B------:R-:W-:-:S13]  /*11760*/  ISETP.GT.AND P5, PT, R0, 0x188, P5 ;  /* 0x000001880000780c */ /* 0x000fda0002fa4270 */
[----:B----4-:R-:W-:Y:S05]  /*11770*/  @!P5 BRA `(.L_x_254) ;  /* 0x000000000004d947 */ /* 0x010fea0003800000 */
[----:B------:R4:W5:Y:S02]  /*11780*/  LDG.E.LTC128B.U16 R216, desc[UR46][R6.64+0x40] ;  /* 0x0000402e06d87981 */ /* 0x000964000c1e1520 */
.L_x_254:
[----:B------:R-:W-:Y:S05]  /*11790*/  BSYNC B1 ;  /* 0x0000000000017941 */ /* 0x000fea0003800000 */
.L_x_253:
[----:B------:R0:W-:Y:S04]  /*117a0*/  STL.64 [R1+0x1f0], R4 ;  /* 0x0001f00401007387 */ /* 0x0001e80000100a00 */
[----:B0-----:R-:W2:Y:S01]  /*117b0*/  LDL.64 R4, [R1+0x80] ;  /* 0x0000800001047983 */ /* 0x001ea20000100a00 */
[----:B-----5:R-:W-:-:S05]  /*117c0*/  HADD2.F32 R217, -RZ, R216.H0_H0 ;  /* 0x200000d8ffd97230 */ /* 0x020fca0000004100 */
[----:B------:R-:W-:-:S04]  /*117d0*/  FMUL R217, R217, R16 ;  /* 0x00000010d9d97220 */ /* 0x000fc80000400000 */
[----:B------:R-:W-:-:S05]  /*117e0*/  FFMA R217, R218, R2, R217 ;  /* 0x00000002dad97223 */ /* 0x000fca00000000d9 */
[----:B------:R-:W-:-:S05]  /*117f0*/  F2FP.F16.F32.PACK_AB R217, RZ, R217 ;  /* 0x000000d9ffd9723e */ /* 0x000fca00000000ff */
[----:B--2---:R0:W-:Y:S04]  /*11800*/  @P5 STG.E.U16 desc[UR46][R4.64+0x40], R217 ;  /* 0x000040d904005986 */ /* 0x0041e8000c10152e */
[----:B0-----:R0:W5:Y:S01]  /*11810*/  LDL.LU.64 R4, [R1+0x1f0] ;  /* 0x0001f00001047983 */ /* 0x0011620000300a00 */
[----:B------:R-:W-:Y:S01]  /*11820*/  LOP3.LUT P5, RZ, R17, 0x4, RZ, 0xc0, !PT ;  /* 0x0000000411ff7812 */ /* 0x000fe200078ac0ff */
[----:B------:R-:W-:Y:S03]  /*11830*/  BSSY B1, `(.L_x_255) ;  /* 0x0000004000017945 */ /* 0x000fe60003800000 */
[----:B------:R-:W-:-:S13]  /*11840*/  ISETP.GT.AND P5, PT, R0, 0x188, P5 ;  /* 0x000001880000780c */ /* 0x000fda0002fa4270 */
[----:B0-----:R-:W-:Y:S05]  /*11850*/  @!P5 BRA `(.L_x_256) ;  /* 0x000000000004d947 */ /* 0x001fea0003800000 */
[----:B------:R0:W5:Y:S02]  /*11860*/  LDG.E.LTC128B.U16 R216, desc[UR46][R6.64+0x42] ;  /* 0x0000422e06d87981 */ /* 0x000164000c1e1520 */
.L_x_256:
[----:B------:R-:W-:Y:S05]  /*11870*/  BSYNC B1 ;  /* 0x0000000000017941 */ /* 0x000fea0003800000 */
.L_x_255:
[----:B-----5:R-:W-:-:S05]  /*11880*/  HADD2.F32 R217, -RZ, R216.H0_H0 ;  /* 0x200000d8ffd97230 */ /* 0x020fca0000004100 */
[----:B------:R-:W-:-:S04]  /*11890*/  FMUL R217, R217, R16 ;  /* 0x00000010d9d97220 */ /* 0x000fc80000400000 */
[----:B------:R-:W-:Y:S02]  /*118a0*/  FFMA R217, R219, R2, R217 ;  /* 0x00000002dbd97223 */ /* 0x000fe400000000d9 */
[----:B------:R-:W2:Y:S01]  /*118b0*/  LDL.64 R218, [R1+0x80] ;  /* 0x0000800001da7983 */ /* 0x000ea20000100a00 */
[----:B------:R-:W-:Y:S02]  /*118c0*/  BSSY B1, `(.L_x_257) ;  /* 0x0000006000017945 */ /* 0x000fe40003800000 */
[----:B------:R-:W-:-:S05]  /*118d0*/  F2FP.F16.F32.PACK_AB R217, RZ, R217 ;  /* 0x000000d9ffd9723e */ /* 0x000fca00000000ff */
[----:B--2---:R2:W-:Y:S01]  /*118e0*/  @P5 STG.E.U16 desc[UR46][R218.64+0x42], R217 ;  /* 0x000042d9da005986 */ /* 0x0045e2000c10152e */
[----:B------:R-:W-:-:S13]  /*118f0*/  ISETP.GT.AND P5, PT, R0, 0x180, P6 ;  /* 0x000001800000780c */ /* 0x000fda00037a4270 */
[----:B--2---:R-:W-:Y:S05]  /*11900*/  @!P5 BRA `(.L_x_258) ;  /* 0x000000000004d947 */ /* 0x004fea0003800000 */
[----:B------:R2:W5:Y:S02]  /*11910*/  LDG.E.LTC128B.U16 R216, desc[UR46][R8.64+0x50] ;  /* 0x0000502e08d87981 */ /* 0x000564000c1e1520 */
.L_x_258:
[----:B------:R-:W-:Y:S05]  /*11920*/  BSYNC B1 ;  /* 0x0000000000017941 */ /* 0x000fea0003800000 */
.L_x_257:
[----:B-----5:R-:W-:Y:S01]  /*11930*/  HADD2.F32 R217, -RZ, R216.H0_H0 ;  /* 0x200000d8ffd97230 */ /* 0x020fe20000004100 */
[----:B------:R-:W-:Y:S04]  /*11940*/  BSSY B1, `(.L_x_259) ;  /* 0x0000008000017945 */ /* 0x000fe80003800000 */
[----:B------:R-:W-:-:S04]  /*11950*/  FMUL R217, R217, R16 ;  /* 0x00000010d9d97220 */ /* 0x000fc80000400000 */
[----:B------:R-:W-:-:S05]  /*11960*/  FFMA R217, R220, R2, R217 ;  /* 0x00000002dcd97223 */ /* 0x000fca00000000d9 */
[----:B------:R-:W-:-:S05]  /*11970*/  F2FP.F16.F32.PACK_AB R217, RZ, R217 ;  /* 0x000000d9ffd9723e */ /* 0x000fca00000000ff */
[----:B------:R0:W-:Y:S01]  /*11980*/  @P5 STG.E.U16 desc[UR46][R232.64+0x50], R217 ;  /* 0x000050d9e8005986 */ /* 0x0001e2000c10152e */
[----:B------:R-:W-:-:S13]  /*11990*/  ISETP.GT.AND P5, PT, R0, 0x180, P4 ;  /* 0x000001800000780c */ /* 0x000fda00027a4270 */
[----:B0-----:R-:W-:Y:S05]  /*119a0*/  @!P5 BRA `(.L_x_260) ;  /* 0x000000000004d947 */ /* 0x001fea0003800000 */
[----:B------:R0:W5:Y:S02]  /*119b0*/  LDG.E.LTC128B.U16 R216, desc[UR46][R8.64+0x52] ;  /* 0x0000522e08d87981 */ /* 0x000164000c1e1520 */
.L_x_260:
[----:B------:R-:W-:Y:S05]  /*119c0*/  BSYNC B1 ;  /* 0x0000000000017941 */ /* 0x000fea0003800000 */
.L_x_259:
[----:B-----5:R-:W-:Y:S01]  /*119d0*/  HADD2.F32 R217, -RZ, R216.H0_H0 ;  /* 0x200000d8ffd97230 */ /* 0x020fe20000004100 */
[----:B------:R-:W-:Y:S01]  /*119e0*/  ISETP.GT.AND P6, PT, R0, 0x188, P6 ;  /* 0x000001880000780c */ /* 0x000fe200037c4270 */
[----:B------:R-:W-:Y:S01]  /*119f0*/  BSSY B1, `(.L_x_261) ;  /* 0x0000008000017945 */ /* 0x000fe20003800000 */
[----:B------:R-:W-:Y:S02]  /*11a00*/  PRMT R218, R216, 0x7610, R218 ;  /* 0x00007610d8da7816 */ /* 0x000fe400000000da */
[----:B------:R-:W-:-:S04]  /*11a10*/  FMUL R217, R217, R16 ;  /* 0x00000010d9d97220 */ /* 0x000fc80000400000 */
[----:B------:R-:W-:-:S05]  /*11a20*/  FFMA R217, R221, R2, R217 ;  /* 0x00000002ddd97223 */ /* 0x000fca00000000d9 */
[----:B------:R-:W-:-:S05]  /*11a30*/  F2FP.F16.F32.PACK_AB R217, RZ, R217 ;  /* 0x000000d9ffd9723e */ /* 0x000fca00000000ff */
[----:B------:R0:W-:Y:S01]  /*11a40*/  @P5 STG.E.U16 desc[UR46][R232.64+0x52], R217 ;  /* 0x000052d9e8005986 */ /* 0x0001e2000c10152e */
[----:B------:R-:W-:Y:S05]  /*11a50*/  @!P6 BRA `(.L_x_262) ;  /* 0x000000000004e947 */ /* 0x000fea0003800000 */
[----:B------:R0:W5:Y:S02]  /*11a60*/  LDG.E.LTC128B.U16 R218, desc[UR46][R6.64+0x50] ;  /* 0x0000502e06da7981 */ /* 0x000164000c1e1520 */
.L_x_262:
[----:B------:R-:W-:Y:S05]  /*11a70*/  BSYNC B1 ;  /* 0x0000000000017941 */ /* 0x000fea0003800000 */
.L_x_261:
[----:B------:R-:W2:Y:S01]  /*11a80*/  LDL.LU.64 R220, [R1+0x80] ;  /* 0x0000800001dc7983 */ /* 0x000ea20000300a00 */
[----:B-----5:R-:W-:Y:S01]  /*11a90*/  HADD2.F32 R216, -RZ, R218.H0_H0 ;  /* 0x200000daffd87230 */ /* 0x020fe20000004100 */
[----:B------:R-:W-:Y:S01]  /*11aa0*/  ISETP.GT.AND P4, PT, R0, 0x188, P4 ;  /* 0x000001880000780c */ /* 0x000fe20002784270 */
[----:B------:R-:W-:Y:S03]  /*11ab0*/  BSSY B1, `(.L_x_263) ;  /* 0x000000a000017945 */ /* 0x000fe60003800000 */
[----:B------:R-:W-:-:S04]  /*11ac0*/  FMUL R216, R216, R16 ;  /* 0x00000010d8d87220 */ /* 0x000fc80000400000 */
[----:B------:R-:W-:-:S05]  /*11ad0*/  FFMA R216, R222, R2, R216 ;  /* 0x00000002ded87223 */ /* 0x000fca00000000d8 */
[----:B------:R-:W-:-:S04]  /*11ae0*/  F2FP.F16.F32.PACK_AB R216, RZ, R216 ;  /* 0x000000d8ffd8723e */ /* 0x000fc800000000ff */
[----:B------:R-:W-:Y:S01]  /*11af0*/  PRMT R219, R216, 0x7610, R219 ;  /* 0x00007610d8db7816 */ /* 0x000fe200000000db */
[----:B--2---:R-:W-:Y:S02]  /*11b00*/  IMAD.MOV.U32 R216, RZ, RZ, R220 ;  /* 0x000000ffffd87224 */ /* 0x004fe400078e00dc */
[----:B0-----:R-:W-:-:S05]  /*11b10*/  IMAD.MOV.U32 R217, RZ, RZ, R221 ;  /* 0x000000ffffd97224 */ /* 0x001fca00078e00dd */
[----:B------:R0:W-:Y:S01]  /*11b20*/  @P6 STG.E.U16 desc[UR46][R216.64+0x50], R219 ;  /* 0x000050dbd8006986 */ /* 0x0001e2000c10152e */
[----:B------:R-:W-:Y:S05]  /*11b30*/  @!P4 BRA `(.L_x_264) ;  /* 0x000000000004c947 */ /* 0x000fea0003800000 */
[----:B------:R2:W5:Y:S02]  /*11b40*/  LDG.E.LTC128B.U16 R218, desc[UR46][R6.64+0x52] ;  /* 0x0000522e06da7981 */ /* 0x000564000c1e1520 */
.L_x_264:
[----:B------:R-:W-:Y:S05]  /*11b50*/  BSYNC B1 ;  /* 0x0000000000017941 */ /* 0x000fea0003800000 */
.L_x_263:
[----:B0----5:R-:W-:Y:S01]  /*11b60*/  HADD2.F32 R219, -RZ, R218.H0_H0 ;  /* 0x200000daffdb7230 */ /* 0x021fe20000004100 */
[----:B------:R-:W-:Y:S01]  /*11b70*/  ISETP.GT.AND P5, PT, R0, 0x180, P3 ;  /* 0x000001800000780c */ /* 0x000fe20001fa4270 */
[----:B------:R-:W-:Y:S03]  /*11b80*/  BSSY B1, `(.L_x_265) ;  /* 0x0000007000017945 */ /* 0x000fe60003800000 */
[----:B------:R-:W-:-:S04]  /*11b90*/  FMUL R219, R219, R16 ;  /* 0x00000010dbdb7220 */ /* 0x000fc80000400000 */
[----:B------:R-:W-:-:S05]  /*11ba0*/  FFMA R219, R223, R2, R219 ;  /* 0x00000002dfdb7223 */ /* 0x000fca00000000db */
[----:B------:R-:W-:-:S05]  /*11bb0*/  F2FP.F16.F32.PACK_AB R219, RZ, R219 ;  /* 0x000000dbffdb723e */ /* 0x000fca00000000ff */
[----:B------:R0:W-:Y:S01]  /*11bc0*/  @P4 STG.E.U16 desc[UR46][R216.64+0x52], R219 ;  /* 0x000052dbd8004986 */ /* 0x0001e2000c10152e */
[----:B------:R-:W-:Y:S05]  /*11bd0*/  @!P5 BRA `(.L_x_266) ;  /* 0x000000000004d947 */ /* 0x000fea0003800000 */
[----:B------:R0:W5:Y:S02]  /*11be0*/  LDG.E.LTC128B.U16 R218, desc[UR46][R8.64+0x60] ;  /* 0x0000602e08da7981 */ /* 0x000164000c1e1520 */
.L_x_266:
[----:B------:R-:W-:Y:S05]  /*11bf0*/  BSYNC B1 ;  /* 0x0000000000017941 */ /* 0x000fea0003800000 */
.L_x_265:
        /* <DEDUP_REMOVED lines=9> */
.L_x_268:
[----:B------:R-:W-:Y:S05]  /*11c90*/  BSYNC B1 ;  /* 0x0000000000017941 */ /* 0x000fea0003800000 */
.L_x_267:
        /* <DEDUP_REMOVED lines=9> */
.L_x_270:
[----:B------:R-:W-:Y:S05]  /*11d30*/  BSYNC B1 ;  /* 0x0000000000017941 */ /* 0x000fea0003800000 */
.L_x_269:
        /* <DEDUP_REMOVED lines=9> */
.L_x_272:
[----:B------:R-:W-:Y:S05]  /*11dd0*/  BSYNC B1 ;  /* 0x0000000000017941 */ /* 0x000fea0003800000 */
.L_x_271:
        /* <DEDUP_REMOVED lines=9> */
.L_x_274:
[----:B------:R-:W-:Y:S05]  /*11e70*/  BSYNC B1 ;  /* 0x0000000000017941 */ /* 0x000fea0003800000 */
.L_x_273:
        /* <DEDUP_REMOVED lines=9> */
.L_x_276:
[----:B------:R-:W-:Y:S05]  /*11f10*/  BSYNC B1 ;  /* 0x0000000000017941 */ /* 0x000fea0003800000 */
.L_x_275:
        /* <DEDUP_REMOVED lines=9> */
.L_x_278:
[----:B------:R-:W-:Y:S05]  /*11fb0*/  BSYNC B1 ;  /* 0x0000000000017941 */ /* 0x000fea0003800000 */
.L_x_277:
        /* <DEDUP_REMOVED lines=9> */
.L_x_280:
[----:B------:R-:W-:Y:S05]  /*12050*/  BSYNC B1 ;  /* 0x0000000000017941 */ /* 0x000fea0003800000 */
.L_x_279:
[----:B0----5:R-:W-:Y:S01]  /*12060*/  HADD2.F32 R219, -RZ, R218.H0_H0 ;  /* 0x200000daffdb7230 */ /* 0x021fe20000004100 */
[----:B------:R-:W-:Y:S01]  /*12070*/  ISETP.GT.AND P3, PT, R3, 0x40, PT ;  /* 0x000000400300780c */ /* 0x000fe20003f64270 */
[----:B------:R-:W-:Y:S01]  /*12080*/  BSSY B1, `(.L_x_281) ;  /* 0x000000a000017945 */ /* 0x000fe20003800000 */
[----:B------:R-:W-:Y:S02]  /*12090*/  LOP3.LUT R17, R17, 0xfffffffe, RZ, 0xc0, !PT ;  /* 0xfffffffe11117812 */ /* 0x000fe400078ec0ff */
[----:B------:R-:W-:Y:S01]  /*120a0*/  FMUL R220, R219, R16 ;  /* 0x00000010dbdc7220 */ /* 0x000fe20000400000 */
[----:B------:R-:W-:-:S03]  /*120b0*/  ISETP.GT.AND P1, PT, R0, RZ, P3 ;  /* 0x000000ff0000720c */ /* 0x000fc60001f24270 */
[----:B------:R-:W-:-:S05]  /*120c0*/  FFMA R220, R231, R2, R220 ;  /* 0x00000002e7dc7223 */ /* 0x000fca00000000dc */
[----:B------:R-:W-:Y:S02]  /*120d0*/  F2FP.F16.F32.PACK_AB R220, RZ, R220 ;  /* 0x000000dcffdc723e */ /* 0x000fe400000000ff */
[----:B------:R-:W-:-:S03]  /*120e0*/  @P3 LOP3.LUT R17, R17, 0x1, RZ, 0xfc, !PT ;  /* 0x0000000111113812 */ /* 0x000fc600078efcff */
[----:B------:R0:W-:Y:S01]  /*120f0*/  @P0 STG.E.U16 desc[UR46][R216.64+0x72], R220 ;  /* 0x000072dcd8000986 */ /* 0x0001e2000c10152e */
[----:B------:R-:W-:Y:S05]  /*12100*/  @!P1 BRA `(.L_x_282) ;  /* 0x0000000000049947 */ /* 0x000fea0003800000 */
[----:B------:R0:W5:Y:S02]  /*12110*/  LDG.E.LTC128B.U16 R218, desc[UR46][R22.64+0x80] ;  /* 0x0000802e16da7981 */ /* 0x000164000c1e1520 */
.L_x_282:
[----:B------:R-:W-:Y:S05]  /*12120*/  BSYNC B1 ;  /* 0x0000000000017941 */ /* 0x000fea0003800000 */
.L_x_281:
[----:B0-----:R-:W2:Y:S01]  /*12130*/  LDL.64 R220, [R1+0x100] ;  /* 0x0001000001dc7983 */ /* 0x001ea20000100a00 */
[----:B-----5:R-:W-:Y:S01]  /*12140*/  HADD2.F32 R219, -RZ, R218.H0_H0 ;  /* 0x200000daffdb7230 */ /* 0x020fe20000004100 */
[----:B------:R-:W-:Y:S01]  /*12150*/  ISETP.GT.AND P2, PT, R3, 0x41, PT ;  /* 0x000000410300780c */ /* 0x000fe20003f44270 */
[----:B------:R-:W-:Y:S01]  /*12160*/  BSSY B1, `(.L_x_283) ;  /* 0x000000b000017945 */ /* 0x000fe20003800000 */
[----:B------:R-:W-:Y:S02]  /*12170*/  LOP3.LUT R17, R17, 0xfffffffb, RZ, 0xc0, !PT ;  /* 0xfffffffb11117812 */ /* 0x000fe400078ec0ff */
[----:B------:R-:W-:Y:S01]  /*12180*/  FMUL R219, R219, R16 ;  /* 0x00000010dbdb7220 */ /* 0x000fe20000400000 */
[----:B------:R-:W-:-:S03]  /*12190*/  ISETP.GT.AND P0, PT, R0, RZ, P2 ;  /* 0x000000ff0000720c */ /* 0x000fc60001704270 */
[----:B------:R-:W-:Y:S01]  /*121a0*/  FFMA R219, R200, R2, R219 ;  /* 0x00000002c8db7223 */ /* 0x000fe200000000db */
[----:B------:R-:W-:-:S04]  /*121b0*/  PRMT R200, R218, 0x7610, R200 ;  /* 0x00007610dac87816 */ /* 0x000fc800000000c8 */
[----:B------:R-:W-:Y:S02]  /*121c0*/  F2FP.F16.F32.PACK_AB R219, RZ, R219 ;  /* 0x000000dbffdb723e */ /* 0x000fe400000000ff */
[----:B------:R-:W-:-:S03]  /*121d0*/  @P2 LOP3.LUT R17, R17, 0x4, RZ, 0xfc, !PT ;  /* 0x0000000411112812 */ /* 0x000fc600078efcff */
[----:B--2---:R0:W-:Y:S01]  /*121e0*/  @P1 STG.E.U16 desc[UR46][R220.64+0x80], R219 ;  /* 0x000080dbdc001986 */ /* 0x0041e2000c10152e */
[----:B------:R-:W-:Y:S05]  /*121f0*/  @!P0 BRA `(.L_x_284) ;  /* 0x0000000000048947 */ /* 0x000fea0003800000 */
[----:B------:R2:W5:Y:S02]  /*12200*/  LDG.E.LTC128B.U16 R200, desc[UR46][R22.64+0x82] ;  /* 0x0000822e16c87981 */ /* 0x000564000c1e1520 */
.L_x_284:
[----:B------:R-:W-:Y:S05]  /*12210*/  BSYNC B1 ;  /* 0x0000000000017941 */ /* 0x000fea0003800000 */
.L_x_283:
        /* <DEDUP_REMOVED lines=9> */
.L_x_286:
[----:B------:R-:W-:Y:S05]  /*122b0*/  BSYNC B1 ;  /* 0x0000000000017941 */ /* 0x000fea0003800000 */
.L_x_285:
[----:B-----5:R-:W-:Y:S01]  /*122c0*/  HADD2.F32 R201, -RZ, R200.H0_H0 ;  /* 0x200000c8ffc97230 */ /* 0x020fe20000004100 */
        /* <DEDUP_REMOVED lines=8> */
.L_x_288:
[----:B------:R-:W-:Y:S05]  /*12350*/  BSYNC B1 ;  /* 0x0000000000017941 */ /* 0x000fea0003800000 */
.L_x_287:
        /* <DEDUP_REMOVED lines=12> */
.L_x_290:
[----:B------:R-:W-:Y:S05]  /*12420*/  BSYNC B1 ;  /* 0x0000000000017941 */ /* 0x000fea0003800000 */
.L_x_289:
[----:B-----5:R-:W-:Y:S01]  /*12430*/  HADD2.F32 R201, -RZ, R200.H0_H0 ;  /* 0x200000c8ffc97230 */ /* 0x020fe20000004100 */
[----:B------:R-:W-:Y:S01]  /*12440*/  ISETP.GT.AND P4, PT, R3, 0x49, PT ;  /* 0x000000490300780c */ /* 0x000fe20003f84270 */
[----:B------:R-:W-:Y:S03]  /*12450*/  BSSY B1, `(.L_x_291) ;  /* 0x0000008000017945 */ /* 0x000fe60003800000 */
[----:B------:R-:W-:Y:S01]  /*12460*/  FMUL R201, R201, R16 ;  /* 0x00000010c9c97220 */ /* 0x000fe20000400000 */
[----:B------:R-:W-:-:S03]  /*12470*/  ISETP.GT.AND P0, PT, R0, RZ, P4 ;  /* 0x000000ff0000720c */ /* 0x000fc60002704270 */
[----:B------:R-:W-:-:S05]  /*12480*/  FFMA R201, R204, R2, R201 ;  /* 0x00000002ccc97223 */ /* 0x000fca00000000c9 */
[----:B------:R-:W-:-:S05]  /*12490*/  F2FP.F16.F32.PACK_AB R201, RZ, R201 ;  /* 0x000000c9ffc9723e */ /* 0x000fca00000000ff */
[----:B------:R0:W-:Y:S01]  /*124a0*/  @P1 STG.E.U16 desc[UR46][R220.64+0x90], R201 ;  /* 0x000090c9dc001986 */ /* 0x0001e2000c10152e */
[----:B------:R-:W-:Y:S05]  /*124b0*/  @!P0 BRA `(.L_x_292) ;  /* 0x0000000000048947 */ /* 0x000fea0003800000 */
[----:B------:R0:W5:Y:S02]  /*124c0*/  LDG.E.LTC128B.U16 R200, desc[UR46][R22.64+0x92] ;  /* 0x0000922e16c87981 */ /* 0x000164000c1e1520 */
.L_x_292:
[----:B------:R-:W-:Y:S05]  /*124d0*/  BSYNC B1 ;  /* 0x0000000000017941 */ /* 0x000fea0003800000 */
.L_x_291:
        /* <DEDUP_REMOVED lines=9> */
.L_x_294:
[----:B------:R-:W-:Y:S05]  /*12570*/  BSYNC B1 ;  /* 0x0000000000017941 */ /* 0x000fea0003800000 */
.L_x_293:
        /* <DEDUP_REMOVED lines=9> */
.L_x_296:
[----:B------:R-:W-:Y:S05]  /*12610*/  BSYNC B1 ;  /* 0x0000000000017941 */ /* 0x000fea0003800000 */
.L_x_295:
[----:B0----5:R-:W-:Y:S01]  /*12620*/  HADD2.F32 R201, -RZ, R200.H0_H0 ;  /* 0x200000c8ffc97230 */ /* 0x021fe20000004100 */
        /* <DEDUP_REMOVED lines=9> */
.L_x_298:
[----:B------:R-:W-:Y:S05]  /*126c0*/  BSYNC B1 ;  /* 0x0000000000017941 */ /* 0x000fea0003800000 */
.L_x_297:
[----:B-----5:R-:W-:Y:S01]  /*126d0*/  HADD2.F32 R201, -RZ, R200.H0_H0 ;  /* 0x200000c8ffc97230 */ /* 0x020fe20000004100 */
[----:B------:R-:W-:Y:S01]  /*126e0*/  ISETP.GT.AND P2, PT, R3, 0x51, PT ;  /* 0x000000510300780c */ /* 0x000fe20003f44270 */
[----:B------:R-:W-:Y:S03]  /*126f0*/  BSSY B1, `(.L_x_299) ;  /* 0x0000008000017945 */ /* 0x000fe60003800000 */
[----:B------:R-:W-:-:S04]  /*12700*/  FMUL R201, R201, R16 ;  /* 0x00000010c9c97220 */ /* 0x000fc80000400000 */
[----:B------:R-:W-:-:S05]  /*12710*/  FFMA R201, R208, R2, R201 ;  /* 0x00000002d0c97223 */ /* 0x000fca00000000c9 */
[----:B------:R-:W-:-:S05]  /*12720*/  F2FP.F16.F32.PACK_AB R201, RZ, R201 ;  /* 0x000000c9ffc9723e */ /* 0x000fca00000000ff */
[----:B------:R0:W-:Y:S01]  /*12730*/  @P0 STG.E.U16 desc[UR46][R220.64+0xa0], R201 ;  /* 0x0000a0c9dc000986 */ /* 0x0001e2000c10152e */
[----:B------:R-:W-:-:S13]  /*12740*/  ISETP.GT.AND P0, PT, R0, RZ, P2 ;  /* 0x000000ff0000720c */ /* 0x000fda0001704270 */
[----:B0-----:R-:W-:Y:S05]  /*12750*/  @!P0 BRA `(.L_x_300) ;  /* 0x0000000000048947 */ /* 0x001fea0003800000 */
[----:B------:R0:W5:Y:S02]  /*12760*/  LDG.E.LTC128B.U16 R200, desc[UR46][R22.64+0xa2] ;  /* 0x0000a22e16c87981 */ /* 0x000164000c1e1520 */
.L_x_300:
[----:B------:R-:W-:Y:S05]  /*12770*/  BSYNC B1 ;  /* 0x0000000000017941 */ /* 0x000fea0003800000 */
.L_x_299:
        /* <DEDUP_REMOVED lines=9> */
.L_x_302:
[----:B------:R-:W-:Y:S05]  /*12810*/  BSYNC B1 ;  /* 0x0000000000017941 */ /* 0x000fea0003800000 */
.L_x_301:
        /* <DEDUP_REMOVED lines=9> */
.L_x_304:
[----:B------:R-:W-:Y:S05]  /*128b0*/  BSYNC B1 ;  /* 0x0000000000017941 */ /* 0x000fea0003800000 */
.L_x_303:
        /* <DEDUP_REMOVED lines=10> */
.L_x_306:
[----:B------:R-:W-:Y:S05]  /*12960*/  BSYNC B1 ;  /* 0x0000000000017941 */ /* 0x000fea0003800000 */
.L_x_305:
[----:B-----5:R-:W-:Y:S01]  /*12970*/  HADD2.F32 R201, -RZ, R200.H0_H0 ;  /* 0x200000c8ffc97230 */ /* 0x020fe20000004100 */
[----:B------:R-:W-:Y:S04]  /*12980*/  BSSY B1, `(.L_x_307) ;  /* 0x0000009000017945 */ /* 0x000fe80003800000 */
[----:B------:R-:W-:-:S04]  /*12990*/  FMUL R201, R201, R16 ;  /* 0x00000010c9c97220 */ /* 0x000fc80000400000 */
[----:B------:R-:W-:-:S05]  /*129a0*/  FFMA R201, R212, R2, R201 ;  /* 0x00000002d4c97223 */ /* 0x000fca00000000c9 */
[----:B------:R-:W-:-:S05]  /*129b0*/  F2FP.F16.F32.PACK_AB R201, RZ, R201 ;  /* 0x000000c9ffc9723e */ /* 0x000fca00000000ff */
[----:B------:R0:W-:Y:S01]  /*129c0*/  @P0 STG.E.U16 desc[UR46][R220.64+0xb0], R201 ;  /* 0x0000b0c9dc000986 */ /* 0x0001e2000c10152e */
[----:B------:R-:W-:-:S04]  /*129d0*/  ISETP.GT.AND P0, PT, R3, 0x59, PT ;  /* 0x000000590300780c */ /* 0x000fc80003f04270 */
[----:B------:R-:W-:-:S13]  /*129e0*/  ISETP.GT.AND P5, PT, R0, RZ, P0 ;  /* 0x000000ff0000720c */ /* 0x000fda00007a4270 */
[----:B0-----:R-:W-:Y:S05]  /*129f0*/  @!P5 BRA `(.L_x_308) ;  /* 0x000000000004d947 */ /* 0x001fea0003800000 */
[----:B------:R0:W5:Y:S02]  /*12a00*/  LDG.E.LTC128B.U16 R200, desc[UR46][R22.64+0xb2] ;  /* 0x0000b22e16c87981 */ /* 0x000164000c1e1520 */
.L_x_308:
[----:B------:R-:W-:Y:S05]  /*12a10*/  BSYNC B1 ;  /* 0x0000000000017941 */ /* 0x000fea0003800000 */
.L_x_307:
        /* <DEDUP_REMOVED lines=9> */
.L_x_310:
[----:B------:R-:W-:Y:S05]  /*12ab0*/  BSYNC B1 ;  /* 0x0000000000017941 */ /* 0x000fea0003800000 */
.L_x_309:
        /* <DEDUP_REMOVED lines=9> */
.L_x_312:
[----:B------:R-:W-:Y:S05]  /*12b50*/  BSYNC B1 ;  /* 0x0000000000017941 */ /* 0x000fea0003800000 */
.L_x_311:
[----:B-----5:R-:W-:Y:S01]  /*12b60*/  HADD2.F32 R201, -RZ, R200.H0_H0 ;  /* 0x200000c8ffc97230 */ /* 0x020fe20000004100 */
[----:B------:R-:W-:Y:S04]  /*12b70*/  BSSY B1, `(.L_x_313) ;  /* 0x0000009000017945 */ /* 0x000fe80003800000 */
        /* <DEDUP_REMOVED lines=8> */
.L_x_314:
[----:B------:R-:W-:Y:S05]  /*12c00*/  BSYNC B1 ;  /* 0x0000000000017941 */ /* 0x000fea0003800000 */
.L_x_313:
[----:B------:R-:W2:Y:S01]  /*12c10*/  LDL.64 R204, [R1+0x140] ;  /* 0x0001400001cc7983 */ /* 0x000ea20000100a00 */
[----:B-----5:R-:W-:Y:S01]  /*12c20*/  HADD2.F32 R201, -RZ, R200.H0_H0 ;  /* 0x200000c8ffc97230 */ /* 0x020fe20000004100 */
[----:B------:R-:W-:Y:S04]  /*12c30*/  BSSY B1, `(.L_x_315) ;  /* 0x0000009000017945 */ /* 0x000fe80003800000 */
[----:B------:R-:W-:-:S04]  /*12c40*/  FMUL R201, R201, R16 ;  /* 0x00000010c9c97220 */ /* 0x000fc80000400000 */
[----:B------:R-:W-:-:S05]  /*12c50*/  FFMA R201, R184, R2, R201 ;  /* 0x00000002b8c97223 */ /* 0x000fca00000000c9 */
[----:B------:R-:W-:-:S05]  /*12c60*/  F2FP.F16.F32.PACK_AB R201, RZ, R201 ;  /* 0x000000c9ffc9723e */ /* 0x000fca00000000ff */
[----:B--2---:R2:W-:Y:S01]  /*12c70*/  @P5 STG.E.U16 desc[UR46][R204.64+0x80], R201 ;  /* 0x000080c9cc005986 */ /* 0x0045e2000c10152e */
[----:B------:R-:W-:-:S04]  /*12c80*/  LOP3.LUT P5, RZ, R17, 0x4, RZ, 0xc0, !PT ;  /* 0x0000000411ff7812 */ /* 0x000fc800078ac0ff */
[----:B------:R-:W-:-:S13]  /*12c90*/  ISETP.GT.AND P5, PT, R0, 0x80, P5 ;  /* 0x000000800000780c */ /* 0x000fda0002fa4270 */
[----:B--2---:R-:W-:Y:S05]  /*12ca0*/  @!P5 BRA `(.L_x_316) ;  /* 0x000000000004d947 */ /* 0x004fea0003800000 */
[----:B------:R2:W5:Y:S02]  /*12cb0*/  LDG.E.LTC128B.U16 R200, desc[UR46][R18.64+0x82] ;  /* 0x0000822e12c87981 */ /* 0x000564000c1e1520 */
.L_x_316:
[----:B------:R-:W-:Y:S05]  /*12cc0*/  BSYNC B1 ;  /* 0x0000000000017941 */ /* 0x000fea0003800000 */
.L_x_315:
        /* <DEDUP_REMOVED lines=10> */
.L_x_318:
[----:B------:R-:W-:Y:S05]  /*12d70*/  BSYNC B1 ;  /* 0x0000000000017941 */ /* 0x000fea0003800000 */
.L_x_317:
        /* <DEDUP_REMOVED lines=11> */
.L_x_320:
[----:B------:R-:W-:Y:S05]  /*12e30*/  BSYNC B1 ;  /* 0x0000000000017941 */ /* 0x000fea0003800000 */
.L_x_319:
        /* <DEDUP_REMOVED lines=9> */
.L_x_322:
[----:B------:R-:W-:Y:S05]  /*12ed0*/  BSYNC B1 ;  /* 0x0000000000017941 */ /* 0x000fea0003800000 */
.L_x_321:
        /* <DEDUP_REMOVED lines=9> */
.L_x_324:
[----:B------:R-:W-:Y:S05]  /*12f70*/  BSYNC B1 ;  /* 0x0000000000017941 */ /* 0x000fea0003800000 */
.L_x_323:
        /* <DEDUP_REMOVED lines=9> */
.L_x_326:
[----:B------:R-:W-:Y:S05]  /*13010*/  BSYNC B1 ;  /* 0x0000000000017941 */ /* 0x000fea0003800000 */
.L_x_325:
        /* <DEDUP_REMOVED lines=9> */
.L_x_328:
[----:B------:R-:W-:Y:S05]  /*130b0*/  BSYNC B1 ;  /* 0x0000000000017941 */ /* 0x000fea0003800000 */
.L_x_327:
        /* <DEDUP_REMOVED lines=9> */
.L_x_330:
[----:B------:R-:W-:Y:S05]  /*13150*/  BSYNC B1 ;  /* 0x0000000000017941 */ /* 0x000fea0003800000 */
.L_x_329:
        /* <DEDUP_REMOVED lines=9> */
.L_x_332:
[----:B------:R-:W-:Y:S05]  /*131f0*/  BSYNC B1 ;  /* 0x0000000000017941 */ /* 0x000fea0003800000 */
.L_x_331:
        /* <DEDUP_REMOVED lines=9> */
.L_x_334:
[----:B------:R-:W-:Y:S05]  /*13290*/  BSYNC B1 ;  /* 0x0000000000017941 */ /* 0x000fea0003800000 */
.L_x_333:
        /* <DEDUP_REMOVED lines=9> */
.L_x_336:
[----:B------:R-:W-:Y:S05]  /*13330*/  BSYNC B1 ;  /* 0x0000000000017941 */ /* 0x000fea0003800000 */
.L_x_335:
        /* <DEDUP_REMOVED lines=9> */
.L_x_338:
[----:B------:R-:W-:Y:S05]  /*133d0*/  BSYNC B1 ;  /* 0x0000000000017941 */ /* 0x000fea0003800000 */
.L_x_337:
        /* <DEDUP_REMOVED lines=9> */
.L_x_340:
[----:B------:R-:W-:Y:S05]  /*13470*/  BSYNC B1 ;  /* 0x0000000000017941 */ /* 0x000fea0003800000 */
.L_x_339:
        /* <DEDUP_REMOVED lines=9> */
.L_x_342:
[----:B------:R-:W-:Y:S05]  /*13510*/  BSYNC B1 ;  /* 0x0000000000017941 */ /* 0x000fea0003800000 */
.L_x_341:
        /* <DEDUP_REMOVED lines=9> */
.L_x_344:
[----:B------:R-:W-:Y:S05]  /*135b0*/  BSYNC B1 ;  /* 0x0000000000017941 */ /* 0x000fea0003800000 */
.L_x_343:
        /* <DEDUP_REMOVED lines=10> */
.L_x_346:
[----:B------:R-:W-:Y:S05]  /*13660*/  BSYNC B1 ;  /* 0x0000000000017941 */ /* 0x000fea0003800000 */
.L_x_345:
        /* <DEDUP_REMOVED lines=10> */
.L_x_348:
[----:B------:R-:W-:Y:S05]  /*13710*/  BSYNC B1 ;  /* 0x0000000000017941 */ /* 0x000fea0003800000 */
.L_x_347:
        /* <DEDUP_REMOVED lines=10> */
.L_x_350:
[----:B------:R-:W-:Y:S05]  /*137c0*/  BSYNC B1 ;  /* 0x0000000000017941 */ /* 0x000fea0003800000 */
.L_x_349:
        /* <DEDUP_REMOVED lines=10> */
.L_x_352:
[----:B------:R-:W-:Y:S05]  /*13870*/  BSYNC B1 ;  /* 0x0000000000017941 */ /* 0x000fea0003800000 */
.L_x_351:
        /* <DEDUP_REMOVED lines=9> */
.L_x_354:
[----:B------:R-:W-:Y:S05]  /*13910*/  BSYNC B1 ;  /* 0x0000000000017941 */ /* 0x000fea0003800000 */
.L_x_353:
        /* <DEDUP_REMOVED lines=9> */
.L_x_356:
[----:B------:R-:W-:Y:S05]  /*139b0*/  BSYNC B1 ;  /* 0x0000000000017941 */ /* 0x000fea0003800000 */
.L_x_355:
        /* <DEDUP_REMOVED lines=9> */
.L_x_358:
[----:B------:R-:W-:Y:S05]  /*13a50*/  BSYNC B1 ;  /* 0x0000000000017941 */ /* 0x000fea0003800000 */
.L_x_357:
        /* <DEDUP_REMOVED lines=9> */
.L_x_360:
[----:B------:R-:W-:Y:S05]  /*13af0*/  BSYNC B1 ;  /* 0x0000000000017941 */ /* 0x000fea0003800000 */
.L_x_359:
        /* <DEDUP_REMOVED lines=9> */
.L_x_362:
[----:B------:R-:W-:Y:S05]  /*13b90*/  BSYNC B1 ;  /* 0x0000000000017941 */ /* 0x000fea0003800000 */
.L_x_361:
        /* <DEDUP_REMOVED lines=9> */
.L_x_364:
[----:B------:R-:W-:Y:S05]  /*13c30*/  BSYNC B1 ;  /* 0x0000000000017941 */ /* 0x000fea0003800000 */
.L_x_363:
        /* <DEDUP_REMOVED lines=9> */
.L_x_366:
[----:B------:R-:W-:Y:S05]  /*13cd0*/  BSYNC B1 ;  /* 0x0000000000017941 */ /* 0x000fea0003800000 */
.L_x_365:
        /* <DEDUP_REMOVED lines=9> */
.L_x_368:
[----:B------:R-:W-:Y:S05]  /*13d70*/  BSYNC B1 ;  /* 0x0000000000017941 */ /* 0x000fea0003800000 */
.L_x_367:
        /* <DEDUP_REMOVED lines=9> */
.L_x_370:
[----:B------:R-:W-:Y:S05]  /*13e10*/  BSYNC B1 ;  /* 0x0000000000017941 */ /* 0x000fea0003800000 */
.L_x_369:
        /* <DEDUP_REMOVED lines=9> */
.L_x_372:
[----:B------:R-:W-:Y:S05]  /*13eb0*/  BSYNC B1 ;  /* 0x0000000000017941 */ /* 0x000fea0003800000 */
.L_x_371:
        /* <DEDUP_REMOVED lines=9> */
.L_x_374:
[----:B------:R-:W-:Y:S05]  /*13f50*/  BSYNC B1 ;  /* 0x0000000000017941 */ /* 0x000fea0003800000 */
.L_x_373:
        /* <DEDUP_REMOVED lines=9> */
.L_x_376:
[----:B------:R-:W-:Y:S05]  /*13ff0*/  BSYNC B1 ;  /* 0x0000000000017941 */ /* 0x000fea0003800000 */
.L_x_375:
        /* <DEDUP_REMOVED lines=10> */
.L_x_378:
[----:B------:R-:W-:Y:S05]  /*140a0*/  BSYNC B1 ;  /* 0x0000000000017941 */ /* 0x000fea0003800000 */
.L_x_377:
        /* <DEDUP_REMOVED lines=10> */
.L_x_380:
[----:B------:R-:W-:Y:S05]  /*14150*/  BSYNC B1 ;  /* 0x0000000000017941 */ /* 0x000fea0003800000 */
.L_x_379:
        /* <DEDUP_REMOVED lines=10> */
.L_x_382:
[----:B------:R-:W-:Y:S05]  /*14200*/  BSYNC B1 ;  /* 0x0000000000017941 */ /* 0x000fea0003800000 */
.L_x_381:
        /* <DEDUP_REMOVED lines=10> */
.L_x_384:
[----:B------:R-:W-:Y:S05]  /*142b0*/  BSYNC B1 ;  /* 0x0000000000017941 */ /* 0x000fea0003800000 */
.L_x_383:
        /* <DEDUP_REMOVED lines=9> */
.L_x_386:
[----:B------:R-:W-:Y:S05]  /*14350*/  BSYNC B1 ;  /* 0x0000000000017941 */ /* 0x000fea0003800000 */
.L_x_385:
        /* <DEDUP_REMOVED lines=9> */
.L_x_388:
[----:B------:R-:W-:Y:S05]  /*143f0*/  BSYNC B1 ;  /* 0x0000000000017941 */ /* 0x000fea0003800000 */
.L_x_387:
        /* <DEDUP_REMOVED lines=9> */
.L_x_390:
[----:B------:R-:W-:Y:S05]  /*14490*/  BSYNC B1 ;  /* 0x0000000000017941 */ /* 0x000fea0003800000 */
.L_x_389:
        /* <DEDUP_REMOVED lines=9> */
.L_x_392:
[----:B------:R-:W-:Y:S05]  /*14530*/  BSYNC B1 ;  /* 0x0000000000017941 */ /* 0x000fea0003800000 */
.L_x_391:
        /* <DEDUP_REMOVED lines=9> */
.L_x_394:
[----:B------:R-:W-:Y:S05]  /*145d0*/  BSYNC B1 ;  /* 0x0000000000017941 */ /* 0x000fea0003800000 */
.L_x_393:
        /* <DEDUP_REMOVED lines=9> */
.L_x_396:
[----:B------:R-:W-:Y:S05]  /*14670*/  BSYNC B1 ;  /* 0x0000000000017941 */ /* 0x000fea0003800000 */
.L_x_395:
        /* <DEDUP_REMOVED lines=9> */
.L_x_398:
[----:B------:R-:W-:Y:S05]  /*14710*/  BSYNC B1 ;  /* 0x0000000000017941 */ /* 0x000fea0003800000 */
.L_x_397:
        /* <DEDUP_REMOVED lines=9> */
.L_x_400:
[----:B------:R-:W-:Y:S05]  /*147b0*/  BSYNC B1 ;  /* 0x0000000000017941 */ /* 0x000fea0003800000 */
.L_x_399:
        /* <DEDUP_REMOVED lines=9> */
.L_x_402:
[----:B------:R-:W-:Y:S05]  /*14850*/  BSYNC B1 ;  /* 0x0000000000017941 */ /* 0x000fea0003800000 */
.L_x_401:
        /* <DEDUP_REMOVED lines=9> */
.L_x_404:
[----:B------:R-:W-:Y:S05]  /*148f0*/  BSYNC B1 ;  /* 0x0000000000017941 */ /* 0x000fea0003800000 */
.L_x_403:
        /* <DEDUP_REMOVED lines=9> */
.L_x_406:
[----:B------:R-:W-:Y:S05]  /*14990*/  BSYNC B1 ;  /* 0x0000000000017941 */ /* 0x000fea0003800000 */
.L_x_405:
        /* <DEDUP_REMOVED lines=9> */
.L_x_408:
[----:B------:R-:W-:Y:S05]  /*14a30*/  BSYNC B1 ;  /* 0x0000000000017941 */ /* 0x000fea0003800000 */
.L_x_407:
[----:B0----5:R-:W-:Y:S01]  /*14a40*/  HADD2.F32 R153, -RZ, R200.H0_H0 ;  /* 0x200000c8ff997230 */ /* 0x021fe20000004100 */
[----:B------:R-:W-:Y:S01]  /*14a50*/  ISETP.GT.AND P3, PT, R3, 0x60, PT ;  /* 0x000000600300780c */ /* 0x000fe20003f64270 */
[----:B------:R-:W-:Y:S03]  /*14a60*/  BSSY B1, `(.L_x_409) ;  /* 0x0000009000017945 */ /* 0x000fe60003800000 */
[----:B------:R-:W-:Y:S01]  /*14a70*/  FMUL R152, R153, R16 ;  /* 0x0000001099987220 */ /* 0x000fe20000400000 */
[----:B------:R-:W-:-:S03]  /*14a80*/  ISETP.GT.AND P1, PT, R0, RZ, P3 ;  /* 0x000000ff0000720c */ /* 0x000fc60001f24270 */
[----:B------:R-:W-:-:S05]  /*14a90*/  FFMA R152, R167, R2, R152 ;  /* 0x00000002a7987223 */ /* 0x000fca0000000098 */
[----:B------:R-:W-:Y:S02]  /*14aa0*/  F2FP.F16.F32.PACK_AB R153, RZ, R152 ;  /* 0x00000098ff99723e */ /* 0x000fe400000000ff */
[----:B------:R-:W-:-:S03]  /*14ab0*/  P2R R152, PR, RZ, 0x8 ;  /* 0x00000008ff987803 */ /* 0x000fc60000000000 */
[----:B------:R0:W-:Y:S01]  /*14ac0*/  @P0 STG.E.U16 desc[UR46][R216.64+0xb2], R153 ;  /* 0x0000b299d8000986 */ /* 0x0001e2000c10152e */
[----:B------:R-:W-:Y:S05]  /*14ad0*/  @!P1 BRA `(.L_x_410) ;  /* 0x0000000000049947 */ /* 0x000fea0003800000 */
[----:B------:R0:W5:Y:S02]  /*14ae0*/  LDG.E.LTC128B.U16 R200, desc[UR46][R22.64+0xc0] ;  /* 0x0000c02e16c87981 */ /* 0x000164000c1e1520 */
.L_x_410:
[----:B------:R-:W-:Y:S05]  /*14af0*/  BSYNC B1 ;  /* 0x0000000000017941 */ /* 0x000fea0003800000 */
.L_x_409:
[----:B0----5:R-:W-:Y:S01]  /*14b00*/  HADD2.F32 R153, -RZ, R200.H0_H0 ;  /* 0x200000c8ff997230 */ /* 0x021fe20000004100 */
[----:B------:R-:W-:Y:S01]  /*14b10*/  ISETP.GT.AND P2, PT, R3, 0x61, PT ;  /* 0x000000610300780c */ /* 0x000fe20003f44270 */
[----:B------:R-:W-:Y:S03]  /*14b20*/  BSSY B1, `(.L_x_411) ;  /* 0x0000009000017945 */ /* 0x000fe60003800000 */
[----:B------:R-:W-:Y:S01]  /*14b30*/  FMUL R153, R153, R16 ;  /* 0x0000001099997220 */ /* 0x000fe20000400000 */
[----:B------:R-:W-:Y:S02]  /*14b40*/  ISETP.GT.AND P0, PT, R0, RZ, P2 ;  /* 0x000000ff0000720c */ /* 0x000fe40001704270 */
[----:B------:R-:W-:Y:S01]  /*14b50*/  P2R R154, PR, RZ, 0x4 ;  /* 0x00000004ff9a7803 */ /* 0x000fe20000000000 */
[----:B------:R-:W-:-:S05]  /*14b60*/  FFMA R153, R136, R2, R153 ;  /* 0x0000000288997223 */ /* 0x000fca0000000099 */
[----:B------:R-:W-:-:S05]  /*14b70*/  F2FP.F16.F32.PACK_AB R153, RZ, R153 ;  /* 0x00000099ff99723e */ /* 0x000fca00000000ff */
[----:B------:R0:W-:Y:S01]  /*14b80*/  @P1 STG.E.U16 desc[UR46][R220.64+0xc0], R153 ;  /* 0x0000c099dc001986 */ /* 0x0001e2000c10152e */
[----:B------:R-:W-:Y:S05]  /*14b90*/  @!P0 BRA `(.L_x_412) ;  /* 0x0000000000048947 */ /* 0x000fea0003800000 */
[----:B------:R0:W5:Y:S02]  /*14ba0*/  LDG.E.LTC128B.U16 R200, desc[UR46][R22.64+0xc2] ;  /* 0x0000c22e16c87981 */ /* 0x000164000c1e1520 */
.L_x_412:
[----:B------:R-:W-:Y:S05]  /*14bb0*/  BSYNC B1 ;  /* 0x0000000000017941 */ /* 0x000fea0003800000 */
.L_x_411:
        /* <DEDUP_REMOVED lines=9> */
.L_x_414:
[----:B------:R-:W-:Y:S05]  /*14c50*/  BSYNC B1 ;  /* 0x0000000000017941 */ /* 0x000fea0003800000 */
.L_x_413:
        /* <DEDUP_REMOVED lines=9> */
.L_x_416:
[----:B------:R-:W-:Y:S05]  /*14cf0*/  BSYNC B1 ;  /* 0x0000000000017941 */ /* 0x000fea0003800000 */
.L_x_415:
        /* <DEDUP_REMOVED lines=10> */
.L_x_418:
[----:B------:R-:W-:Y:S05]  /*14da0*/  BSYNC B1 ;  /* 0x0000000000017941 */ /* 0x000fea0003800000 */
.L_x_417:
        /* <DEDUP_REMOVED lines=10> */
.L_x_420:
[----:B------:R-:W-:Y:S05]  /*14e50*/  BSYNC B1 ;  /* 0x0000000000017941 */ /* 0x000fea0003800000 */
.L_x_419:
        /* <DEDUP_REMOVED lines=9> */
.L_x_422:
[----:B------:R-:W-:Y:S05]  /*14ef0*/  BSYNC B1 ;  /* 0x0000000000017941 */ /* 0x000fea0003800000 */
.L_x_421:
        /* <DEDUP_REMOVED lines=9> */
.L_x_424:
[----:B------:R-:W-:Y:S05]  /*14f90*/  BSYNC B1 ;  /* 0x0000000000017941 */ /* 0x000fea0003800000 */
.L_x_423:
        /* <DEDUP_REMOVED lines=10> */
.L_x_426:
[----:B------:R-:W-:Y:S05]  /*15040*/  BSYNC B1 ;  /* 0x0000000000017941 */ /* 0x000fea0003800000 */
.L_x_425:
        /* <DEDUP_REMOVED lines=10> */
.L_x_428:
[----:B------:R-:W-:Y:S05]  /*150f0*/  BSYNC B1 ;  /* 0x0000000000017941 */ /* 0x000fea0003800000 */
.L_x_427:
        /* <DEDUP_REMOVED lines=9> */
.L_x_430:
[----:B------:R-:W-:Y:S05]  /*15190*/  BSYNC B1 ;  /* 0x0000000000017941 */ /* 0x000fea0003800000 */
.L_x_429:
        /* <DEDUP_REMOVED lines=9> */
.L_x_432:
[----:B------:R-:W-:Y:S05]  /*15230*/  BSYNC B1 ;  /* 0x0000000000017941 */ /* 0x000fea0003800000 */
.L_x_431:
        /* <DEDUP_REMOVED lines=10> */
.L_x_434:
[----:B------:R-:W-:Y:S05]  /*152e0*/  BSYNC B1 ;  /* 0x0000000000017941 */ /* 0x000fea0003800000 */
.L_x_433:
        /* <DEDUP_REMOVED lines=10> */
.L_x_436:
[----:B------:R-:W-:Y:S05]  /*15390*/  BSYNC B1 ;  /* 0x0000000000017941 */ /* 0x000fea0003800000 */
.L_x_435:
        /* <DEDUP_REMOVED lines=9> */
.L_x_438:
[----:B------:R-:W-:Y:S05]  /*15430*/  BSYNC B1 ;  /* 0x0000000000017941 */ /* 0x000fea0003800000 */
.L_x_437:
        /* <DEDUP_REMOVED lines=9> */
.L_x_440:
[----:B------:R-:W-:Y:S05]  /*154d0*/  BSYNC B1 ;  /* 0x0000000000017941 */ /* 0x000fea0003800000 */
.L_x_439:
[----:B-----5:R-:W-:Y:S01]  /*154e0*/  HADD2.F32 R137, -RZ, R200.H0_H0 ;  /* 0x200000c8ff897230 */ /* 0x020fe20000004100 */
[----:B------:R-:W-:Y:S04]  /*154f0*/  BSSY B1, `(.L_x_441) ;  /* 0x0000009000017945 */ /* 0x000fe80003800000 */
[----:B------:R-:W-:-:S04]  /*15500*/  FMUL R136, R137, R16 ;  /* 0x0000001089887220 */ /* 0x000fc80000400000 */
[----:B------:R-:W-:-:S05]  /*15510*/  FFMA R136, R151, R2, R136 ;  /* 0x0000000297887223 */ /* 0x000fca0000000088 */
[----:B------:R-:W-:-:S05]  /*15520*/  F2FP.F16.F32.PACK_AB R136, RZ, R136 ;  /* 0x00000088ff88723e */ /* 0x000fca00000000ff */
[----:B------:R0:W-:Y:S01]  /*15530*/  @P5 STG.E.U16 desc[UR46][R4.64+0xf2], R136 ;  /* 0x0000f28804005986 */ /* 0x0001e2000c10152e */
[----:B------:R-:W-:-:S04]  /*15540*/  ISETP.NE.AND P5, PT, R152, RZ, PT ;  /* 0x000000ff9800720c */ /* 0x000fc80003fa5270 */
[----:B------:R-:W-:-:S13]  /*15550*/  ISETP.GT.AND P5, PT, R0, 0x80, P5 ;  /* 0x000000800000780c */ /* 0x000fda0002fa4270 */
[----:B0-----:R-:W-:Y:S05]  /*15560*/  @!P5 BRA `(.L_x_442) ;  /* 0x000000000004d947 */ /* 0x001fea0003800000 */
[----:B------:R0:W5:Y:S02]  /*15570*/  LDG.E.LTC128B.U16 R200, desc[UR46][R18.64+0xc0] ;  /* 0x0000c02e12c87981 */ /* 0x000164000c1e1520 */
.L_x_442:
[----:B------:R-:W-:Y:S05]  /*15580*/  BSYNC B1 ;  /* 0x0000000000017941 */ /* 0x000fea0003800000 */
.L_x_441:
        /* <DEDUP_REMOVED lines=10> */
.L_x_444:
[----:B------:R-:W-:Y:S05]  /*15630*/  BSYNC B1 ;  /* 0x0000000000017941 */ /* 0x000fea0003800000 */
.L_x_443:
        /* <DEDUP_REMOVED lines=10> */
.L_x_446:
[----:B------:R-:W-:Y:S05]  /*156e0*/  BSYNC B1 ;  /* 0x0000000000017941 */ /* 0x000fea0003800000 */
.L_x_445:
        /* <DEDUP_REMOVED lines=10> */
.L_x_448:
[----:B------:R-:W-:Y:S05]  /*15790*/  BSYNC B1 ;  /* 0x0000000000017941 */ /* 0x000fea0003800000 */
.L_x_447:
        /* <DEDUP_REMOVED lines=9> */
.L_x_450:
[----:B------:R-:W-:Y:S05]  /*15830*/  BSYNC B1 ;  /* 0x0000000000017941 */ /* 0x000fea0003800000 */
.L_x_449:
        /* <DEDUP_REMOVED lines=9> */
.L_x_452:
[----:B------:R-:W-:Y:S05]  /*158d0*/  BSYNC B1 ;  /* 0x0000000000017941 */ /* 0x000fea0003800000 */
.L_x_451:
        /* <DEDUP_REMOVED lines=9> */
.L_x_454:
[----:B------:R-:W-:Y:S05]  /*15970*/  BSYNC B1 ;  /* 0x0000000000017941 */ /* 0x000fea0003800000 */
.L_x_453:
        /* <DEDUP_REMOVED lines=9> */
.L_x_456:
[----:B------:R-:W-:Y:S05]  /*15a10*/  BSYNC B1 ;  /* 0x0000000000017941 */ /* 0x000fea0003800000 */
.L_x_455:
        /* <DEDUP_REMOVED lines=9> */
.L_x_458:
[----:B------:R-:W-:Y:S05]  /*15ab0*/  BSYNC B1 ;  /* 0x0000000000017941 */ /* 0x000fea0003800000 */
.L_x_457:
        /* <DEDUP_REMOVED lines=9> */
.L_x_460:
[----:B------:R-:W-:Y:S05]  /*15b50*/  BSYNC B1 ;  /* 0x0000000000017941 */ /* 0x000fea0003800000 */
.L_x_459:
        /* <DEDUP_REMOVED lines=9> */
.L_x_462:
[----:B------:R-:W-:Y:S05]  /*15bf0*/  BSYNC B1 ;  /* 0x0000000000017941 */ /* 0x000fea0003800000 */
.L_x_461:
        /* <DEDUP_REMOVED lines=9> */
.L_x_464:
[----:B------:R-:W-:Y:S05]  /*15c90*/  BSYNC B1 ;  /* 0x0000000000017941 */ /* 0x000fea0003800000 */
.L_x_463:
        /* <DEDUP_REMOVED lines=9> */
.L_x_466:
[----:B------:R-:W-:Y:S05]  /*15d30*/  BSYNC B1 ;  /* 0x0000000000017941 */ /* 0x000fea0003800000 */
.L_x_465:
        /* <DEDUP_REMOVED lines=9> */
.L_x_468:
[----:B------:R-:W-:Y:S05]  /*15dd0*/  BSYNC B1 ;  /* 0x0000000000017941 */ /* 0x000fea0003800000 */
.L_x_467:
        /* <DEDUP_REMOVED lines=9> */
.L_x_470:
[----:B------:R-:W-:Y:S05]  /*15e70*/  BSYNC B1 ;  /* 0x0000000000017941 */ /* 0x000fea0003800000 */
.L_x_469:
        /* <DEDUP_REMOVED lines=9> */
.L_x_472:
[----:B------:R-:W-:Y:S05]  /*15f10*/  BSYNC B1 ;  /* 0x0000000000017941 */ /* 0x000fea0003800000 */
.L_x_471:
        /* <DEDUP_REMOVED lines=10> */
.L_x_474:
[----:B------:R-:W-:Y:S05]  /*15fc0*/  BSYNC B1 ;  /* 0x0000000000017941 */ /* 0x000fea0003800000 */
.L_x_473:
        /* <DEDUP_REMOVED lines=10> */
.L_x_476:
[----:B------:R-:W-:Y:S05]  /*16070*/  BSYNC B1 ;  /* 0x0000000000017941 */ /* 0x000fea0003800000 */
.L_x_475:
        /* <DEDUP_REMOVED lines=10> */
.L_x_478:
[----:B------:R-:W-:Y:S05]  /*16120*/  BSYNC B1 ;  /* 0x0000000000017941 */ /* 0x000fea0003800000 */
.L_x_477:
        /* <DEDUP_REMOVED lines=10> */
.L_x_480:
[----:B------:R-:W-:Y:S05]  /*161d0*/  BSYNC B1 ;  /* 0x0000000000017941 */ /* 0x000fea0003800000 */
.L_x_479:
        /* <DEDUP_REMOVED lines=9> */
.L_x_482:
[----:B------:R-:W-:Y:S05]  /*16270*/  BSYNC B1 ;  /* 0x0000000000017941 */ /* 0x000fea0003800000 */
.L_x_481:
        /* <DEDUP_REMOVED lines=9> */
.L_x_484:
[----:B------:R-:W-:Y:S05]  /*16310*/  BSYNC B1 ;  /* 0x0000000000017941 */ /* 0x000fea0003800000 */
.L_x_483:
        /* <DEDUP_REMOVED lines=9> */
.L_x_486:
[----:B------:R-:W-:Y:S05]  /*163b0*/  BSYNC B1 ;  /* 0x0000000000017941 */ /* 0x000fea0003800000 */
.L_x_485:
        /* <DEDUP_REMOVED lines=9> */
.L_x_488:
[----:B------:R-:W-:Y:S05]  /*16450*/  BSYNC B1 ;  /* 0x0000000000017941 */ /* 0x000fea0003800000 */
.L_x_487:
        /* <DEDUP_REMOVED lines=9> */
.L_x_490:
[----:B------:R-:W-:Y:S05]  /*164f0*/  BSYNC B1 ;  /* 0x0000000000017941 */ /* 0x000fea0003800000 */
.L_x_489:
        /* <DEDUP_REMOVED lines=9> */
.L_x_492:
[----:B------:R-:W-:Y:S05]  /*16590*/  BSYNC B1 ;  /* 0x0000000000017941 */ /* 0x000fea0003800000 */
.L_x_491:
        /* <DEDUP_REMOVED lines=9> */
.L_x_494:
[----:B------:R-:W-:Y:S05]  /*16630*/  BSYNC B1 ;  /* 0x0000000000017941 */ /* 0x000fea0003800000 */
.L_x_493:
        /* <DEDUP_REMOVED lines=9> */
.L_x_496:
[----:B------:R-:W-:Y:S05]  /*166d0*/  BSYNC B1 ;  /* 0x0000000000017941 */ /* 0x000fea0003800000 */
.L_x_495:
        /* <DEDUP_REMOVED lines=9> */
.L_x_498:
[----:B------:R-:W-:Y:S05]  /*16770*/  BSYNC B1 ;  /* 0x0000000000017941 */ /* 0x000fea0003800000 */
.L_x_497:
        /* <DEDUP_REMOVED lines=9> */
.L_x_500:
[----:B------:R-:W-:Y:S05]  /*16810*/  BSYNC B1 ;  /* 0x0000000000017941 */ /* 0x000fea0003800000 */
.L_x_499:
        /* <DEDUP_REMOVED lines=9> */
.L_x_502:
[----:B------:R-:W-:Y:S05]  /*168b0*/  BSYNC B1 ;  /* 0x0000000000017941 */ /* 0x000fea0003800000 */
.L_x_501:
        /* <DEDUP_REMOVED lines=9> */
.L_x_504:
[----:B------:R-:W-:Y:S05]  /*16950*/  BSYNC B1 ;  /* 0x0000000000017941 */ /* 0x000fea0003800000 */
.L_x_503:
        /* <DEDUP_REMOVED lines=10> */
.L_x_506:
[----:B------:R-:W-:Y:S05]  /*16a00*/  BSYNC B1 ;  /* 0x0000000000017941 */ /* 0x000fea0003800000 */
.L_x_505:
        /* <DEDUP_REMOVED lines=10> */
.L_x_508:
[----:B------:R-:W-:Y:S05]  /*16ab0*/  BSYNC B1 ;  /* 0x0000000000017941 */ /* 0x000fea0003800000 */
.L_x_507:
        /* <DEDUP_REMOVED lines=10> */
.L_x_510:
[----:B------:R-:W-:Y:S05]  /*16b60*/  BSYNC B1 ;  /* 0x0000000000017941 */ /* 0x000fea0003800000 */
.L_x_509:
        /* <DEDUP_REMOVED lines=10> */
.L_x_512:
[----:B------:R-:W-:Y:S05]  /*16c10*/  BSYNC B1 ;  /* 0x0000000000017941 */ /* 0x000fea0003800000 */
.L_x_511:
        /* <DEDUP_REMOVED lines=9> */
.L_x_514:
[----:B------:R-:W-:Y:S05]  /*16cb0*/  BSYNC B1 ;  /* 0x0000000000017941 */ /* 0x000fea0003800000 */
.L_x_513:
        /* <DEDUP_REMOVED lines=9> */
.L_x_516:
[----:B------:R-:W-:Y:S05]  /*16d50*/  BSYNC B1 ;  /* 0x0000000000017941 */ /* 0x000fea0003800000 */
.L_x_515:
        /* <DEDUP_REMOVED lines=9> */
.L_x_518:
[----:B------:R-:W-:Y:S05]  /*16df0*/  BSYNC B1 ;  /* 0x0000000000017941 */ /* 0x000fea0003800000 */
.L_x_517:
        /* <DEDUP_REMOVED lines=9> */
.L_x_520:
[----:B------:R-:W-:Y:S05]  /*16e90*/  BSYNC B1 ;  /* 0x0000000000017941 */ /* 0x000fea0003800000 */
.L_x_519:
        /* <DEDUP_REMOVED lines=9> */
.L_x_522:
[----:B------:R-:W-:Y:S05]  /*16f30*/  BSYNC B1 ;  /* 0x0000000000017941 */ /* 0x000fea0003800000 */
.L_x_521:
        /* <DEDUP_REMOVED lines=9> */
.L_x_524:
[----:B------:R-:W-:Y:S05]  /*16fd0*/  BSYNC B1 ;  /* 0x0000000000017941 */ /* 0x000fea0003800000 */
.L_x_523:
        /* <DEDUP_REMOVED lines=9> */
.L_x_526:
[----:B------:R-:W-:Y:S05]  /*17070*/  BSYNC B1 ;  /* 0x0000000000017941 */ /* 0x000fea0003800000 */
.L_x_525:
        /* <DEDUP_REMOVED lines=9> */
.L_x_528:
[----:B------:R-:W-:Y:S05]  /*17110*/  BSYNC B1 ;  /* 0x0000000000017941 */ /* 0x000fea0003800000 */
.L_x_527:
        /* <DEDUP_REMOVED lines=9> */
.L_x_530:
[----:B------:R-:W-:Y:S05]  /*171b0*/  BSYNC B1 ;  /* 0x0000000000017941 */ /* 0x000fea0003800000 */
.L_x_529:
        /* <DEDUP_REMOVED lines=9> */
.L_x_532:
[----:B------:R-:W-:Y:S05]  /*17250*/  BSYNC B1 ;  /* 0x0000000000017941 */ /* 0x000fea0003800000 */
.L_x_531:
        /* <DEDUP_REMOVED lines=9> */
.L_x_534:
[----:B------:R-:W-:Y:S05]  /*172f0*/  BSYNC B1 ;  /* 0x0000000000017941 */ /* 0x000fea0003800000 */
.L_x_533:
        /* <DEDUP_REMOVED lines=9> */
.L_x_536:
[----:B------:R-:W-:Y:S05]  /*17390*/  BSYNC B1 ;  /* 0x0000000000017941 */ /* 0x000fea0003800000 */
.L_x_535:
        /* <DEDUP_REMOVED lines=11> */
.L_x_538:
[----:B------:R-:W-:Y:S05]  /*17450*/  BSYNC B1 ;  /* 0x0000000000017941 */ /* 0x000fea0003800000 */
.L_x_537:
        /* <DEDUP_REMOVED lines=11> */
.L_x_540:
[----:B------:R-:W-:Y:S05]  /*17510*/  BSYNC B1 ;  /* 0x0000000000017941 */ /* 0x000fea0003800000 */
.L_x_539:
        /* <DEDUP_REMOVED lines=9> */
.L_x_542:
[----:B------:R-:W-:Y:S05]  /*175b0*/  BSYNC B1 ;  /* 0x0000000000017941 */ /* 0x000fea0003800000 */
.L_x_541:
        /* <DEDUP_REMOVED lines=9> */
.L_x_544:
[----:B------:R-:W-:Y:S05]  /*17650*/  BSYNC B1 ;  /* 0x0000000000017941 */ /* 0x000fea0003800000 */
.L_x_543:
        /* <DEDUP_REMOVED lines=10> */
.L_x_546:
[----:B------:R-:W-:Y:S05]  /*17700*/  BSYNC B1 ;  /* 0x0000000000017941 */ /* 0x000fea0003800000 */
.L_x_545:
        /* <DEDUP_REMOVED lines=10> */
.L_x_548:
[----:B------:R-:W-:Y:S05]  /*177b0*/  BSYNC B1 ;  /* 0x0000000000017941 */ /* 0x000fea0003800000 */
.L_x_547:
        /* <DEDUP_REMOVED lines=9> */
.L_x_550:
[----:B------:R-:W-:Y:S05]  /*17850*/  BSYNC B1 ;  /* 0x0000000000017941 */ /* 0x000fea0003800000 */
.L_x_549:
        /* <DEDUP_REMOVED lines=9> */
.L_x_552:
[----:B------:R-:W-:Y:S05]  /*178f0*/  BSYNC B1 ;  /* 0x0000000000017941 */ /* 0x000fea0003800000 */
.L_x_551:
        /* <DEDUP_REMOVED lines=10> */
.L_x_554:
[----:B------:R-:W-:Y:S05]  /*179a0*/  BSYNC B1 ;  /* 0x0000000000017941 */ /* 0x000fea0003800000 */
.L_x_553:
        /* <DEDUP_REMOVED lines=10> */
.L_x_556:
[----:B------:R-:W-:Y:S05]  /*17a50*/  BSYNC B1 ;  /* 0x0000000000017941 */ /* 0x000fea0003800000 */
.L_x_555:
        /* <DEDUP_REMOVED lines=9> */
.L_x_558:
[----:B------:R-:W-:Y:S05]  /*17af0*/  BSYNC B1 ;  /* 0x0000000000017941 */ /* 0x000fea0003800000 */
.L_x_557:
        /* <DEDUP_REMOVED lines=9> */
.L_x_560:
[----:B------:R-:W-:Y:S05]  /*17b90*/  BSYNC B1 ;  /* 0x0000000000017941 */ /* 0x000fea0003800000 */
.L_x_559:
        /* <DEDUP_REMOVED lines=10> */
.L_x_562:
[----:B------:R-:W-:Y:S05]  /*17c40*/  BSYNC B1 ;  /* 0x0000000000017941 */ /* 0x000fea0003800000 */
.L_x_561:
        /* <DEDUP_REMOVED lines=10> */
.L_x_564:
[----:B------:R-:W-:Y:S05]  /*17cf0*/  BSYNC B1 ;  /* 0x0000000000017941 */ /* 0x000fea0003800000 */
.L_x_563:
[----:B-----5:R-:W-:Y:S01]  /*17d00*/  HADD2.F32 R3, -RZ, R200.H0_H0 ;  /* 0x200000c8ff037230 */ /* 0x020fe20000004100 */
[----:B------:R-:W-:Y:S04]  /*17d10*/  BSSY B1, `(.L_x_565) ;  /* 0x0000008000017945 */ /* 0x000fe80003800000 */
[----:B0-----:R-:W-:-:S04]  /*17d20*/  FMUL R22, R3, R16 ;  /* 0x0000001003167220 */ /* 0x001fc80000400000 */
[----:B------:R-:W-:-:S05]  /*17d30*/  FFMA R22, R85, R2, R22 ;  /* 0x0000000255167223 */ /* 0x000fca0000000016 */
[----:B------:R-:W-:-:S05]  /*17d40*/  F2FP.F16.F32.PACK_AB R22, RZ, R22 ;  /* 0x00000016ff16723e */ /* 0x000fca00000000ff */
[----:B------:R0:W-:Y:S01]  /*17d50*/  @P5 STG.E.U16 desc[UR46][R220.64+0x132], R22 ;  /* 0x00013216dc005986 */ /* 0x0001e2000c10152e */
[----:B------:R-:W-:-:S13]  /*17d60*/  ISETP.GT.AND P5, PT, R0, 0x8, P1 ;  /* 0x000000080000780c */ /* 0x000fda0000fa4270 */
[----:B0-----:R-:W-:Y:S05]  /*17d70*/  @!P5 BRA `(.L_x_566) ;  /* 0x000000000004d947 */ /* 0x001fea0003800000 */
[----:B------:R0:W5:Y:S02]  /*17d80*/  LDG.E.LTC128B.U16 R200, desc[UR46][R20.64+0x130] ;  /* 0x0001302e14c87981 */ /* 0x000164000c1e1520 */
.L_x_566:
[----:B------:R-:W-:Y:S05]  /*17d90*/  BSYNC B1 ;  /* 0x0000000000017941 */ /* 0x000fea0003800000 */
.L_x_565:
        /* <DEDUP_REMOVED lines=9> */
.L_x_568:
[----:B------:R-:W-:Y:S05]  /*17e30*/  BSYNC B1 ;  /* 0x0000000000017941 */ /* 0x000fea0003800000 */
.L_x_567:
[----:B-----5:R-:W-:Y:S01]  /*17e40*/  HADD2.F32 R3, -RZ, R200.H0_H0 ;  /* 0x200000c8ff037230 */ /* 0x020fe20000004100 */
[----:B------:R-:W-:Y:S04]  /*17e50*/  BSSY B1, `(.L_x_569) ;  /* 0x0000009000017945 */ /* 0x000fe80003800000 */
[----:B0-----:R-:W-:-:S04]  /*17e60*/  FMUL R20, R3, R16 ;  /* 0x0000001003147220 */ /* 0x001fc80000400000 */
[----:B------:R-:W-:-:S05]  /*17e70*/  FFMA R20, R87, R2, R20 ;  /* 0x0000000257147223 */ /* 0x000fca0000000014 */
[----:B------:R-:W-:-:S05]  /*17e80*/  F2FP.F16.F32.PACK_AB R20, RZ, R20 ;  /* 0x00000014ff14723e */ /* 0x000fca00000000ff */
[----:B------:R0:W-:Y:S01]  /*17e90*/  @P5 STG.E.U16 desc[UR46][R4.64+0x132], R20 ;  /* 0x0001321404005986 */ /* 0x0001e2000c10152e */
[----:B------:R-:W-:-:S04]  /*17ea0*/  ISETP.NE.AND P5, PT, R88, RZ, PT ;  /* 0x000000ff5800720c */ /* 0x000fc80003fa5270 */
[----:B------:R-:W-:-:S13]  /*17eb0*/  ISETP.GT.AND P5, PT, R0, 0x80, P5 ;  /* 0x000000800000780c */ /* 0x000fda0002fa4270 */
[----:B0-----:R-:W-:Y:S05]  /*17ec0*/  @!P5 BRA `(.L_x_570) ;  /* 0x000000000004d947 */ /* 0x001fea0003800000 */
[----:B------:R0:W5:Y:S02]  /*17ed0*/  LDG.E.LTC128B.U16 R200, desc[UR46][R18.64+0x100] ;  /* 0x0001002e12c87981 */ /* 0x000164000c1e1520 */
.L_x_570:
[----:B------:R-:W-:Y:S05]  /*17ee0*/  BSYNC B1 ;  /* 0x0000000000017941 */ /* 0x000fea0003800000 */
.L_x_569:
        /* <DEDUP_REMOVED lines=10> */
.L_x_572:
[----:B------:R-:W-:Y:S05]  /*17f90*/  BSYNC B1 ;  /* 0x0000000000017941 */ /* 0x000fea0003800000 */
.L_x_571:
        /* <DEDUP_REMOVED lines=10> */
.L_x_574:
[----:B------:R-:W-:Y:S05]  /*18040*/  BSYNC B1 ;  /* 0x0000000000017941 */ /* 0x000fea0003800000 */
.L_x_573:
        /* <DEDUP_REMOVED lines=10> */
.L_x_576:
[----:B------:R-:W-:Y:S05]  /*180f0*/  BSYNC B1 ;  /* 0x0000000000017941 */ /* 0x000fea0003800000 */
.L_x_575:
        /* <DEDUP_REMOVED lines=9> */
.L_x_578:
[----:B------:R-:W-:Y:S05]  /*18190*/  BSYNC B1 ;  /* 0x0000000000017941 */ /* 0x000fea0003800000 */
.L_x_577:
        /* <DEDUP_REMOVED lines=9> */
.L_x_580:
[----:B------:R-:W-:Y:S05]  /*18230*/  BSYNC B1 ;  /* 0x0000000000017941 */ /* 0x000fea0003800000 */
.L_x_579:
        /* <DEDUP_REMOVED lines=9> */
.L_x_582:
[----:B------:R-:W-:Y:S05]  /*182d0*/  BSYNC B1 ;  /* 0x0000000000017941 */ /* 0x000fea0003800000 */
.L_x_581:
        /* <DEDUP_REMOVED lines=9> */
.L_x_584:
[----:B------:R-:W-:Y:S05]  /*18370*/  BSYNC B1 ;  /* 0x0000000000017941 */ /* 0x000fea0003800000 */
.L_x_583:
        /* <DEDUP_REMOVED lines=9> */
.L_x_586:
[----:B------:R-:W-:Y:S05]  /*18410*/  BSYNC B1 ;  /* 0x0000000000017941 */ /* 0x000fea0003800000 */
.L_x_585:
        /* <DEDUP_REMOVED lines=9> */
.L_x_588:
[----:B------:R-:W-:Y:S05]  /*184b0*/  BSYNC B1 ;  /* 0x0000000000017941 */ /* 0x000fea0003800000 */
.L_x_587:
        /* <DEDUP_REMOVED lines=9> */
.L_x_590:
[----:B------:R-:W-:Y:S05]  /*18550*/  BSYNC B1 ;  /* 0x0000000000017941 */ /* 0x000fea0003800000 */
.L_x_589:
        /* <DEDUP_REMOVED lines=9> */
.L_x_592:
[----:B------:R-:W-:Y:S05]  /*185f0*/  BSYNC B1 ;  /* 0x0000000000017941 */ /* 0x000fea0003800000 */
.L_x_591:
        /* <DEDUP_REMOVED lines=9> */
.L_x_594:
[----:B------:R-:W-:Y:S05]  /*18690*/  BSYNC B1 ;  /* 0x0000000000017941 */ /* 0x000fea0003800000 */
.L_x_593:
        /* <DEDUP_REMOVED lines=9> */
.L_x_596:
[----:B------:R-:W-:Y:S05]  /*18730*/  BSYNC B1 ;  /* 0x0000000000017941 */ /* 0x000fea0003800000 */
.L_x_595:
        /* <DEDUP_REMOVED lines=9> */
.L_x_598:
[----:B------:R-:W-:Y:S05]  /*187d0*/  BSYNC B1 ;  /* 0x0000000000017941 */ /* 0x000fea0003800000 */
.L_x_597:
        /* <DEDUP_REMOVED lines=9> */
.L_x_600:
[----:B------:R-:W-:Y:S05]  /*18870*/  BSYNC B1 ;  /* 0x0000000000017941 */ /* 0x000fea0003800000 */
.L_x_599:
        /* <DEDUP_REMOVED lines=10> */
.L_x_602:
[----:B------:R-:W-:Y:S05]  /*18920*/  BSYNC B1 ;  /* 0x0000000000017941 */ /* 0x000fea0003800000 */
.L_x_601:
        /* <DEDUP_REMOVED lines=10> */
.L_x_604:
[----:B------:R-:W-:Y:S05]  /*189d0*/  BSYNC B1 ;  /* 0x0000000000017941 */ /* 0x000fea0003800000 */
.L_x_603:
        /* <DEDUP_REMOVED lines=10> */
.L_x_606:
[----:B------:R-:W-:Y:S05]  /*18a80*/  BSYNC B1 ;  /* 0x0000000000017941 */ /* 0x000fea0003800000 */
.L_x_605:
        /* <DEDUP_REMOVED lines=10> */
.L_x_608:
[----:B------:R-:W-:Y:S05]  /*18b30*/  BSYNC B1 ;  /* 0x0000000000017941 */ /* 0x000fea0003800000 */
.L_x_607:
        /* <DEDUP_REMOVED lines=9> */
.L_x_610:
[----:B------:R-:W-:Y:S05]  /*18bd0*/  BSYNC B1 ;  /* 0x0000000000017941 */ /* 0x000fea0003800000 */
.L_x_609:
        /* <DEDUP_REMOVED lines=9> */
.L_x_612:
[----:B------:R-:W-:Y:S05]  /*18c70*/  BSYNC B1 ;  /* 0x0000000000017941 */ /* 0x000fea0003800000 */
.L_x_611:
        /* <DEDUP_REMOVED lines=9> */
.L_x_614:
[----:B------:R-:W-:Y:S05]  /*18d10*/  BSYNC B1 ;  /* 0x0000000000017941 */ /* 0x000fea0003800000 */
.L_x_613:
        /* <DEDUP_REMOVED lines=9> */
.L_x_616:
[----:B------:R-:W-:Y:S05]  /*18db0*/  BSYNC B1 ;  /* 0x0000000000017941 */ /* 0x000fea0003800000 */
.L_x_615:
        /* <DEDUP_REMOVED lines=9> */
.L_x_618:
[----:B------:R-:W-:Y:S05]  /*18e50*/  BSYNC B1 ;  /* 0x0000000000017941 */ /* 0x000fea0003800000 */
.L_x_617:
        /* <DEDUP_REMOVED lines=9> */
.L_x_620:
[----:B------:R-:W-:Y:S05]  /*18ef0*/  BSYNC B1 ;  /* 0x0000000000017941 */ /* 0x000fea0003800000 */
.L_x_619:
        /* <DEDUP_REMOVED lines=9> */
.L_x_622:
[----:B------:R-:W-:Y:S05]  /*18f90*/  BSYNC B1 ;  /* 0x0000000000017941 */ /* 0x000fea0003800000 */
.L_x_621:
        /* <DEDUP_REMOVED lines=9> */
.L_x_624:
[----:B------:R-:W-:Y:S05]  /*19030*/  BSYNC B1 ;  /* 0x0000000000017941 */ /* 0x000fea0003800000 */
.L_x_623:
        /* <DEDUP_REMOVED lines=9> */
.L_x_626:
[----:B------:R-:W-:Y:S05]  /*190d0*/  BSYNC B1 ;  /* 0x0000000000017941 */ /* 0x000fea0003800000 */
.L_x_625:
        /* <DEDUP_REMOVED lines=9> */
.L_x_628:
[----:B------:R-:W-:Y:S05]  /*19170*/  BSYNC B1 ;  /* 0x0000000000017941 */ /* 0x000fea0003800000 */
.L_x_627:
        /* <DEDUP_REMOVED lines=9> */
.L_x_630:
[----:B------:R-:W-:Y:S05]  /*19210*/  BSYNC B1 ;  /* 0x0000000000017941 */ /* 0x000fea0003800000 */
.L_x_629:
        /* <DEDUP_REMOVED lines=9> */
.L_x_632:
[----:B------:R-:W-:Y:S05]  /*192b0*/  BSYNC B1 ;  /* 0x0000000000017941 */ /* 0x000fea0003800000 */
.L_x_631:
        /* <DEDUP_REMOVED lines=10> */
.L_x_634:
[----:B------:R-:W-:Y:S05]  /*19360*/  BSYNC B1 ;  /* 0x0000000000017941 */ /* 0x000fea0003800000 */
.L_x_633:
        /* <DEDUP_REMOVED lines=10> */
.L_x_636:
[----:B------:R-:W-:Y:S05]  /*19410*/  BSYNC B1 ;  /* 0x0000000000017941 */ /* 0x000fea0003800000 */
.L_x_635:
        /* <DEDUP_REMOVED lines=10> */
.L_x_638:
[----:B------:R-:W-:Y:S05]  /*194c0*/  BSYNC B1 ;  /* 0x0000000000017941 */ /* 0x000fea0003800000 */
.L_x_637:
        /* <DEDUP_REMOVED lines=10> */
.L_x_640:
[----:B------:R-:W-:Y:S05]  /*19570*/  BSYNC B1 ;  /* 0x0000000000017941 */ /* 0x000fea0003800000 */
.L_x_639:
        /* <DEDUP_REMOVED lines=9> */
.L_x_642:
[----:B------:R-:W-:Y:S05]  /*19610*/  BSYNC B1 ;  /* 0x0000000000017941 */ /* 0x000fea0003800000 */
.L_x_641:
        /* <DEDUP_REMOVED lines=9> */
.L_x_644:
[----:B------:R-:W-:Y:S05]  /*196b0*/  BSYNC B1 ;  /* 0x0000000000017941 */ /* 0x000fea0003800000 */
.L_x_643:
        /* <DEDUP_REMOVED lines=9> */
.L_x_646:
[----:B------:R-:W-:Y:S05]  /*19750*/  BSYNC B1 ;  /* 0x0000000000017941 */ /* 0x000fea0003800000 */
.L_x_645:
        /* <DEDUP_REMOVED lines=9> */
.L_x_648:
[----:B------:R-:W-:Y:S05]  /*197f0*/  BSYNC B1 ;  /* 0x0000000000017941 */ /* 0x000fea0003800000 */
.L_x_647:
        /* <DEDUP_REMOVED lines=9> */
.L_x_650:
[----:B------:R-:W-:Y:S05]  /*19890*/  BSYNC B1 ;  /* 0x0000000000017941 */ /* 0x000fea0003800000 */
.L_x_649:
        /* <DEDUP_REMOVED lines=9> */
.L_x_652:
[----:B------:R-:W-:Y:S05]  /*19930*/  BSYNC B1 ;  /* 0x0000000000017941 */ /* 0x000fea0003800000 */
.L_x_651:
        /* <DEDUP_REMOVED lines=9> */
.L_x_654:
[----:B------:R-:W-:Y:S05]  /*199d0*/  BSYNC B1 ;  /* 0x0000000000017941 */ /* 0x000fea0003800000 */
.L_x_653:
        /* <DEDUP_REMOVED lines=9> */
.L_x_656:
[----:B------:R-:W-:Y:S05]  /*19a70*/  BSYNC B1 ;  /* 0x0000000000017941 */ /* 0x000fea0003800000 */
.L_x_655:
        /* <DEDUP_REMOVED lines=9> */
.L_x_658:
[----:B------:R-:W-:Y:S05]  /*19b10*/  BSYNC B1 ;  /* 0x0000000000017941 */ /* 0x000fea0003800000 */
.L_x_657:
        /* <DEDUP_REMOVED lines=9> */
.L_x_660:
[----:B------:R-:W-:Y:S05]  /*19bb0*/  BSYNC B1 ;  /* 0x0000000000017941 */ /* 0x000fea0003800000 */
.L_x_659:
        /* <DEDUP_REMOVED lines=9> */
.L_x_662:
[----:B------:R-:W-:Y:S05]  /*19c50*/  BSYNC B1 ;  /* 0x0000000000017941 */ /* 0x000fea0003800000 */
.L_x_661:
        /* <DEDUP_REMOVED lines=9> */
.L_x_664:
[----:B------:R-:W-:Y:S05]  /*19cf0*/  BSYNC B1 ;  /* 0x0000000000017941 */ /* 0x000fea0003800000 */
.L_x_663:
[----:B------:R-:W-:Y:S05]  /*19d00*/  @!P0 BRA `(.L_x_665) ;  /* 0x00000064006c8947 */ /* 0x000fea0003800000 */
[----:B0----5:R-:W-:-:S05]  /*19d10*/  HADD2.F32 R3, -RZ, R200.H0_H0 ;  /* 0x200000c8ff037230 */ /* 0x021fca0000004100 */
[----:B------:R-:W-:-:S04]  /*19d20*/  FMUL R0, R3, R16 ;  /* 0x0000001003007220 */ /* 0x000fc80000400000 */
[----:B------:R-:W-:-:S05]  /*19d30*/  FFMA R0, R39, R2, R0 ;  /* 0x0000000227007223 */ /* 0x000fca0000000000 */
[----:B------:R-:W-:-:S05]  /*19d40*/  F2FP.F16.F32.PACK_AB R0, RZ, R0 ;  /* 0x00000000ff00723e */ /* 0x000fca00000000ff */
[----:B------:R0:W-:Y:S01]  /*19d50*/  STG.E.U16 desc[UR46][R216.64+0x132], R0 ;  /* 0x00013200d8007986 */ /* 0x0001e2000c10152e */
[----:B------:R-:W-:Y:S05]  /*19d60*/  BRA `(.L_x_665) ;  /* 0x0000006400547947 */ /* 0x000fea0003800000 */
.L_x_34:
[----:B------:R-:W3:Y:S01]  /*19d70*/  LDL.LU R9, [R1+0x184] ;  /* 0x0001840001097983 */ /* 0x000ee20000300800 */
[----:B------:R-:W-:-:S03]  /*19d80*/  ULDC.64 UR4, c[0x0][0x5c0] ;  /* 0x0001700000047ab9 */ /* 0x000fc60000000a00 */
[----:B------:R-:W5:Y:S04]  /*19d90*/  LDL.LU R6, [R1+0x188] ;  /* 0x0001880001067983 */ /* 0x000f680000300800 */
[----:B------:R-:W2:Y:S04]  /*19da0*/  LDL.LU R8, [R1+0x18c] ;  /* 0x00018c0001087983 */ /* 0x000ea80000300800 */
[----:B------:R-:W4:Y:S01]  /*19db0*/  LDL.LU R7, [R1+0x180] ;  /* 0x0001800001077983 */ /* 0x000f220000300800 */
[C---:B------:R-:W-:Y:S02]  /*19dc0*/  LEA R12, P1, R4.reuse, UR4, 0x1 ;  /* 0x00000004040c7c11 */ /* 0x040fe4000f8208ff */
[----:B------:R-:W-:Y:S01]  /*19dd0*/  ISETP.GT.AND P4, PT, R3, 0x1, PT ;  /* 0x000000010300780c */ /* 0x000fe20003f84270 */
[----:B------:R-:W-:Y:S01]  /*19de0*/  USHF.L.U32 UR11, UR8, 0x4, URZ ;  /* 0x00000004080b7899 */ /* 0x000fe2000800063f */
[----:B------:R-:W-:Y:S01]  /*19df0*/  LEA.HI.X R13, R4, UR5, R18, 0x1, P1 ;  /* 0x00000005040d7c11 */ /* 0x000fe200088f0c12 */
[----:B------:R-:W4:Y:S01]  /*19e00*/  LDL.LU R234, [R1+0x19c] ;  /* 0x00019c0001ea7983 */ /* 0x000f220000300800 */
[----:B------:R-:W-:-:S02]  /*19e10*/  ISETP.GT.AND P1, PT, R0, RZ, P4 ;  /* 0x000000ff0000720c */ /* 0x000fc40002724270 */
[----:B------:R-:W-:Y:S01]  /*19e20*/  ISETP.GT.AND P3, PT, R0, 0x8, P5 ;  /* 0x000000080000780c */ /* 0x000fe20002f64270 */
[----:B------:R-:W4:Y:S01]  /*19e30*/  LDL.LU R233, [R1+0x1a0] ;  /* 0x0001a00001e97983 */ /* 0x000f220000300800 */
[----:B------:R-:W-:-:S03]  /*19e40*/  USHF.L.U64.HI UR5, UR8, 0x4, UR9 ;  /* 0x0000000408057899 */ /* 0x000fc60008010209 */
[----:B------:R-:W4:Y:S04]  /*19e50*/  LDL.LU R232, [R1+0x1a4] ;  /* 0x0001a40001e87983 */ /* 0x000f280000300800 */
[----:B------:R-:W4:Y:S04]  /*19e60*/  LDL.LU R23, [R1+0x1a8] ;  /* 0x0001a80001177983 */ /* 0x000f280000300800 */
[----:B------:R-:W4:Y:S04]  /*19e70*/  LDL.LU R22, [R1+0x1ac] ;  /* 0x0001ac0001167983 */ /* 0x000f280000300800 */
[----:B------:R-:W4:Y:S04]  /*19e80*/  LDL.LU R21, [R1+0x1b0] ;  /* 0x0001b00001157983 */ /* 0x000f280000300800 */
[----:B------:R-:W4:Y:S04]  /*19e90*/  LDL.LU R20, [R1+0x1b4] ;  /* 0x0001b40001147983 */ /* 0x000f280000300800 */
[----:B------:R-:W4:Y:S04]  /*19ea0*/  LDL.LU R19, [R1+0x1b8] ;  /* 0x0001b80001137983 */ /* 0x000f280000300800 */
[----:B------:R-:W4:Y:S04]  /*19eb0*/  LDL.LU R15, [R1+0x1bc] ;  /* 0x0001bc00010f7983 */ /* 0x000f280000300800 */
[----:B------:R-:W4:Y:S04]  /*19ec0*/  LDL.LU R11, [R1+0x144] ;  /* 0x00014400010b7983 */ /* 0x000f280000300800 */
[----:B------:R-:W4:Y:S01]  /*19ed0*/  LDL.LU R18, [R1+0x198] ;  /* 0x0001980001127983 */ /* 0x000f220000300800 */
[-C--:B---3--:R-:W-:Y:S01]  /*19ee0*/  FMUL R4, R9, R2.reuse ;  /* 0x0000000209047220 */ /* 0x088fe20000400000 */
[----:B-----5:R-:W-:-:S04]  /*19ef0*/  FMUL R6, R6, R2 ;  /* 0x0000000206067220 */ /* 0x020fc80000400000 */
[----:B------:R-:W-:Y:S01]  /*19f00*/  F2FP.F16.F32.PACK_AB R4, RZ, R4 ;  /* 0x00000004ff04723e */ /* 0x000fe200000000ff */
[----:B--2---:R-:W-:Y:S01]  /*19f10*/  FMUL R5, R8, R2 ;  /* 0x0000000208057220 */ /* 0x004fe20000400000 */
[----:B------:R-:W-:Y:S02]  /*19f20*/  IADD3 R8, P2, R12, UR11, RZ ;  /* 0x0000000b0c087c10 */ /* 0x000fe4000ff5e0ff */
[----:B------:R-:W-:Y:S01]  /*19f30*/  F2FP.F16.F32.PACK_AB R6, RZ, R6 ;  /* 0x00000006ff06723e */ /* 0x000fe200000000ff */
[----:B----4-:R-:W-:Y:S01]  /*19f40*/  FMUL R7, R7, R2 ;  /* 0x0000000207077220 */ /* 0x010fe20000400000 */
[----:B------:R-:W-:Y:S01]  /*19f50*/  IADD3.X R9, R13, UR5, RZ, P2, !PT ;  /* 0x000000050d097c10 */ /* 0x000fe200097fe4ff */
[----:B------:R-:W-:Y:S01]  /*19f60*/  @P1 STG.E.U16 desc[UR46][R12.64+0x2], R4 ;  /* 0x000002040c001986 */ /* 0x000fe2000c10152e */
[----:B------:R-:W-:Y:S02]  /*19f70*/  F2FP.F16.F32.PACK_AB R5, RZ, R5 ;  /* 0x00000005ff05723e */ /* 0x000fe400000000ff */
[----:B------:R-:W-:-:S05]  /*19f80*/  F2FP.F16.F32.PACK_AB R7, RZ, R7 ;  /* 0x00000007ff07723e */ /* 0x000fca00000000ff */
[----:B------:R0:W-:Y:S04]  /*19f90*/  @P0 STG.E.U16 desc[UR46][R12.64], R7 ;  /* 0x000000070c000986 */ /* 0x0001e8000c10152e */
[----:B------:R1:W-:Y:S04]  /*19fa0*/  @P3 STG.E.U16 desc[UR46][R8.64], R6 ;  /* 0x0000000608003986 */ /* 0x0003e8000c10152e */
[----:B0-----:R-:W2:Y:S04]  /*19fb0*/  LDL.LU R7, [R1+0x140] ;  /* 0x0001400001077983 */ /* 0x001ea80000300800 */
[----:B------:R-:W3:Y:S04]  /*19fc0*/  LDL.LU R4, [R1+0x194] ;  /* 0x0001940001047983 */ /* 0x000ee80000300800 */
[----:B-1----:R-:W4:Y:S01]  /*19fd0*/  LDL.LU R6, [R1+0x190] ;  /* 0x0001900001067983 */ /* 0x002f220000300800 */
[----:B------:R-:W-:-:S02]  /*19fe0*/  ISETP.GT.AND P0, PT, R0, 0x8, P4 ;  /* 0x000000080000780c */ /* 0x000fc40002704270 */
[C---:B------:R-:W-:Y:S02]  /*19ff0*/  ISETP.GT.AND P2, PT, R3.reuse, 0x8, PT ;  /* 0x000000080300780c */ /* 0x040fe40003f44270 */
[----:B------:R-:W-:Y:S02]  /*1a000*/  ISETP.GT.AND P4, PT, R3, 0x9, PT ;  /* 0x000000090300780c */ /* 0x000fe40003f84270 */
[C---:B------:R-:W-:Y:S02]  /*1a010*/  ISETP.GT.AND P3, PT, R0.reuse, 0x8, P2 ;  /* 0x000000080000780c */ /* 0x040fe40001764270 */
[----:B------:R-:W-:-:S05]  /*1a020*/  ISETP.GT.AND P1, PT, R0, RZ, P4 ;  /* 0x000000ff0000720c */ /* 0x000fca0002724270 */
[----:B------:R3:W-:Y:S01]  /*1a030*/  @P0 STG.E.U16 desc[UR46][R8.64+0x2], R5 ;  /* 0x0000020508000986 */ /* 0x0007e2000c10152e */
[----:B------:R-:W-:Y:S01]  /*1a040*/  ISETP.GT.AND P0, PT, R0, RZ, P2 ;  /* 0x000000ff0000720c */ /* 0x000fe20001704270 */
[----:B------:R-:W-:Y:S01]  /*1a050*/  UIMAD UR4, UR9, 0xf0, URZ ;  /* 0x000000f0090478a4 */ /* 0x000fe2000f8e023f */
[-C--:B---3--:R-:W-:Y:S01]  /*1a060*/  FMUL R5, R4, R2.reuse ;  /* 0x0000000204057220 */ /* 0x088fe20000400000 */
[-C--:B------:R-:W-:Y:S02]  /*1a070*/  FMUL R4, R18, R2.reuse ;  /* 0x0000000212047220 */ /* 0x080fe40000400000 */
[----:B------:R-:W3:Y:S01]  /*1a080*/  LDL.LU R18, [R1+0x158] ;  /* 0x0001580001127983 */ /* 0x000ee20000300800 */
[----:B----4-:R-:W-:Y:S01]  /*1a090*/  FMUL R6, R6, R2 ;  /* 0x0000000206067220 */ /* 0x010fe20000400000 */
[----:B------:R-:W-:Y:S02]  /*1a0a0*/  F2FP.F16.F32.PACK_AB R5, RZ, R5 ;  /* 0x00000005ff05723e */ /* 0x000fe400000000ff */
[----:B------:R-:W-:-:S02]  /*1a0b0*/  F2FP.F16.F32.PACK_AB R4, RZ, R4 ;  /* 0x00000004ff04723e */ /* 0x000fc400000000ff */
[----:B------:R-:W-:Y:S01]  /*1a0c0*/  F2FP.F16.F32.PACK_AB R6, RZ, R6 ;  /* 0x00000006ff06723e */ /* 0x000fe200000000ff */
[----:B------:R0:W-:Y:S01]  /*1a0d0*/  @P1 STG.E.U16 desc[UR46][R12.64+0x12], R5 ;  /* 0x000012050c001986 */ /* 0x0001e2000c10152e */
[----:B------:R-:W-:-:S03]  /*1a0e0*/  ISETP.GT.AND P1, PT, R0, 0x8, P4 ;  /* 0x000000080000780c */ /* 0x000fc60002724270 */
[----:B------:R-:W-:Y:S01]  /*1a0f0*/  @P0 STG.E.U16 desc[UR46][R12.64+0x10], R6 ;  /* 0x000010060c000986 */ /* 0x000fe2000c10152e */
[----:B------:R-:W-:-:S03]  /*1a100*/  ISETP.GT.AND P0, PT, R3, 0x10, PT ;  /* 0x000000100300780c */ /* 0x000fc60003f04270 */
[----:B------:R1:W-:Y:S01]  /*1a110*/  @P3 STG.E.U16 desc[UR46][R8.64+0x10], R4 ;  /* 0x0000100408003986 */ /* 0x0003e2000c10152e */
[----:B------:R-:W-:Y:S01]  /*1a120*/  ISETP.GT.AND P3, PT, R0, RZ, P0 ;  /* 0x000000ff0000720c */ /* 0x000fe20000764270 */
[-C--:B0-----:R-:W-:Y:S02]  /*1a130*/  FMUL R5, R234, R2.reuse ;  /* 0x00000002ea057220 */ /* 0x081fe40000400000 */
[----:B------:R-:W4:Y:S03]  /*1a140*/  LDL.LU R234, [R1+0x15c] ;  /* 0x00015c0001ea7983 */ /* 0x000f260000300800 */
[----:B------:R-:W-:Y:S01]  /*1a150*/  F2FP.F16.F32.PACK_AB R5, RZ, R5 ;  /* 0x00000005ff05723e */ /* 0x000fe200000000ff */
[----:B-1----:R-:W-:-:S04]  /*1a160*/  FMUL R4, R233, R2 ;  /* 0x00000002e9047220 */ /* 0x002fc80000400000 */
[----:B------:R0:W-:Y:S01]  /*1a170*/  @P1 STG.E.U16 desc[UR46][R8.64+0x12], R5 ;  /* 0x0000120508001986 */ /* 0x0001e2000c10152e */
[----:B------:R-:W-:-:S03]  /*1a180*/  F2FP.F16.F32.PACK_AB R4, RZ, R4 ;  /* 0x00000004ff04723e */ /* 0x000fc600000000ff */
[----:B------:R-:W5:Y:S04]  /*1a190*/  LDL.LU R233, [R1+0x160] ;  /* 0x0001600001e97983 */ /* 0x000f680000300800 */
[----:B------:R1:W-:Y:S01]  /*1a1a0*/  @P3 STG.E.U16 desc[UR46][R12.64+0x20], R4 ;  /* 0x000020040c003986 */ /* 0x0003e2000c10152e */
[----:B------:R-:W-:Y:S01]  /*1a1b0*/  ISETP.GT.AND P3, PT, R3, 0x11, PT ;  /* 0x000000110300780c */ /* 0x000fe20003f64270 */
[----:B0-----:R-:W-:-:S03]  /*1a1c0*/  FMUL R5, R21, R2 ;  /* 0x0000000215057220 */ /* 0x001fc60000400000 */
[----:B------:R-:W-:Y:S01]  /*1a1d0*/  ISETP.GT.AND P1, PT, R0, RZ, P3 ;  /* 0x000000ff0000720c */ /* 0x000fe20001f24270 */
[----:B-1----:R-:W-:Y:S02]  /*1a1e0*/  FMUL R4, R232, R2 ;  /* 0x00000002e8047220 */ /* 0x002fe40000400000 */
[----:B------:R-:W5:Y:S03]  /*1a1f0*/  LDL.LU R232, [R1+0x164] ;  /* 0x0001640001e87983 */ /* 0x000f660000300800 */
[----:B------:R-:W-:-:S07]  /*1a200*/  F2FP.F16.F32.PACK_AB R4, RZ, R4 ;  /* 0x00000004ff04723e */ /* 0x000fce00000000ff */
[----:B------:R0:W-:Y:S01]  /*1a210*/  @P1 STG.E.U16 desc[UR46][R12.64+0x22], R4 ;  /* 0x000022040c001986 */ /* 0x0001e2000c10152e */
[----:B------:R-:W-:Y:S01]  /*1a220*/  ISETP.GT.AND P1, PT, R0, 0x8, P0 ;  /* 0x000000080000780c */ /* 0x000fe20000724270 */
[----:B0-----:R-:W-:Y:S02]  /*1a230*/  FMUL R4, R23, R2 ;  /* 0x0000000217047220 */ /* 0x001fe40000400000 */
[----:B------:R-:W5:Y:S03]  /*1a240*/  LDL.LU R23, [R1+0x168] ;  /* 0x0001680001177983 */ /* 0x000f660000300800 */
[----:B------:R-:W-:-:S07]  /*1a250*/  F2FP.F16.F32.PACK_AB R4, RZ, R4 ;  /* 0x00000004ff04723e */ /* 0x000fce00000000ff */
[----:B------:R0:W-:Y:S01]  /*1a260*/  @P1 STG.E.U16 desc[UR46][R8.64+0x20], R4 ;  /* 0x0000200408001986 */ /* 0x0001e2000c10152e */
[----:B------:R-:W-:Y:S01]  /*1a270*/  ISETP.GT.AND P1, PT, R0, 0x8, P3 ;  /* 0x000000080000780c */ /* 0x000fe20001f24270 */
[----:B0-----:R-:W-:Y:S02]  /*1a280*/  FMUL R4, R22, R2 ;  /* 0x0000000216047220 */ /* 0x001fe40000400000 */
[----:B------:R-:W5:Y:S03]  /*1a290*/  LDL.LU R22, [R1+0x16c] ;  /* 0x00016c0001167983 */ /* 0x000f660000300800 */
[----:B------:R-:W-:Y:S01]  /*1a2a0*/  F2FP.F16.F32.PACK_AB R4, RZ, R4 ;  /* 0x00000004ff04723e */ /* 0x000fe200000000ff */
[----:B------:R-:W5:Y:S03]  /*1a2b0*/  LDL.LU R21, [R1+0x170] ;  /* 0x0001700001157983 */ /* 0x000f660000300800 */
[----:B------:R-:W-:-:S02]  /*1a2c0*/  PRMT R6, R4, 0x7610, R6 ;  /* 0x0000761004067816 */ /* 0x000fc40000000006 */
[----:B------:R-:W-:-:S03]  /*1a2d0*/  F2FP.F16.F32.PACK_AB R4, RZ, R5 ;  /* 0x00000005ff04723e */ /* 0x000fc600000000ff */
[----:B------:R-:W-:Y:S01]  /*1a2e0*/  @P1 STG.E.U16 desc[UR46][R8.64+0x22], R6 ;  /* 0x0000220608001986 */ /* 0x000fe2000c10152e */
[----:B------:R-:W-:-:S04]  /*1a2f0*/  ISETP.GT.AND P1, PT, R3, 0x18, PT ;  /* 0x000000180300780c */ /* 0x000fc80003f24270 */
[----:B------:R-:W-:-:S13]  /*1a300*/  ISETP.GT.AND P6, PT, R0, RZ, P1 ;  /* 0x000000ff0000720c */ /* 0x000fda0000fc4270 */
[----:B------:R0:W-:Y:S01]  /*1a310*/  @P6 STG.E.U16 desc[UR46][R12.64+0x30], R4 ;  /* 0x000030040c006986 */ /* 0x0001e2000c10152e */
[----:B------:R-:W-:-:S04]  /*1a320*/  ISETP.GT.AND P6, PT, R3, 0x19, PT ;  /* 0x000000190300780c */ /* 0x000fc80003fc4270 */
[----:B------:R-:W-:Y:S01]  /*1a330*/  ISETP.GT.AND P6, PT, R0, RZ, P6 ;  /* 0x000000ff0000720c */ /* 0x000fe200037c4270 */
[----:B0-----:R-:W-:Y:S01]  /*1a340*/  FMUL R4, R20, R2 ;  /* 0x0000000214047220 */ /* 0x001fe20000400000 */
[----:B------:R-:W-:Y:S01]  /*1a350*/  IMAD.U32 R6, RZ, RZ, UR8 ;  /* 0x00000008ff067e24 */ /* 0x000fe2000f8e00ff */
[----:B------:R-:W5:Y:S03]  /*1a360*/  LDL.LU R20, [R1+0x174] ;  /* 0x0001740001147983 */ /* 0x000f660000300800 */
[----:B------:R-:W-:-:S07]  /*1a370*/  F2FP.F16.F32.PACK_AB R4, RZ, R4 ;  /* 0x00000004ff04723e */ /* 0x000fce00000000ff */
[----:B------:R0:W-:Y:S01]  /*1a380*/  @P6 STG.E.U16 desc[UR46][R12.64+0x32], R4 ;  /* 0x000032040c006986 */ /* 0x0001e2000c10152e */
[----:B------:R-:W-:Y:S01]  /*1a390*/  ISETP.GT.AND P6, PT, R0, 0x8, P1 ;  /* 0x000000080000780c */ /* 0x000fe20000fc4270 */
[----:B0-----:R-:W-:-:S05]  /*1a3a0*/  FMUL R4, R19, R2 ;  /* 0x0000000213047220 */ /* 0x001fca0000400000 */
[----:B------:R-:W-:-:S07]  /*1a3b0*/  F2FP.F16.F32.PACK_AB R4, RZ, R4 ;  /* 0x00000004ff04723e */ /* 0x000fce00000000ff */
[----:B------:R0:W-:Y:S01]  /*1a3c0*/  @P6 STG.E.U16 desc[UR46][R8.64+0x30], R4 ;  /* 0x0000300408006986 */ /* 0x0001e2000c10152e */
[----:B------:R-:W-:-:S04]  /*1a3d0*/  ISETP.GT.AND P6, PT, R3, 0x19, PT ;  /* 0x000000190300780c */ /* 0x000fc80003fc4270 */
[C---:B------:R-:W-:Y:S01]  /*1a3e0*/  ISETP.GT.AND P6, PT, R0.reuse, 0x8, P6 ;  /* 0x000000080000780c */ /* 0x040fe200037c4270 */
[----:B0-----:R-:W-:Y:S02]  /*1a3f0*/  FMUL R4, R15, R2 ;  /* 0x000000020f047220 */ /* 0x001fe40000400000 */
[----:B------:R-:W5:Y:S03]  /*1a400*/  LDL.LU R15, [R1+0x178] ;  /* 0x00017800010f7983 */ /* 0x000f660000300800 */
[----:B------:R-:W-:Y:S01]  /*1a410*/  F2FP.F16.F32.PACK_AB R4, RZ, R4 ;  /* 0x00000004ff04723e */ /* 0x000fe200000000ff */
[----:B------:R-:W5:Y:S06]  /*1a420*/  LDL.LU R19, [R1+0x17c] ;  /* 0x00017c0001137983 */ /* 0x000f6c0000300800 */
[----:B------:R2:W-:Y:S01]  /*1a430*/  @P6 STG.E.U16 desc[UR46][R8.64+0x32], R4 ;  /* 0x0000320408006986 */ /* 0x0005e2000c10152e */
[----:B------:R-:W-:Y:S01]  /*1a440*/  ISETP.GT.AND P6, PT, R0, 0x80, P5 ;  /* 0x000000800000780c */ /* 0x000fe20002fc4270 */
[----:B--2---:R-:W-:Y:S01]  /*1a450*/  FMUL R4, R7, R2 ;  /* 0x0000000207047220 */ /* 0x004fe20000400000 */
[----:B------:R-:W-:-:S04]  /*1a460*/  IMAD.WIDE.U32 R6, R6, 0xf0, R8 ;  /* 0x000000f006067825 */ /* 0x000fc800078e0008 */
[----:B------:R-:W-:Y:S01]  /*1a470*/  F2FP.F16.F32.PACK_AB R4, RZ, R4 ;  /* 0x00000004ff04723e */ /* 0x000fe200000000ff */
[----:B------:R-:W-:-:S06]  /*1a480*/  VIADD R7, R7, UR4 ;  /* 0x0000000407077c36 */ /* 0x000fcc0008000000 */
[----:B------:R0:W-:Y:S01]  /*1a490*/  @P6 STG.E.U16 desc[UR46][R6.64], R4 ;  /* 0x0000000406006986 */ /* 0x0001e2000c10152e */
[----:B------:R-:W-:-:S04]  /*1a4a0*/  ISETP.GT.AND P6, PT, R3, 0x1, PT ;  /* 0x000000010300780c */ /* 0x000fc80003fc4270 */
[----:B------:R-:W-:Y:S01]  /*1a4b0*/  ISETP.GT.AND P6, PT, R0, 0x80, P6 ;  /* 0x000000800000780c */ /* 0x000fe200037c4270 */
[----:B0-----:R-:W-:-:S05]  /*1a4c0*/  FMUL R4, R11, R2 ;  /* 0x000000020b047220 */ /* 0x001fca0000400000 */
[----:B------:R-:W-:-:S07]  /*1a4d0*/  F2FP.F16.F32.PACK_AB R4, RZ, R4 ;  /* 0x00000004ff04723e */ /* 0x000fce00000000ff */
[----:B------:R-:W-:Y:S01]  /*1a4e0*/  @P6 IMAD.MOV.U32 R5, RZ, RZ, R7 ;  /* 0x000000ffff056224 */ /* 0x000fe200078e0007 */
[----:B------:R-:W-:Y:S01]  /*1a4f0*/  PRMT R10, R4, 0x7610, R10 ;  /* 0x00007610040a7816 */ /* 0x000fe2000000000a */
[----:B------:R-:W-:-:S05]  /*1a500*/  @P6 IMAD.MOV.U32 R4, RZ, RZ, R6 ;  /* 0x000000ffff046224 */ /* 0x000fca00078e0006 */
[----:B------:R0:W-:Y:S04]  /*1a510*/  @P6 STG.E.U16 desc[UR46][R4.64+0x2], R10 ;  /* 0x0000020a04006986 */ /* 0x0001e8000c10152e */
[----:B0-----:R-:W2:Y:S04]  /*1a520*/  LDL.LU R4, [R1+0x148] ;  /* 0x0001480001047983 */ /* 0x001ea80000300800 */
[----:B------:R-:W3:Y:S01]  /*1a530*/  LDL.LU R5, [R1+0x14c] ;  /* 0x00014c0001057983 */ /* 0x000ee20000300800 */
[----:B------:R-:W-:-:S04]  /*1a540*/  IADD3 R10, P6, R6, UR11, RZ ;  /* 0x0000000b060a7c10 */ /* 0x000fc8000ffde0ff */
[----:B------:R-:W-:Y:S02]  /*1a550*/  IADD3.X R11, R7, UR5, RZ, P6, !PT ;  /* 0x00000005070b7c10 */ /* 0x000fe4000b7fe4ff */
[----:B------:R-:W-:Y:S01]  /*1a560*/  ISETP.GT.AND P6, PT, R0, 0x88, P5 ;  /* 0x000000880000780c */ /* 0x000fe20002fc4270 */
[----:B--2---:R-:W-:-:S05]  /*1a570*/  FMUL R4, R4, R2 ;  /* 0x0000000204047220 */ /* 0x004fca0000400000 */
[----:B------:R-:W-:-:S07]  /*1a580*/  F2FP.F16.F32.PACK_AB R4, RZ, R4 ;  /* 0x00000004ff04723e */ /* 0x000fce00000000ff */
[----:B------:R3:W-:Y:S01]  /*1a590*/  @P6 STG.E.U16 desc[UR46][R10.64], R4 ;  /* 0x000000040a006986 */ /* 0x0007e2000c10152e */
[----:B------:R-:W-:-:S04]  /*1a5a0*/  ISETP.GT.AND P6, PT, R3, 0x1, PT ;  /* 0x000000010300780c */ /* 0x000fc80003fc4270 */
[----:B------:R-:W-:Y:S01]  /*1a5b0*/  ISETP.GT.AND P6, PT, R0, 0x88, P6 ;  /* 0x000000880000780c */ /* 0x000fe200037c4270 */
[----:B---3--:R-:W-:-:S05]  /*1a5c0*/  FMUL R4, R5, R2 ;  /* 0x0000000205047220 */ /* 0x008fca0000400000 */
[----:B------:R-:W-:-:S07]  /*1a5d0*/  F2FP.F16.F32.PACK_AB R4, RZ, R4 ;  /* 0x00000004ff04723e */ /* 0x000fce00000000ff */
[----:B------:R-:W-:Y:S01]  /*1a5e0*/  @P6 IMAD.MOV.U32 R5, RZ, RZ, R11 ;  /* 0x000000ffff056224 */ /* 0x000fe200078e000b */
[----:B------:R-:W-:Y:S01]  /*1a5f0*/  PRMT R14, R4, 0x7610, R14 ;  /* 0x00007610040e7816 */ /* 0x000fe2000000000e */
[----:B------:R-:W-:-:S05]  /*1a600*/  @P6 IMAD.MOV.U32 R4, RZ, RZ, R10 ;  /* 0x000000ffff046224 */ /* 0x000fca00078e000a */
[----:B------:R0:W-:Y:S04]  /*1a610*/  @P6 STG.E.U16 desc[UR46][R4.64+0x2], R14 ;  /* 0x0000020e04006986 */ /* 0x0001e8000c10152e */
[----:B0-----:R-:W2:Y:S01]  /*1a620*/  LDL.LU R5, [R1+0x150] ;  /* 0x0001500001057983 */ /* 0x001ea20000300800 */
[----:B------:R-:W-:Y:S01]  /*1a630*/  ISETP.GT.AND P6, PT, R0, 0x80, P2 ;  /* 0x000000800000780c */ /* 0x000fe200017c4270 */
[----:B--2---:R-:W-:-:S05]  /*1a640*/  FMUL R4, R5, R2 ;  /* 0x0000000205047220 */ /* 0x004fca0000400000 */
[----:B------:R-:W-:-:S07]  /*1a650*/  F2FP.F16.F32.PACK_AB R4, RZ, R4 ;  /* 0x00000004ff04723e */ /* 0x000fce00000000ff */
[----:B------:R-:W-:Y:S01]  /*1a660*/  @P6 IMAD.MOV.U32 R5, RZ, RZ, R7 ;  /* 0x000000ffff056224 */ /* 0x000fe200078e0007 */
[----:B------:R-:W-:Y:S01]  /*1a670*/  PRMT R14, R4, 0x7610, R14 ;  /* 0x00007610040e7816 */ /* 0x000fe2000000000e */
[----:B------:R-:W-:-:S05]  /*1a680*/  @P6 IMAD.MOV.U32 R4, RZ, RZ, R6 ;  /* 0x000000ffff046224 */ /* 0x000fca00078e0006 */
[----:B------:R0:W-:Y:S04]  /*1a690*/  @P6 STG.E.U16 desc[UR46][R4.64+0x10], R14 ;  /* 0x0000100e04006986 */ /* 0x0001e8000c10152e */
[----:B0-----:R-:W2:Y:S01]  /*1a6a0*/  LDL.LU R5, [R1+0x154] ;  /* 0x0001540001057983 */ /* 0x001ea20000300800 */
[----:B------:R-:W-:Y:S01]  /*1a6b0*/  ISETP.GT.AND P6, PT, R0, 0x80, P4 ;  /* 0x000000800000780c */ /* 0x000fe200027c4270 */
[----:B------:R-:W-:Y:S02]  /*1a6c0*/  USHF.L.U32 UR13, UR8, 0x8, URZ ;  /* 0x00000008080d7899 */ /* 0x000fe4000800063f */
[----:B------:R-:W-:Y:S01]  /*1a6d0*/  USHF.L.U64.HI UR12, UR8, 0x8, UR9 ;  /* 0x00000008080c7899 */ /* 0x000fe20008010209 */
[----:B--2---:R-:W-:-:S05]  /*1a6e0*/  FMUL R4, R5, R2 ;  /* 0x0000000205047220 */ /* 0x004fca0000400000 */
[----:B------:R-:W-:-:S04]  /*1a6f0*/  F2FP.F16.F32.PACK_AB R4, RZ, R4 ;  /* 0x00000004ff04723e */ /* 0x000fc800000000ff */
[----:B------:R-:W-:Y:S01]  /*1a700*/  @P6 IMAD.MOV.U32 R5, RZ, RZ, R7 ;  /* 0x000000ffff056224 */ /* 0x000fe200078e0007 */
[----:B------:R-:W-:Y:S01]  /*1a710*/  PRMT R14, R4, 0x7610, R14 ;  /* 0x00007610040e7816 */ /* 0x000fe2000000000e */
[----:B------:R-:W-:-:S05]  /*1a720*/  @P6 IMAD.MOV.U32 R4, RZ, RZ, R6 ;  /* 0x000000ffff046224 */ /* 0x000fca00078e0006 */
[----:B------:R0:W-:Y:S01]  /*1a730*/  @P6 STG.E.U16 desc[UR46][R4.64+0x12], R14 ;  /* 0x0000120e04006986 */ /* 0x0001e2000c10152e */
[----:B------:R-:W-:Y:S01]  /*1a740*/  ISETP.GT.AND P6, PT, R0, 0x88, P2 ;  /* 0x000000880000780c */ /* 0x000fe200017c4270 */
[----:B0-----:R-:W-:-:S05]  /*1a750*/  FMUL R4, R18, R2 ;  /* 0x0000000212047220 */ /* 0x001fca0000400000 */
[----:B------:R-:W-:-:S07]  /*1a760*/  F2FP.F16.F32.PACK_AB R4, RZ, R4 ;  /* 0x00000004ff04723e */ /* 0x000fce00000000ff */
[----:B------:R-:W-:Y:S01]  /*1a770*/  @P6 IMAD.MOV.U32 R5, RZ, RZ, R11 ;  /* 0x000000ffff056224 */ /* 0x000fe200078e000b */
[----:B------:R-:W-:Y:S01]  /*1a780*/  PRMT R14, R4, 0x7610, R14 ;  /* 0x00007610040e7816 */ /* 0x000fe2000000000e */
[----:B------:R-:W-:-:S05]  /*1a790*/  @P6 IMAD.MOV.U32 R4, RZ, RZ, R10 ;  /* 0x000000ffff046224 */ /* 0x000fca00078e000a */
[----:B------:R4:W-:Y:S01]  /*1a7a0*/  @P6 STG.E.U16 desc[UR46][R4.64+0x10], R14 ;  /* 0x0000100e04006986 */ /* 0x0009e2000c10152e */
[----:B------:R-:W-:Y:S01]  /*1a7b0*/  ISETP.GT.AND P6, PT, R0, 0x88, P4 ;  /* 0x000000880000780c */ /* 0x000fe200027c4270 */
[----:B----4-:R-:W-:-:S12]  /*1a7c0*/  FMUL R4, R234, R2 ;  /* 0x00000002ea047220 */ /* 0x010fd80000400000 */
[----:B------:R-:W-:Y:S02]  /*1a7d0*/  @P6 IMAD.MOV.U32 R5, RZ, RZ, R11 ;  /* 0x000000ffff056224 */ /* 0x000fe400078e000b */
[----:B-----5:R-:W-:Y:S01]  /*1a7e0*/  FMUL R18, R19, R2 ;  /* 0x0000000213127220 */ /* 0x020fe20000400000 */
[----:B------:R-:W2:Y:S01]  /*1a7f0*/  LDL.LU R234, [R1+0x120] ;  /* 0x0001200001ea7983 */ /* 0x000ea20000300800 */
[----:B------:R-:W-:-:S04]  /*1a800*/  F2FP.F16.F32.PACK_AB R4, RZ, R4 ;  /* 0x00000004ff04723e */ /* 0x000fc800000000ff */
[----:B------:R-:W-:Y:S01]  /*1a810*/  PRMT R14, R4, 0x7610, R14 ;  /* 0x00007610040e7816 */ /* 0x000fe2000000000e */
[----:B------:R-:W-:-:S05]  /*1a820*/  @P6 IMAD.MOV.U32 R4, RZ, RZ, R10 ;  /* 0x000000ffff046224 */ /* 0x000fca00078e000a */
[----:B------:R0:W-:Y:S01]  /*1a830*/  @P6 STG.E.U16 desc[UR46][R4.64+0x12], R14 ;  /* 0x0000120e04006986 */ /* 0x0001e2000c10152e */
[----:B------:R-:W-:Y:S01]  /*1a840*/  ISETP.GT.AND P6, PT, R0, 0x80, P0 ;  /* 0x000000800000780c */ /* 0x000fe200007c4270 */
[----:B0-----:R-:W-:-:S12]  /*1a850*/  FMUL R4, R233, R2 ;  /* 0x00000002e9047220 */ /* 0x001fd80000400000 */
[----:B------:R-:W-:Y:S01]  /*1a860*/  @P6 IMAD.MOV.U32 R5, RZ, RZ, R7 ;  /* 0x000000ffff056224 */ /* 0x000fe200078e0007 */
[----:B------:R-:W3:Y:S01]  /*1a870*/  LDL.LU R233, [R1+0x124] ;  /* 0x0001240001e97983 */ /* 0x000ee20000300800 */
[----:B------:R-:W-:-:S04]  /*1a880*/  F2FP.F16.F32.PACK_AB R4, RZ, R4 ;  /* 0x00000004ff04723e */ /* 0x000fc800000000ff */
[----:B------:R-:W-:Y:S01]  /*1a890*/  PRMT R14, R4, 0x7610, R14 ;  /* 0x00007610040e7816 */ /* 0x000fe2000000000e */
[----:B------:R-:W-:-:S05]  /*1a8a0*/  @P6 IMAD.MOV.U32 R4, RZ, RZ, R6 ;  /* 0x000000ffff046224 */ /* 0x000fca00078e0006 */
[----:B------:R0:W-:Y:S01]  /*1a8b0*/  @P6 STG.E.U16 desc[UR46][R4.64+0x20], R14 ;  /* 0x0000200e04006986 */ /* 0x0001e2000c10152e */
[----:B------:R-:W-:Y:S01]  /*1a8c0*/  ISETP.GT.AND P6, PT, R0, 0x80, P3 ;  /* 0x000000800000780c */ /* 0x000fe20001fc4270 */
[----:B0-----:R-:W-:-:S12]  /*1a8d0*/  FMUL R4, R232, R2 ;  /* 0x00000002e8047220 */ /* 0x001fd80000400000 */
[----:B------:R-:W-:Y:S01]  /*1a8e0*/  @P6 IMAD.MOV.U32 R5, RZ, RZ, R7 ;  /* 0x000000ffff056224 */ /* 0x000fe200078e0007 */
[----:B------:R-:W4:Y:S01]  /*1a8f0*/  LDL.LU R232, [R1+0x128] ;  /* 0x0001280001e87983 */ /* 0x000f220000300800 */
[----:B------:R-:W-:-:S04]  /*1a900*/  F2FP.F16.F32.PACK_AB R4, RZ, R4 ;  /* 0x00000004ff04723e */ /* 0x000fc800000000ff */
[----:B------:R-:W-:Y:S01]  /*1a910*/  PRMT R14, R4, 0x7610, R14 ;  /* 0x00007610040e7816 */ /* 0x000fe2000000000e */
[----:B------:R-:W-:-:S05]  /*1a920*/  @P6 IMAD.MOV.U32 R4, RZ, RZ, R6 ;  /* 0x000000ffff046224 */ /* 0x000fca00078e0006 */
[----:B------:R0:W-:Y:S01]  /*1a930*/  @P6 STG.E.U16 desc[UR46][R4.64+0x22], R14 ;  /* 0x0000220e04006986 */ /* 0x0001e2000c10152e */
[----:B------:R-:W-:Y:S01]  /*1a940*/  ISETP.GT.AND P6, PT, R0, 0x88, P0 ;  /* 0x000000880000780c */ /* 0x000fe200007c4270 */
[----:B0-----:R-:W-:-:S12]  /*1a950*/  FMUL R4, R23, R2 ;  /* 0x0000000217047220 */ /* 0x001fd80000400000 */
[----:B------:R-:W-:Y:S01]  /*1a960*/  @P6 IMAD.MOV.U32 R5, RZ, RZ, R11 ;  /* 0x000000ffff056224 */ /* 0x000fe200078e000b */
[----:B------:R-:W-:Y:S01]  /*1a970*/  F2FP.F16.F32.PACK_AB R18, RZ, R18 ;  /* 0x00000012ff12723e */ /* 0x000fe200000000ff */
[----:B------:R-:W5:Y:S01]  /*1a980*/  LDL.LU R23, [R1+0x12c] ;  /* 0x00012c0001177983 */ /* 0x000f620000300800 */
[----:B------:R-:W-:-:S04]  /*1a990*/  F2FP.F16.F32.PACK_AB R4, RZ, R4 ;  /* 0x00000004ff04723e */ /* 0x000fc800000000ff */
[----:B------:R-:W-:Y:S01]  /*1a9a0*/  PRMT R14, R4, 0x7610, R14 ;  /* 0x00007610040e7816 */ /* 0x000fe2000000000e */
[----:B------:R-:W-:-:S05]  /*1a9b0*/  @P6 IMAD.MOV.U32 R4, RZ, RZ, R10 ;  /* 0x000000ffff046224 */ /* 0x000fca00078e000a */
[----:B------:R0:W-:Y:S01]  /*1a9c0*/  @P6 STG.E.U16 desc[UR46][R4.64+0x20], R14 ;  /* 0x0000200e04006986 */ /* 0x0001e2000c10152e */
[----:B------:R-:W-:Y:S01]  /*1a9d0*/  ISETP.GT.AND P6, PT, R0, 0x88, P3 ;  /* 0x000000880000780c */ /* 0x000fe20001fc4270 */
[----:B0-----:R-:W-:-:S12]  /*1a9e0*/  FMUL R4, R22, R2 ;  /* 0x0000000216047220 */ /* 0x001fd80000400000 */
[----:B------:R-:W-:Y:S01]  /*1a9f0*/  @P6 IMAD.MOV.U32 R5, RZ, RZ, R11 ;  /* 0x000000ffff056224 */ /* 0x000fe200078e000b */
        /* <DEDUP_REMOVED lines=12> */
[----:B------:R0:W-:Y:S02]  /*1aac0*/  @P6 STG.E.U16 desc[UR46][R4.64+0x30], R14 ;  /* 0x0000300e04006986 */ /* 0x0001e4000c10152e */
[----:B0-----:R-:W-:-:S04]  /*1aad0*/  IADD3 R4, P6, R6, UR13, RZ ;  /* 0x0000000d06047c10 */ /* 0x001fc8000ffde0ff */
[----:B------:R-:W-:Y:S02]  /*1aae0*/  IADD3.X R5, R7, UR12, RZ, P6, !PT ;  /* 0x0000000c07057c10 */ /* 0x000fe4000b7fe4ff */
[----:B------:R-:W-:Y:S01]  /*1aaf0*/  ISETP.GT.AND P6, PT, R3, 0x19, PT ;  /* 0x000000190300780c */ /* 0x000fe20003fc4270 */
[----:B------:R-:W-:Y:S02]  /*1ab00*/  FMUL R14, R20, R2 ;  /* 0x00000002140e7220 */ /* 0x000fe40000400000 */
[----:B------:R-:W5:Y:S01]  /*1ab10*/  LDL.LU R20, [R1+0x138] ;  /* 0x0001380001147983 */ /* 0x000f620000300800 */
[C---:B------:R-:W-:Y:S02]  /*1ab20*/  ISETP.GT.AND P6, PT, R0.reuse, 0x80, P6 ;  /* 0x000000800000780c */ /* 0x040fe400037c4270 */
[----:B------:R-:W-:Y:S01]  /*1ab30*/  F2FP.F16.F32.PACK_AB R14, RZ, R14 ;  /* 0x0000000eff0e723e */ /* 0x000fe200000000ff */
[----:B------:R-:W5:Y:S10]  /*1ab40*/  LDL.LU R19, [R1+0x13c] ;  /* 0x00013c0001137983 */ /* 0x000f740000300800 */
[----:B------:R0:W-:Y:S01]  /*1ab50*/  @P6 STG.E.U16 desc[UR46][R6.64+0x32], R14 ;  /* 0x0000320e06006986 */ /* 0x0001e2000c10152e */
[----:B------:R-:W-:Y:S01]  /*1ab60*/  ISETP.GT.AND P6, PT, R0, 0x88, P1 ;  /* 0x000000880000780c */ /* 0x000fe20000fc4270 */
[----:B0-----:R-:W-:-:S05]  /*1ab70*/  FMUL R6, R15, R2 ;  /* 0x000000020f067220 */ /* 0x001fca0000400000 */
[----:B------:R-:W-:-:S07]  /*1ab80*/  F2FP.F16.F32.PACK_AB R6, RZ, R6 ;  /* 0x00000006ff06723e */ /* 0x000fce00000000ff */
[----:B------:R-:W-:Y:S01]  /*1ab90*/  @P6 IMAD.MOV.U32 R7, RZ, RZ, R11 ;  /* 0x000000ffff076224 */ /* 0x000fe200078e000b */
[----:B------:R-:W-:Y:S01]  /*1aba0*/  PRMT R14, R6, 0x7610, R14 ;  /* 0x00007610060e7816 */ /* 0x000fe2000000000e */
[----:B------:R-:W-:-:S05]  /*1abb0*/  @P6 IMAD.MOV.U32 R6, RZ, RZ, R10 ;  /* 0x000000ffff066224 */ /* 0x000fca00078e000a */
[----:B------:R0:W-:Y:S02]  /*1abc0*/  @P6 STG.E.U16 desc[UR46][R6.64+0x30], R14 ;  /* 0x0000300e06006986 */ /* 0x0001e4000c10152e */
[----:B0-----:R-:W-:-:S04]  /*1abd0*/  IADD3 R14, P6, R4, UR11, RZ ;  /* 0x0000000b040e7c10 */ /* 0x001fc8000ffde0ff */
[----:B------:R-:W-:Y:S02]  /*1abe0*/  IADD3.X R15, R5, UR5, RZ, P6, !PT ;  /* 0x00000005050f7c10 */ /* 0x000fe4000b7fe4ff */
[----:B------:R-:W-:-:S04]  /*1abf0*/  IADD3 R6, P6, R4, UR13, RZ ;  /* 0x0000000d04067c10 */ /* 0x000fc8000ffde0ff */
[----:B------:R-:W-:Y:S02]  /*1ac00*/  IADD3.X R7, R5, UR12, RZ, P6, !PT ;  /* 0x0000000c05077c10 */ /* 0x000fe4000b7fe4ff */
[----:B------:R-:W-:-:S04]  /*1ac10*/  ISETP.GT.AND P6, PT, R3, 0x19, PT ;  /* 0x000000190300780c */ /* 0x000fc80003fc4270 */
[----:B------:R-:W-:-:S13]  /*1ac20*/  ISETP.GT.AND P6, PT, R0, 0x88, P6 ;  /* 0x000000880000780c */ /* 0x000fda00037c4270 */
[----:B------:R0:W-:Y:S04]  /*1ac30*/  @P6 STG.E.U16 desc[UR46][R10.64+0x32], R18 ;  /* 0x000032120a006986 */ /* 0x0001e8000c10152e */
[----:B0-----:R-:W2:Y:S04]  /*1ac40*/  LDL.LU R11, [R1+0x100] ;  /* 0x00010000010b7983 */ /* 0x001ea80000300800 */
[----:B------:R-:W3:Y:S01]  /*1ac50*/  LDL.LU R18, [R1+0x104] ;  /* 0x0001040001127983 */ /* 0x000ee20000300800 */
[----:B------:R-:W-:Y:S01]  /*1ac60*/  ISETP.GT.AND P6, PT, R0, 0x100, P5 ;  /* 0x000001000000780c */ /* 0x000fe20002fc4270 */
[----:B--2---:R-:W-:-:S05]  /*1ac70*/  FMUL R10, R11, R2 ;  /* 0x000000020b0a7220 */ /* 0x004fca0000400000 */
[----:B------:R-:W-:-:S07]  /*1ac80*/  F2FP.F16.F32.PACK_AB R10, RZ, R10 ;  /* 0x0000000aff0a723e */ /* 0x000fce00000000ff */
[----:B------:R0:W-:Y:S02]  /*1ac90*/  @P6 STG.E.U16 desc[UR46][R4.64], R10 ;  /* 0x0000000a04006986 */ /* 0x0001e4000c10152e */
[----:B0-----:R-:W-:-:S04]  /*1aca0*/  IADD3 R10, P6, R6, UR11, RZ ;  /* 0x0000000b060a7c10 */ /* 0x001fc8000ffde0ff */
[----:B------:R-:W-:Y:S02]  /*1acb0*/  IADD3.X R11, R7, UR5, RZ, P6, !PT ;  /* 0x00000005070b7c10 */ /* 0x000fe4000b7fe4ff */
[----:B------:R-:W-:Y:S01]  /*1acc0*/  ISETP.GT.AND P6, PT, R3, 0x1, PT ;  /* 0x000000010300780c */ /* 0x000fe20003fc4270 */
[----:B---3--:R-:W-:-:S03]  /*1acd0*/  FMUL R18, R18, R2 ;  /* 0x0000000212127220 */ /* 0x008fc60000400000 */
[----:B------:R-:W-:Y:S02]  /*1ace0*/  ISETP.GT.AND P6, PT, R0, 0x100, P6 ;  /* 0x000001000000780c */ /* 0x000fe400037c4270 */
[----:B------:R-:W-:-:S11]  /*1acf0*/  F2FP.F16.F32.PACK_AB R18, RZ, R18 ;  /* 0x00000012ff12723e */ /* 0x000fd600000000ff */
[----:B------:R0:W-:Y:S04]  /*1ad00*/  @P6 STG.E.U16 desc[UR46][R4.64+0x2], R18 ;  /* 0x0000021204006986 */ /* 0x0001e8000c10152e */
[----:B0-----:R-:W2:Y:S01]  /*1ad10*/  LDL.LU R18, [R1+0x108] ;  /* 0x0001080001127983 */ /* 0x001ea20000300800 */
[----:B------:R-:W-:Y:S01]  /*1ad20*/  ISETP.GT.AND P6, PT, R0, 0x108, P5 ;  /* 0x000001080000780c */ /* 0x000fe20002fc4270 */
[----:B--2---:R-:W-:-:S05]  /*1ad30*/  FMUL R18, R18, R2 ;  /* 0x0000000212127220 */ /* 0x004fca0000400000 */
[----:B------:R-:W-:-:S07]  /*1ad40*/  F2FP.F16.F32.PACK_AB R18, RZ, R18 ;  /* 0x00000012ff12723e */ /* 0x000fce00000000ff */
[----:B------:R0:W-:Y:S04]  /*1ad50*/  @P6 STG.E.U16 desc[UR46][R14.64], R18 ;  /* 0x000000120e006986 */ /* 0x0001e8000c10152e */
[----:B0-----:R-:W2:Y:S01]  /*1ad60*/  LDL.LU R18, [R1+0x10c] ;  /* 0x00010c0001127983 */ /* 0x001ea20000300800 */
[----:B------:R-:W-:-:S04]  /*1ad70*/  ISETP.GT.AND P6, PT, R3, 0x1, PT ;  /* 0x000000010300780c */ /* 0x000fc80003fc4270 */
[----:B------:R-:W-:Y:S01]  /*1ad80*/  ISETP.GT.AND P6, PT, R0, 0x108, P6 ;  /* 0x000001080000780c */ /* 0x000fe200037c4270 */
[----:B--2---:R-:W-:-:S05]  /*1ad90*/  FMUL R18, R18, R2 ;  /* 0x0000000212127220 */ /* 0x004fca0000400000 */
[----:B------:R-:W-:-:S07]  /*1ada0*/  F2FP.F16.F32.PACK_AB R18, RZ, R18 ;  /* 0x00000012ff12723e */ /* 0x000fce00000000ff */
[----:B------:R0:W-:Y:S04]  /*1adb0*/  @P6 STG.E.U16 desc[UR46][R14.64+0x2], R18 ;  /* 0x000002120e006986 */ /* 0x0001e8000c10152e */
[----:B0-----:R-:W2:Y:S01]  /*1adc0*/  LDL.LU R18, [R1+0x110] ;  /* 0x0001100001127983 */ /* 0x001ea20000300800 */
        /* <DEDUP_REMOVED lines=18> */
[----:B------:R0:W-:Y:S01]  /*1aef0*/  @P6 STG.E.U16 desc[UR46][R14.64+0x12], R18 ;  /* 0x000012120e006986 */ /* 0x0001e2000c10152e */
[----:B------:R-:W-:Y:S01]  /*1af00*/  ISETP.GT.AND P6, PT, R0, 0x100, P0 ;  /* 0x000001000000780c */ /* 0x000fe200007c4270 */
[----:B0-----:R-:W-:-:S05]  /*1af10*/  FMUL R18, R234, R2 ;  /* 0x00000002ea127220 */ /* 0x001fca0000400000 */
[----:B------:R-:W-:-:S07]  /*1af20*/  F2FP.F16.F32.PACK_AB R18, RZ, R18 ;  /* 0x00000012ff12723e */ /* 0x000fce00000000ff */
[----:B------:R0:W-:Y:S01]  /*1af30*/  @P6 STG.E.U16 desc[UR46][R4.64+0x20], R18 ;  /* 0x0000201204006986 */ /* 0x0001e2000c10152e */
[----:B------:R-:W-:Y:S01]  /*1af40*/  ISETP.GT.AND P6, PT, R0, 0x100, P3 ;  /* 0x000001000000780c */ /* 0x000fe20001fc4270 */
[----:B0-----:R-:W-:-:S05]  /*1af50*/  FMUL R18, R233, R2 ;  /* 0x00000002e9127220 */ /* 0x001fca0000400000 */
[----:B------:R-:W-:-:S07]  /*1af60*/  F2FP.F16.F32.PACK_AB R18, RZ, R18 ;  /* 0x00000012ff12723e */ /* 0x000fce00000000ff */
[----:B------:R4:W-:Y:S01]  /*1af70*/  @P6 STG.E.U16 desc[UR46][R4.64+0x22], R18 ;  /* 0x0000221204006986 */ /* 0x0009e2000c10152e */
[----:B------:R-:W-:Y:S01]  /*1af80*/  ISETP.GT.AND P6, PT, R0, 0x108, P0 ;  /* 0x000001080000780c */ /* 0x000fe200007c4270 */
[----:B----4-:R-:W-:-:S05]  /*1af90*/  FMUL R18, R232, R2 ;  /* 0x00000002e8127220 */ /* 0x010fca0000400000 */
[----:B------:R-:W-:-:S07]  /*1afa0*/  F2FP.F16.F32.PACK_AB R18, RZ, R18 ;  /* 0x00000012ff12723e */ /* 0x000fce00000000ff */
[----:B------:R5:W-:Y:S01]  /*1afb0*/  @P6 STG.E.U16 desc[UR46][R14.64+0x20], R18 ;  /* 0x000020120e006986 */ /* 0x000be2000c10152e */
[----:B------:R-:W-:Y:S01]  /*1afc0*/  ISETP.GT.AND P6, PT, R0, 0x108, P3 ;  /* 0x000001080000780c */ /* 0x000fe20001fc4270 */
[----:B-----5:R-:W-:-:S05]  /*1afd0*/  FMUL R18, R23, R2 ;  /* 0x0000000217127220 */ /* 0x020fca0000400000 */
[----:B------:R-:W-:-:S07]  /*1afe0*/  F2FP.F16.F32.PACK_AB R18, RZ, R18 ;  /* 0x00000012ff12723e */ /* 0x000fce00000000ff */
[----:B------:R0:W-:Y:S01]  /*1aff0*/  @P6 STG.E.U16 desc[UR46][R14.64+0x22], R18 ;  /* 0x000022120e006986 */ /* 0x0001e2000c10152e */
[----:B------:R-:W-:Y:S01]  /*1b000*/  ISETP.GT.AND P6, PT, R0, 0x100, P1 ;  /* 0x000001000000780c */ /* 0x000fe20000fc4270 */
[----:B0-----:R-:W-:-:S05]  /*1b010*/  FMUL R18, R22, R2 ;  /* 0x0000000216127220 */ /* 0x001fca0000400000 */
[----:B------:R-:W-:-:S07]  /*1b020*/  F2FP.F16.F32.PACK_AB R18, RZ, R18 ;  /* 0x00000012ff12723e */ /* 0x000fce00000000ff */
[----:B------:R0:W-:Y:S01]  /*1b030*/  @P6 STG.E.U16 desc[UR46][R4.64+0x30], R18 ;  /* 0x0000301204006986 */ /* 0x0001e2000c10152e */
[----:B------:R-:W-:-:S04]  /*1b040*/  ISETP.GT.AND P6, PT, R3, 0x19, PT ;  /* 0x000000190300780c */ /* 0x000fc80003fc4270 */
[----:B------:R-:W-:Y:S01]  /*1b050*/  ISETP.GT.AND P6, PT, R0, 0x100, P6 ;  /* 0x000001000000780c */ /* 0x000fe200037c4270 */
[----:B0-----:R-:W-:-:S05]  /*1b060*/  FMUL R18, R21, R2 ;  /* 0x0000000215127220 */ /* 0x001fca0000400000 */
[----:B------:R-:W-:-:S07]  /*1b070*/  F2FP.F16.F32.PACK_AB R18, RZ, R18 ;  /* 0x00000012ff12723e */ /* 0x000fce00000000ff */
        /* <DEDUP_REMOVED lines=8> */
[----:B------:R-:W-:-:S04]  /*1b100*/  ISETP.GT.AND P6, PT, R3, 0x19, PT ;  /* 0x000000190300780c */ /* 0x000fc80003fc4270 */
[----:B------:R-:W-:Y:S01]  /*1b110*/  ISETP.GT.AND P6, PT, R0, 0x108, P6 ;  /* 0x000001080000780c */ /* 0x000fe200037c4270 */
[----:B0-----:R-:W-:Y:S01]  /*1b120*/  FMUL R4, R19, R2 ;  /* 0x0000000213047220 */ /* 0x001fe20000400000 */
[----:B------:R-:W2:Y:S04]  /*1b130*/  LDL.LU R5, [R1+0xc4] ;  /* 0x0000c40001057983 */ /* 0x000ea80000300800 */
[----:B------:R-:W3:Y:S01]  /*1b140*/  LDL.LU R20, [R1+0xe0] ;  /* 0x0000e00001147983 */ /* 0x000ee20000300800 */
[----:B------:R-:W-:-:S03]  /*1b150*/  F2FP.F16.F32.PACK_AB R4, RZ, R4 ;  /* 0x00000004ff04723e */ /* 0x000fc600000000ff */
[----:B------:R-:W4:Y:S04]  /*1b160*/  LDL.LU R19, [R1+0xe4] ;  /* 0x0000e40001137983 */ /* 0x000f280000300800 */
[----:B------:R-:W5:Y:S04]  /*1b170*/  LDL.LU R21, [R1+0xe8] ;  /* 0x0000e80001157983 */ /* 0x000f680000300800 */
[----:B------:R-:W5:Y:S04]  /*1b180*/  LDL.LU R22, [R1+0xec] ;  /* 0x0000ec0001167983 */ /* 0x000f680000300800 */
[----:B------:R-:W5:Y:S04]  /*1b190*/  LDL.LU R232, [R1+0xf0] ;  /* 0x0000f00001e87983 */ /* 0x000f680000300800 */
[----:B------:R-:W5:Y:S04]  /*1b1a0*/  LDL.LU R23, [R1+0xf4] ;  /* 0x0000f40001177983 */ /* 0x000f680000300800 */
[----:B------:R-:W5:Y:S04]  /*1b1b0*/  LDL.LU R233, [R1+0xf8] ;  /* 0x0000f80001e97983 */ /* 0x000f680000300800 */
[----:B------:R-:W5:Y:S04]  /*1b1c0*/  LDL.LU R234, [R1+0xfc] ;  /* 0x0000fc0001ea7983 */ /* 0x000f680000300800 */
[----:B------:R0:W-:Y:S04]  /*1b1d0*/  @P6 STG.E.U16 desc[UR46][R14.64+0x32], R4 ;  /* 0x000032040e006986 */ /* 0x0001e8000c10152e */
[----:B0-----:R-:W2:Y:S01]  /*1b1e0*/  LDL.LU R4, [R1+0xc0] ;  /* 0x0000c00001047983 */ /* 0x001ea20000300800 */
[----:B------:R-:W-:Y:S01]  /*1b1f0*/  ISETP.GT.AND P6, PT, R0, 0x180, P5 ;  /* 0x000001800000780c */ /* 0x000fe20002fc4270 */
[----:B--2---:R-:W-:-:S05]  /*1b200*/  FMUL R4, R4, R2 ;  /* 0x0000000204047220 */ /* 0x004fca0000400000 */
[----:B------:R-:W-:-:S07]  /*1b210*/  F2FP.F16.F32.PACK_AB R4, RZ, R4 ;  /* 0x00000004ff04723e */ /* 0x000fce00000000ff */
        /* <DEDUP_REMOVED lines=10> */
[----:B------:R-:W3:Y:S04]  /*1b2c0*/  LDL.LU R14, [R1+0xcc] ;  /* 0x0000cc00010e7983 */ /* 0x000ee80000300800 */
[----:B------:R-:W4:Y:S01]  /*1b2d0*/  LDL.LU R5, [R1+0xd0] ;  /* 0x0000d00001057983 */ /* 0x000f220000300800 */
[----:B------:R-:W-:-:S02]  /*1b2e0*/  ISETP.GT.AND P5, PT, R0, 0x188, P5 ;  /* 0x000001880000780c */ /* 0x000fc40002fa4270 */
[----:B------:R-:W-:Y:S01]  /*1b2f0*/  ISETP.GT.AND P6, PT, R3, 0x1, PT ;  /* 0x000000010300780c */ /* 0x000fe20003fc4270 */
[----:B--2---:R-:W-:-:S05]  /*1b300*/  FMUL R4, R4, R2 ;  /* 0x0000000204047220 */ /* 0x004fca0000400000 */
[----:B------:R-:W-:-:S05]  /*1b310*/  F2FP.F16.F32.PACK_AB R4, RZ, R4 ;  /* 0x00000004ff04723e */ /* 0x000fca00000000ff */
[----:B------:R3:W-:Y:S01]  /*1b320*/  @P5 STG.E.U16 desc[UR46][R10.64], R4 ;  /* 0x000000040a005986 */ /* 0x0007e2000c10152e */
[----:B------:R-:W-:Y:S01]  /*1b330*/  ISETP.GT.AND P5, PT, R0, 0x188, P6 ;  /* 0x000001880000780c */ /* 0x000fe200037a4270 */
[-C--:B---3--:R-:W-:Y:S01]  /*1b340*/  FMUL R4, R14, R2.reuse ;  /* 0x000000020e047220 */ /* 0x088fe20000400000 */
[----:B----4-:R-:W-:-:S04]  /*1b350*/  FMUL R14, R5, R2 ;  /* 0x00000002050e7220 */ /* 0x010fc80000400000 */
[----:B------:R-:W-:-:S07]  /*1b360*/  F2FP.F16.F32.PACK_AB R4, RZ, R4 ;  /* 0x00000004ff04723e */ /* 0x000fce00000000ff */
[----:B------:R-:W-:Y:S01]  /*1b370*/  @P5 IMAD.MOV.U32 R5, RZ, RZ, R11 ;  /* 0x000000ffff055224 */ /* 0x000fe200078e000b */
[----:B------:R-:W-:Y:S01]  /*1b380*/  PRMT R15, R4, 0x7610, R15 ;  /* 0x00007610040f7816 */ /* 0x000fe2000000000f */
[----:B------:R-:W-:-:S05]  /*1b390*/  @P5 IMAD.MOV.U32 R4, RZ, RZ, R10 ;  /* 0x000000ffff045224 */ /* 0x000fca00078e000a */
[----:B------:R0:W-:Y:S04]  /*1b3a0*/  @P5 STG.E.U16 desc[UR46][R4.64+0x2], R15 ;  /* 0x0000020f04005986 */ /* 0x0001e8000c10152e */
[----:B0-----:R-:W2:Y:S04]  /*1b3b0*/  LDL.LU R15, [R1+0xd4] ;  /* 0x0000d400010f7983 */ /* 0x001ea80000300800 */
[----:B------:R-:W3:Y:S01]  /*1b3c0*/  LDL.LU R5, [R1+0xd8] ;  /* 0x0000d80001057983 */ /* 0x000ee20000300800 */
[----:B------:R-:W-:Y:S02]  /*1b3d0*/  ISETP.GT.AND P5, PT, R0, 0x180, P2 ;  /* 0x000001800000780c */ /* 0x000fe400017a4270 */
[----:B------:R-:W-:-:S04]  /*1b3e0*/  F2FP.F16.F32.PACK_AB R4, RZ, R14 ;  /* 0x0000000eff04723e */ /* 0x000fc800000000ff */
[----:B------:R-:W-:-:S07]  /*1b3f0*/  PRMT R18, R4, 0x7610, R18 ;  /* 0x0000761004127816 */ /* 0x000fce0000000012 */
[----:B------:R-:W-:Y:S02]  /*1b400*/  @P5 IMAD.MOV.U32 R4, RZ, RZ, R6 ;  /* 0x000000ffff045224 */ /* 0x000fe400078e0006 */
[----:B---3--:R-:W-:Y:S01]  /*1b410*/  FMUL R14, R5, R2 ;  /* 0x00000002050e7220 */ /* 0x008fe20000400000 */
[----:B------:R-:W-:-:S05]  /*1b420*/  @P5 IMAD.MOV.U32 R5, RZ, RZ, R7 ;  /* 0x000000ffff055224 */ /* 0x000fca00078e0007 */
[----:B------:R0:W-:Y:S04]  /*1b430*/  @P5 STG.E.U16 desc[UR46][R4.64+0x10], R18 ;  /* 0x0000101204005986 */ /* 0x0001e8000c10152e */
[----:B0-----:R-:W3:Y:S01]  /*1b440*/  LDL.LU R5, [R1+0xdc] ;  /* 0x0000dc0001057983 */ /* 0x001ee20000300800 */
[C---:B------:R-:W-:Y:S02]  /*1b450*/  ISETP.GT.AND P5, PT, R0.reuse, 0x180, P4 ;  /* 0x000001800000780c */ /* 0x040fe400027a4270 */
[----:B------:R-:W-:Y:S01]  /*1b460*/  ISETP.GT.AND P2, PT, R0, 0x188, P2 ;  /* 0x000001880000780c */ /* 0x000fe20001744270 */
[----:B--2---:R-:W-:Y:S01]  /*1b470*/  FMUL R15, R15, R2 ;  /* 0x000000020f0f7220 */ /* 0x004fe20000400000 */
[----:B------:R-:W-:-:S04]  /*1b480*/  F2FP.F16.F32.PACK_AB R14, RZ, R14 ;  /* 0x0000000eff0e723e */ /* 0x000fc800000000ff */
[----:B------:R-:W-:-:S05]  /*1b490*/  F2FP.F16.F32.PACK_AB R15, RZ, R15 ;  /* 0x0000000fff0f723e */ /* 0x000fca00000000ff */
[----:B------:R-:W-:Y:S01]  /*1b4a0*/  @P5 IMAD.MOV.U32 R4, RZ, RZ, R6 ;  /* 0x000000ffff045224 */ /* 0x000fe200078e0006 */
[----:B------:R-:W-:Y:S01]  /*1b4b0*/  ISETP.GT.AND P4, PT, R0, 0x188, P4 ;  /* 0x000001880000780c */ /* 0x000fe20002784270 */
[-C--:B------:R-:W-:Y:S01]  /*1b4c0*/  FMUL R20, R20, R2.reuse ;  /* 0x0000000214147220 */ /* 0x080fe20000400000 */
[----:B------:R-:W-:Y:S01]  /*1b4d0*/  PRMT R235, R14, 0x7610, R235 ;  /* 0x000076100eeb7816 */ /* 0x000fe200000000eb */
[-C--:B------:R-:W-:Y:S01]  /*1b4e0*/  FMUL R19, R19, R2.reuse ;  /* 0x0000000213137220 */ /* 0x080fe20000400000 */
[-C--:B-----5:R-:W-:Y:S01]  /*1b4f0*/  FMUL R21, R21, R2.reuse ;  /* 0x0000000215157220 */ /* 0x0a0fe20000400000 */
[-C--:B------:R-:W-:Y:S01]  /*1b500*/  FMUL R232, R232, R2.reuse ;  /* 0x00000002e8e87220 */ /* 0x080fe20000400000 */
[-C--:B------:R-:W-:Y:S01]  /*1b510*/  FMUL R22, R22, R2.reuse ;  /* 0x0000000216167220 */ /* 0x080fe20000400000 */
[-C--:B------:R-:W-:Y:S01]  /*1b520*/  FMUL R23, R23, R2.reuse ;  /* 0x0000000217177220 */ /* 0x080fe20000400000 */
[-C--:B------:R-:W-:Y:S01]  /*1b530*/  FMUL R233, R233, R2.reuse ;  /* 0x00000002e9e97220 */ /* 0x080fe20000400000 */
[----:B---3--:R-:W-:Y:S01]  /*1b540*/  FMUL R18, R5, R2 ;  /* 0x0000000205127220 */ /* 0x008fe20000400000 */
[----:B------:R-:W-:-:S05]  /*1b550*/  @P5 IMAD.MOV.U32 R5, RZ, RZ, R7 ;  /* 0x000000ffff055224 */ /* 0x000fca00078e0007 */
[----:B------:R0:W-:Y:S01]  /*1b560*/  @P5 STG.E.U16 desc[UR46][R4.64+0x12], R15 ;  /* 0x0000120f04005986 */ /* 0x0001e2000c10152e */
[----:B------:R-:W-:Y:S01]  /*1b570*/  ISETP.GT.AND P5, PT, R0, 0x180, P0 ;  /* 0x000001800000780c */ /* 0x000fe200007a4270 */
[----:B0-----:R-:W-:Y:S02]  /*1b580*/  @P2 IMAD.MOV.U32 R4, RZ, RZ, R10 ;  /* 0x000000ffff042224 */ /* 0x001fe400078e000a */
[----:B------:R-:W-:Y:S01]  /*1b590*/  @P2 IMAD.MOV.U32 R5, RZ, RZ, R11 ;  /* 0x000000ffff052224 */ /* 0x000fe200078e000b */
[----:B------:R-:W-:-:S04]  /*1b5a0*/  F2FP.F16.F32.PACK_AB R15, RZ, R19 ;  /* 0x00000013ff0f723e */ /* 0x000fc800000000ff */
[----:B------:R0:W-:Y:S01]  /*1b5b0*/  @P2 STG.E.U16 desc[UR46][R4.64+0x10], R235 ;  /* 0x000010eb04002986 */ /* 0x0001e2000c10152e */
[C---:B------:R-:W-:Y:S02]  /*1b5c0*/  ISETP.GT.AND P2, PT, R0.reuse, 0x180, P3 ;  /* 0x000001800000780c */ /* 0x040fe40001f44270 */
[----:B------:R-:W-:Y:S02]  /*1b5d0*/  F2FP.F16.F32.PACK_AB R14, RZ, R18 ;  /* 0x00000012ff0e723e */ /* 0x000fe400000000ff */
[----:B0-----:R-:W-:Y:S01]  /*1b5e0*/  F2FP.F16.F32.PACK_AB R4, RZ, R20 ;  /* 0x00000014ff04723e */ /* 0x001fe200000000ff */
[----:B------:R-:W-:Y:S01]  /*1b5f0*/  @P4 IMAD.MOV.U32 R5, RZ, RZ, R11 ;  /* 0x000000ffff054224 */ /* 0x000fe200078e000b */
[----:B------:R-:W-:Y:S01]  /*1b600*/  ISETP.GT.AND P0, PT, R0, 0x188, P0 ;  /* 0x000001880000780c */ /* 0x000fe20000704270 */
[----:B------:R-:W2:Y:S01]  /*1b610*/  LDL.LU R235, [R1+0xbc] ;  /* 0x0000bc0001eb7983 */ /* 0x000ea20000300800 */
[----:B------:R-:W-:Y:S01]  /*1b620*/  PRMT R19, R4, 0x7610, R19 ;  /* 0x0000761004137816 */ /* 0x000fe20000000013 */
[----:B------:R-:W-:Y:S01]  /*1b630*/  @P4 IMAD.MOV.U32 R4, RZ, RZ, R10 ;  /* 0x000000ffff044224 */ /* 0x000fe200078e000a */
[----:B------:R-:W-:Y:S01]  /*1b640*/  PRMT R18, R15, 0x7610, R18 ;  /* 0x000076100f127816 */ /* 0x000fe20000000012 */
[----:B------:R-:W3:Y:S04]  /*1b650*/  LDL.LU R20, [R1+0xb8] ;  /* 0x0000b80001147983 */ /* 0x000ee80000300800 */
[----:B------:R0:W-:Y:S01]  /*1b660*/  @P4 STG.E.U16 desc[UR46][R4.64+0x12], R14 ;  /* 0x0000120e04004986 */ /* 0x0001e2000c10152e */
[----:B------:R-:W-:Y:S01]  /*1b670*/  ISETP.GT.AND P3, PT, R0, 0x188, P3 ;  /* 0x000001880000780c */ /* 0x000fe20001f64270 */
[----:B0-----:R-:W-:-:S02]  /*1b680*/  @P5 IMAD.MOV.U32 R4, RZ, RZ, R6 ;  /* 0x000000ffff045224 */ /* 0x001fc400078e0006 */
[----:B------:R-:W-:Y:S01]  /*1b690*/  @P5 IMAD.MOV.U32 R5, RZ, RZ, R7 ;  /* 0x000000ffff055224 */ /* 0x000fe200078e0007 */
[----:B------:R-:W-:-:S04]  /*1b6a0*/  F2FP.F16.F32.PACK_AB R14, RZ, R21 ;  /* 0x00000015ff0e723e */ /* 0x000fc800000000ff */
[----:B------:R0:W-:Y:S01]  /*1b6b0*/  @P5 STG.E.U16 desc[UR46][R4.64+0x20], R19 ;  /* 0x0000201304005986 */ /* 0x0001e2000c10152e */
[----:B------:R-:W-:Y:S01]  /*1b6c0*/  PRMT R15, R14, 0x7610, R15 ;  /* 0x000076100e0f7816 */ /* 0x000fe2000000000f */
[----:B0-----:R-:W-:Y:S02]  /*1b6d0*/  @P2 IMAD.MOV.U32 R4, RZ, RZ, R6 ;  /* 0x000000ffff042224 */ /* 0x001fe400078e0006 */
[----:B------:R-:W4:Y:S01]  /*1b6e0*/  LDL.LU R19, [R1+0xb4] ;  /* 0x0000b40001137983 */ /* 0x000f220000300800 */
[----:B------:R-:W-:-:S05]  /*1b6f0*/  @P2 IMAD.MOV.U32 R5, RZ, RZ, R7 ;  /* 0x000000ffff052224 */ /* 0x000fca00078e0007 */
[----:B------:R0:W-:Y:S01]  /*1b700*/  @P2 STG.E.U16 desc[UR46][R4.64+0x22], R18 ;  /* 0x0000221204002986 */ /* 0x0001e2000c10152e */
[----:B------:R-:W-:Y:S01]  /*1b710*/  ISETP.GT.AND P2, PT, R0, 0x180, P1 ;  /* 0x000001800000780c */ /* 0x000fe20000f44270 */
[----:B0-----:R-:W-:Y:S02]  /*1b720*/  @P0 IMAD.MOV.U32 R4, RZ, RZ, R10 ;  /* 0x000000ffff040224 */ /* 0x001fe400078e000a */
[----:B------:R-:W-:-:S05]  /*1b730*/  @P0 IMAD.MOV.U32 R5, RZ, RZ, R11 ;  /* 0x000000ffff050224 */ /* 0x000fca00078e000b */
[----:B------:R0:W-:Y:S01]  /*1b740*/  @P0 STG.E.U16 desc[UR46][R4.64+0x20], R15 ;  /* 0x0000200f04000986 */ /* 0x0001e2000c10152e */
[----:B------:R-:W-:-:S03]  /*1b750*/  F2FP.F16.F32.PACK_AB R14, RZ, R22 ;  /* 0x00000016ff0e723e */ /* 0x000fc600000000ff */
[----:B------:R-:W5:Y:S01]  /*1b760*/  LDL.LU R22, [R1+0x98] ;  /* 0x0000980001167983 */ /* 0x000f620000300800 */
[----:B0-----:R-:W-:Y:S01]  /*1b770*/  F2FP.F16.F32.PACK_AB R4, RZ, R232 ;  /* 0x000000e8ff04723e */ /* 0x001fe200000000ff */
[----:B------:R-:W-:Y:S02]  /*1b780*/  @P3 IMAD.MOV.U32 R5, RZ, RZ, R11 ;  /* 0x000000ffff053224 */ /* 0x000fe400078e000b */
[----:B------:R-:W2:Y:S01]  /*1b790*/  LDL.LU R232, [R1+0xb0] ;  /* 0x0000b00001e87983 */ /* 0x000ea20000300800 */
[----:B------:R-:W-:Y:S01]  /*1b7a0*/  PRMT R18, R4, 0x7610, R18 ;  /* 0x0000761004127816 */ /* 0x000fe20000000012 */
[----:B------:R-:W-:Y:S01]  /*1b7b0*/  @P3 IMAD.MOV.U32 R4, RZ, RZ, R10 ;  /* 0x000000ffff043224 */ /* 0x000fe200078e000a */
[----:B------:R-:W-:Y:S02]  /*1b7c0*/  F2FP.F16.F32.PACK_AB R15, RZ, R23 ;  /* 0x00000017ff0f723e */ /* 0x000fe400000000ff */
[----:B------:R-:W3:Y:S04]  /*1b7d0*/  LDL.LU R23, [R1+0x94] ;  /* 0x0000940001177983 */ /* 0x000ee80000300800 */
[----:B------:R0:W-:Y:S02]  /*1b7e0*/  @P3 STG.E.U16 desc[UR46][R4.64+0x22], R14 ;  /* 0x0000220e04003986 */ /* 0x0001e4000c10152e */
[----:B0-----:R-:W-:-:S02]  /*1b7f0*/  @P2 IMAD.MOV.U32 R4, RZ, RZ, R6 ;  /* 0x000000ffff042224 */ /* 0x001fc400078e0006 */
[----:B------:R-:W-:Y:S01]  /*1b800*/  @P2 IMAD.MOV.U32 R5, RZ, RZ, R7 ;  /* 0x000000ffff052224 */ /* 0x000fe200078e0007 */
[----:B------:R-:W-:Y:S02]  /*1b810*/  F2FP.F16.F32.PACK_AB R14, RZ, R233 ;  /* 0x000000e9ff0e723e */ /* 0x000fe400000000ff */
[----:B------:R-:W4:Y:S04]  /*1b820*/  LDL.LU R233, [R1+0xac] ;  /* 0x0000ac0001e97983 */ /* 0x000f280000300800 */
[----:B------:R0:W-:Y:S04]  /*1b830*/  @P2 STG.E.U16 desc[UR46][R4.64+0x30], R18 ;  /* 0x0000301204002986 */ /* 0x0001e8000c10152e */
[----:B0-----:R-:W5:Y:S01]  /*1b840*/  LDL.LU R5, [R1+0x80] ;  /* 0x0000800001057983 */ /* 0x001f620000300800 */
[----:B------:R-:W-:-:S02]  /*1b850*/  ISETP.GT.AND P4, PT, R3, 0x19, PT ;  /* 0x000000190300780c */ /* 0x000fc40003f84270 */
[----:B------:R-:W-:Y:S01]  /*1b860*/  ISETP.GT.AND P1, PT, R0, 0x188, P1 ;  /* 0x000001880000780c */ /* 0x000fe20000f24270 */
[----:B------:R-:W-:Y:S01]  /*1b870*/  FMUL R234, R234, R2 ;  /* 0x00000002eaea7220 */ /* 0x000fe20000400000 */
[----:B------:R-:W-:Y:S01]  /*1b880*/  ISETP.GT.AND P0, PT, R0, 0x180, P4 ;  /* 0x000001800000780c */ /* 0x000fe20002704270 */
[----:B------:R-:W2:Y:S10]  /*1b890*/  LDL.LU R18, [R1+0xa8] ;  /* 0x0000a80001127983 */ /* 0x000eb40000300800 */
[----:B------:R-:W-:-:S02]  /*1b8a0*/  @P1 IMAD.MOV.U32 R4, RZ, RZ, R10 ;  /* 0x000000ffff041224 */ /* 0x000fc400078e000a */
[----:B------:R0:W-:Y:S02]  /*1b8b0*/  @P0 STG.E.U16 desc[UR46][R6.64+0x32], R15 ;  /* 0x0000320f06000986 */ /* 0x0001e4000c10152e */
[----:B0-----:R-:W-:Y:S01]  /*1b8c0*/  F2FP.F16.F32.PACK_AB R6, RZ, R234 ;  /* 0x000000eaff06723e */ /* 0x001fe200000000ff */
[----:B-----5:R-:W-:Y:S01]  /*1b8d0*/  FMUL R7, R5, R2 ;  /* 0x0000000205077220 */ /* 0x020fe20000400000 */
[----:B------:R-:W-:-:S05]  /*1b8e0*/  @P1 IMAD.MOV.U32 R5, RZ, RZ, R11 ;  /* 0x000000ffff051224 */ /* 0x000fca00078e000b */
[----:B------:R0:W-:Y:S04]  /*1b8f0*/  @P1 STG.E.U16 desc[UR46][R4.64+0x30], R14 ;  /* 0x0000300e04001986 */ /* 0x0001e8000c10152e */
[----:B0-----:R-:W5:Y:S01]  /*1b900*/  LDL.LU R4, [R1+0x84] ;  /* 0x0000840001047983 */ /* 0x001f620000300800 */
[----:B------:R-:W-:-:S03]  /*1b910*/  F2FP.F16.F32.PACK_AB R5, RZ, R7 ;  /* 0x00000007ff05723e */ /* 0x000fc600000000ff */
[----:B------:R-:W4:Y:S04]  /*1b920*/  LDL.LU R234, [R1+0xa4] ;  /* 0x0000a40001ea7983 */ /* 0x000f280000300800 */
[----:B------:R-:W3:Y:S01]  /*1b930*/  LDL.LU R7, [R1+0x88] ;  /* 0x0000880001077983 */ /* 0x000ee20000300800 */
[----:B------:R-:W-:Y:S02]  /*1b940*/  ISETP.GT.AND P0, PT, R0, 0x188, P4 ;  /* 0x000001880000780c */ /* 0x000fe40002704270 */
[----:B------:R-:W-:Y:S02]  /*1b950*/  PRMT R15, R6, 0x7610, R15 ;  /* 0x00007610060f7816 */ /* 0x000fe4000000000f */
[----:B------:R-:W-:-:S09]  /*1b960*/  PRMT R14, R5, 0x7610, R14 ;  /* 0x00007610050e7816 */ /* 0x000fd2000000000e */
[----:B------:R0:W-:Y:S01]  /*1b970*/  @P0 STG.E.U16 desc[UR46][R10.64+0x32], R15 ;  /* 0x0000320f0a000986 */ /* 0x0001e2000c10152e */
[C---:B------:R-:W-:Y:S02]  /*1b980*/  ISETP.GT.AND P6, PT, R3.reuse, 0x20, PT ;  /* 0x000000200300780c */ /* 0x040fe40003fc4270 */
[----:B------:R-:W-:Y:S02]  /*1b990*/  ISETP.GT.AND P5, PT, R3, 0x21, PT ;  /* 0x000000210300780c */ /* 0x000fe40003fa4270 */
[----:B------:R-:W-:Y:S01]  /*1b9a0*/  ISETP.GT.AND P1, PT, R0, RZ, P6 ;  /* 0x000000ff0000720c */ /* 0x000fe20003724270 */
[----:B---3--:R-:W-:-:S05]  /*1b9b0*/  FMUL R7, R7, R2 ;  /* 0x0000000207077220 */ /* 0x008fca0000400000 */
[----:B------:R-:W-:Y:S02]  /*1b9c0*/  F2FP.F16.F32.PACK_AB R5, RZ, R7 ;  /* 0x00000007ff05723e */ /* 0x000fe400000000ff */
[----:B------:R-:W3:Y:S04]  /*1b9d0*/  LDL.LU R7, [R1+0x90] ;  /* 0x0000900001077983 */ /* 0x000ee80000300800 */
[----:B0-----:R-:W2:Y:S01]  /*1b9e0*/  LDL.LU R11, [R1+0x8c] ;  /* 0x00008c00010b7983 */ /* 0x001ea20000300800 */
[----:B-----5:R-:W-:Y:S01]  /*1b9f0*/  FMUL R4, R4, R2 ;  /* 0x0000000204047220 */ /* 0x020fe20000400000 */
[C---:B------:R-:W-:Y:S02]  /*1ba00*/  ISETP.GT.AND P2, PT, R0.reuse, RZ, P5 ;  /* 0x000000ff0000720c */ /* 0x040fe40002f44270 */
[----:B------:R-:W-:-:S02]  /*1ba10*/  ISETP.GT.AND P3, PT, R0, 0x8, P6 ;  /* 0x000000080000780c */ /* 0x000fc40003764270 */
[----:B------:R-:W-:Y:S01]  /*1ba20*/  F2FP.F16.F32.PACK_AB R4, RZ, R4 ;  /* 0x00000004ff04723e */ /* 0x000fe200000000ff */
[----:B------:R0:W-:Y:S01]  /*1ba30*/  @P1 STG.E.U16 desc[UR46][R12.64+0x40], R14 ;  /* 0x0000400e0c001986 */ /* 0x0001e2000c10152e */
[----:B------:R-:W-:Y:S02]  /*1ba40*/  IMAD.MOV.U32 R15, RZ, RZ, R9 ;  /* 0x000000ffff0f7224 */ /* 0x000fe400078e0009 */
[----:B------:R-:W-:Y:S02]  /*1ba50*/  PRMT R6, R4, 0x7610, R6 ;  /* 0x0000761004067816 */ /* 0x000fe40000000006 */
[----:B------:R-:W-:-:S03]  /*1ba60*/  PRMT R4, R5, 0x7610, R4 ;  /* 0x0000761005047816 */ /* 0x000fc60000000004 */
[----:B------:R-:W-:Y:S01]  /*1ba70*/  @P2 STG.E.U16 desc[UR46][R12.64+0x42], R6 ;  /* 0x000042060c002986 */ /* 0x000fe2000c10152e */
[----:B0-----:R-:W-:Y:S01]  /*1ba80*/  IMAD.MOV.U32 R14, RZ, RZ, R8 ;  /* 0x000000ffff0e7224 */ /* 0x001fe200078e0008 */
[C---:B------:R-:W-:Y:S02]  /*1ba90*/  ISETP.GT.AND P0, PT, R0.reuse, 0x8, P5 ;  /* 0x000000080000780c */ /* 0x040fe40002f04270 */
[C---:B------:R-:W-:Y:S01]  /*1baa0*/  ISETP.GT.AND P4, PT, R3.reuse, 0x28, PT ;  /* 0x000000280300780c */ /* 0x040fe20003f84270 */
[----:B------:R-:W-:Y:S01]  /*1bab0*/  IMAD.U32 R10, RZ, RZ, UR8 ;  /* 0x00000008ff0a7e24 */ /* 0x000fe2000f8e00ff */
[----:B------:R0:W-:Y:S01]  /*1bac0*/  @P3 STG.E.U16 desc[UR46][R14.64+0x40], R4 ;  /* 0x000040040e003986 */ /* 0x0001e2000c10152e */
[----:B------:R-:W-:Y:S01]  /*1bad0*/  ISETP.GT.AND P3, PT, R3, 0x29, PT ;  /* 0x000000290300780c */ /* 0x000fe20003f64270 */
[----:B------:R-:W-:Y:S02]  /*1bae0*/  IMAD.U32 R9, RZ, RZ, UR5 ;  /* 0x00000005ff097e24 */ /* 0x000fe4000f8e00ff */
[----:B------:R-:W5:Y:S01]  /*1baf0*/  LDL.LU R8, [R1+0x9c] ;  /* 0x00009c0001087983 */ /* 0x000f620000300800 */
[----:B------:R-:W-:-:S02]  /*1bb00*/  ISETP.GT.AND P2, PT, R0, RZ, P3 ;  /* 0x000000ff0000720c */ /* 0x000fc40001f44270 */
[----:B------:R-:W-:Y:S01]  /*1bb10*/  ISETP.GT.AND P1, PT, R0, RZ, P4 ;  /* 0x000000ff0000720c */ /* 0x000fe20002724270 */
[----:B0-----:R-:W-:-:S05]  /*1bb20*/  FMUL R4, R23, R2 ;  /* 0x0000000217047220 */ /* 0x001fca0000400000 */
[----:B------:R-:W-:Y:S01]  /*1bb30*/  F2FP.F16.F32.PACK_AB R4, RZ, R4 ;  /* 0x00000004ff04723e */ /* 0x000fe200000000ff */
[-C--:B--2---:R-:W-:Y:S01]  /*1bb40*/  FMUL R6, R11, R2.reuse ;  /* 0x000000020b067220 */ /* 0x084fe20000400000 */
[----:B---3--:R-:W-:Y:S01]  /*1bb50*/  FMUL R5, R7, R2 ;  /* 0x0000000207057220 */ /* 0x008fe20000400000 */
[----:B------:R-:W-:-:S03]  /*1bb60*/  IMAD.WIDE.U32 R10, R10, 0xf0, R14 ;  /* 0x000000f00a0a7825 */ /* 0x000fc600078e000e */
[----:B------:R-:W-:Y:S01]  /*1bb70*/  F2FP.F16.F32.PACK_AB R6, RZ, R6 ;  /* 0x00000006ff06723e */ /* 0x000fe200000000ff */
[----:B------:R-:W-:Y:S01]  /*1bb80*/  VIADD R7, R11, UR4 ;  /* 0x000000040b077c36 */ /* 0x000fe20008000000 */
[----:B------:R-:W-:-:S03]  /*1bb90*/  F2FP.F16.F32.PACK_AB R5, RZ, R5 ;  /* 0x00000005ff05723e */ /* 0x000fc600000000ff */
[----:B------:R0:W-:Y:S04]  /*1bba0*/  @P0 STG.E.U16 desc[UR46][R14.64+0x42], R6 ;  /* 0x000042060e000986 */ /* 0x0001e8000c10152e */
[----:B------:R1:W-:Y:S04]  /*1bbb0*/  @P2 STG.E.U16 desc[UR46][R12.64+0x52], R4 ;  /* 0x000052040c002986 */ /* 0x0003e8000c10152e */
[----:B------:R2:W-:Y:S01]  /*1bbc0*/  @P1 STG.E.U16 desc[UR46][R12.64+0x50], R5 ;  /* 0x000050050c001986 */ /* 0x0005e2000c10152e */
[----:B0-----:R-:W-:Y:S01]  /*1bbd0*/  FMUL R6, R22, R2 ;  /* 0x0000000216067220 */ /* 0x001fe20000400000 */
[----:B------:R-:W-:Y:S01]  /*1bbe0*/  IMAD.U32 R22, RZ, RZ, UR11 ;  /* 0x0000000bff167e24 */ /* 0x000fe2000f8e00ff */
[----:B-1----:R-:W-:-:S04]  /*1bbf0*/  IADD3 R4, P0, R10, UR13, RZ ;  /* 0x0000000d0a047c10 */ /* 0x002fc8000ff1e0ff */
[----:B--2---:R-:W-:Y:S02]  /*1bc00*/  IADD3.X R5, R7, UR12, RZ, P0, !PT ;  /* 0x0000000c07057c10 */ /* 0x004fe400087fe4ff */
[----:B------:R-:W-:-:S04]  /*1bc10*/  IADD3 R22, P0, P2, R22, UR13, R4 ;  /* 0x0000000d16167c10 */ /* 0x000fc8000fa1e004 */
[----:B------:R-:W-:Y:S02]  /*1bc20*/  IADD3.X R23, R9, UR12, R5, P0, P2 ;  /* 0x0000000c09177c10 */ /* 0x000fe400087e4405 */
[----:B------:R-:W2:Y:S01]  /*1bc30*/  LDL.LU R9, [R1+0xa0] ;  /* 0x0000a00001097983 */ /* 0x000ea20000300800 */
[C---:B------:R-:W-:Y:S02]  /*1bc40*/  ISETP.GT.AND P1, PT, R0.reuse, 0x8, P4 ;  /* 0x000000080000780c */ /* 0x040fe40002724270 */
[----:B------:R-:W-:Y:S02]  /*1bc50*/  F2FP.F16.F32.PACK_AB R6, RZ, R6 ;  /* 0x00000006ff06723e */ /* 0x000fe400000000ff */
[----:B------:R-:W-:Y:S02]  /*1bc60*/  ISETP.GT.AND P2, PT, R3, 0x30, PT ;  /* 0x000000300300780c */ /* 0x000fe40003f44270 */
[----:B------:R-:W-:Y:S01]  /*1bc70*/  ISETP.GT.AND P0, PT, R0, 0x8, P3 ;  /* 0x000000080000780c */ /* 0x000fe20001f04270 */
[----:B-----5:R-:W-:-:S06]  /*1bc80*/  FMUL R8, R8, R2 ;  /* 0x0000000208087220 */ /* 0x020fcc0000400000 */
[----:B------:R2:W-:Y:S01]  /*1bc90*/  @P1 STG.E.U16 desc[UR46][R14.64+0x50], R6 ;  /* 0x000050060e001986 */ /* 0x0005e2000c10152e */
[----:B------:R-:W-:Y:S02]  /*1bca0*/  ISETP.GT.AND P1, PT, R0, RZ, P2 ;  /* 0x000000ff0000720c */ /* 0x000fe40001724270 */
[----:B------:R-:W-:-:S05]  /*1bcb0*/  F2FP.F16.F32.PACK_AB R8, RZ, R8 ;  /* 0x00000008ff08723e */ /* 0x000fca00000000ff */
[----:B------:R-:W-:Y:S01]  /*1bcc0*/  @P0 STG.E.U16 desc[UR46][R14.64+0x52], R8 ;  /* 0x000052080e000986 */ /* 0x000fe2000c10152e */
[----:B------:R-:W-:Y:S01]  /*1bcd0*/  ISETP.GT.AND P0, PT, R3, 0x31, PT ;  /* 0x000000310300780c */ /* 0x000fe20003f04270 */
[----:B--2---:R-:W-:Y:S02]  /*1bce0*/  FMUL R6, R9, R2 ;  /* 0x0000000209067220 */ /* 0x004fe40000400000 */
[----:B------:R-:W2:Y:S03]  /*1bcf0*/  LDL.LU R9, [R1+0x6c] ;  /* 0x00006c0001097983 */ /* 0x000ea60000300800 */
[----:B------:R-:W-:-:S05]  /*1bd00*/  F2FP.F16.F32.PACK_AB R6, RZ, R6 ;  /* 0x00000006ff06723e */ /* 0x000fca00000000ff */
[----:B------:R4:W-:Y:S01]  /*1bd10*/  @P1 STG.E.U16 desc[UR46][R12.64+0x60], R6 ;  /* 0x000060060c001986 */ /* 0x0009e2000c10152e */
[----:B------:R-:W-:Y:S01]  /*1bd20*/  ISETP.GT.AND P1, PT, R0, RZ, P0 ;  /* 0x000000ff0000720c */ /* 0x000fe20000724270 */
[----:B----4-:R-:W-:Y:S02]  /*1bd30*/  FMUL R6, R234, R2 ;  /* 0x00000002ea067220 */ /* 0x010fe40000400000 */
[----:B------:R-:W3:Y:S03]  /*1bd40*/  LDL.LU R234, [R1+0x70] ;  /* 0x0000700001ea7983 */ /* 0x000ee60000300800 */
[----:B------:R-:W-:-:S07]  /*1bd50*/  F2FP.F16.F32.PACK_AB R6, RZ, R6 ;  /* 0x00000006ff06723e */ /* 0x000fce00000000ff */
[----:B------:R0:W-:Y:S01]  /*1bd60*/  @P1 STG.E.U16 desc[UR46][R12.64+0x62], R6 ;  /* 0x000062060c001986 */ /* 0x0001e2000c10152e */
[----:B------:R-:W-:Y:S01]  /*1bd70*/  ISETP.GT.AND P1, PT, R0, 0x8, P2 ;  /* 0x000000080000780c */ /* 0x000fe20001724270 */
[----:B0-----:R-:W-:-:S05]  /*1bd80*/  FMUL R6, R18, R2 ;  /* 0x0000000212067220 */ /* 0x001fca0000400000 */
[----:B------:R-:W-:-:S04]  /*1bd90*/  F2FP.F16.F32.PACK_AB R6, RZ, R6 ;  /* 0x00000006ff06723e */ /* 0x000fc800000000ff */
[----:B------:R-:W-:Y:S01]  /*1bda0*/  PRMT R8, R6, 0x7610, R8 ;  /* 0x0000761006087816 */ /* 0x000fe20000000008 */
[----:B------:R-:W-:Y:S02]  /*1bdb0*/  FMUL R6, R233, R2 ;  /* 0x00000002e9067220 */ /* 0x000fe40000400000 */
[----:B------:R-:W4:Y:S04]  /*1bdc0*/  LDL.LU R233, [R1+0x74] ;  /* 0x0000740001e97983 */ /* 0x000f280000300800 */
[----:B------:R0:W-:Y:S01]  /*1bdd0*/  @P1 STG.E.U16 desc[UR46][R14.64+0x60], R8 ;  /* 0x000060080e001986 */ /* 0x0001e2000c10152e */
[----:B------:R-:W-:Y:S02]  /*1bde0*/  ISETP.GT.AND P1, PT, R0, 0x8, P0 ;  /* 0x000000080000780c */ /* 0x000fe40000724270 */
[----:B------:R-:W-:-:S04]  /*1bdf0*/  F2FP.F16.F32.PACK_AB R6, RZ, R6 ;  /* 0x00000006ff06723e */ /* 0x000fc800000000ff */
[----:B0-----:R-:W-:-:S07]  /*1be00*/  PRMT R8, R6, 0x7610, R8 ;  /* 0x0000761006087816 */ /* 0x001fce0000000008 */
[----:B------:R-:W-:Y:S01]  /*1be10*/  @P1 STG.E.U16 desc[UR46][R14.64+0x62], R8 ;  /* 0x000062080e001986 */ /* 0x000fe2000c10152e */
[----:B------:R-:W-:Y:S01]  /*1be20*/  ISETP.GT.AND P1, PT, R3, 0x38, PT ;  /* 0x000000380300780c */ /* 0x000fe20003f24270 */
[----:B------:R-:W-:Y:S02]  /*1be30*/  FMUL R6, R232, R2 ;  /* 0x00000002e8067220 */ /* 0x000fe40000400000 */
[----:B------:R-:W5:Y:S01]  /*1be40*/  LDL.LU R232, [R1+0x78] ;  /* 0x0000780001e87983 */ /* 0x000f620000300800 */
[----:B------:R-:W-:Y:S02]  /*1be50*/  ISETP.GT.AND P6, PT, R0, RZ, P1 ;  /* 0x000000ff0000720c */ /* 0x000fe40000fc4270 */
[----:B------:R-:W-:-:S11]  /*1be60*/  F2FP.F16.F32.PACK_AB R6, RZ, R6 ;  /* 0x00000006ff06723e */ /* 0x000fd600000000ff */
[----:B------:R0:W-:Y:S01]  /*1be70*/  @P6 STG.E.U16 desc[UR46][R12.64+0x70], R6 ;  /* 0x000070060c006986 */ /* 0x0001e2000c10152e */
[----:B------:R-:W-:-:S04]  /*1be80*/  ISETP.GT.AND P6, PT, R3, 0x39, PT ;  /* 0x000000390300780c */ /* 0x000fc80003fc4270 */
[----:B------:R-:W-:Y:S01]  /*1be90*/  ISETP.GT.AND P6, PT, R0, RZ, P6 ;  /* 0x000000ff0000720c */ /* 0x000fe200037c4270 */
[----:B0-----:R-:W-:-:S05]  /*1bea0*/  FMUL R6, R19, R2 ;  /* 0x0000000213067220 */ /* 0x001fca0000400000 */
        /* <DEDUP_REMOVED lines=8> */
[----:B0-----:R-:W-:Y:S02]  /*1bf30*/  FMUL R6, R235, R2 ;  /* 0x00000002eb067220 */ /* 0x001fe40000400000 */
[----:B------:R-:W5:Y:S03]  /*1bf40*/  LDL.LU R235, [R1+0x7c] ;  /* 0x00007c0001eb7983 */ /* 0x000f660000300800 */
[----:B------:R-:W-:Y:S01]  /*1bf50*/  F2FP.F16.F32.PACK_AB R6, RZ, R6 ;  /* 0x00000006ff06723e */ /* 0x000fe200000000ff */
[----:B------:R-:W5:Y:S04]  /*1bf60*/  LDL.LU R18, [R1] ;  /* 0x0000000001127983 */ /* 0x000f680000300800 */
[----:B------:R-:W5:Y:S04]  /*1bf70*/  LDL.LU R19, [R1+0x4] ;  /* 0x0000040001137983 */ /* 0x000f680000300800 */
[----:B------:R-:W2:Y:S04]  /*1bf80*/  LDL.LU R20, [R1+0x8] ;  /* 0x0000080001147983 */ /* 0x000ea80000300800 */
[----:B------:R0:W-:Y:S04]  /*1bf90*/  @P6 STG.E.U16 desc[UR46][R14.64+0x72], R6 ;  /* 0x000072060e006986 */ /* 0x0001e8000c10152e */
[----:B0-----:R-:W3:Y:S01]  /*1bfa0*/  LDL.LU R6, [R1+0x40] ;  /* 0x0000400001067983 */ /* 0x001ee20000300800 */
[----:B------:R-:W-:-:S04]  /*1bfb0*/  ISETP.GT.AND P6, PT, R3, 0x20, PT ;  /* 0x000000200300780c */ /* 0x000fc80003fc4270 */
[----:B------:R-:W-:Y:S01]  /*1bfc0*/  ISETP.GT.AND P6, PT, R0, 0x80, P6 ;  /* 0x000000800000780c */ /* 0x000fe200037c4270 */
[----:B---3--:R-:W-:-:S05]  /*1bfd0*/  FMUL R6, R6, R2 ;  /* 0x0000000206067220 */ /* 0x008fca0000400000 */
[----:B------:R-:W-:-:S04]  /*1bfe0*/  F2FP.F16.F32.PACK_AB R6, RZ, R6 ;  /* 0x00000006ff06723e */ /* 0x000fc800000000ff */
[----:B------:R-:W-:Y:S01]  /*1bff0*/  PRMT R8, R6, 0x7610, R8 ;  /* 0x0000761006087816 */ /* 0x000fe20000000008 */
[----:B------:R-:W-:-:S05]  /*1c000*/  IMAD.MOV.U32 R6, RZ, RZ, R10 ;  /* 0x000000ffff067224 */ /* 0x000fca00078e000a */
[----:B------:R0:W-:Y:S04]  /*1c010*/  @P6 STG.E.U16 desc[UR46][R6.64+0x40], R8 ;  /* 0x0000400806006986 */ /* 0x0001e8000c10152e */
[----:B0-----:R-:W3:Y:S01]  /*1c020*/  LDL.LU R8, [R1+0x44] ;  /* 0x0000440001087983 */ /* 0x001ee20000300800 */
[----:B------:R-:W-:Y:S01]  /*1c030*/  ISETP.GT.AND P6, PT, R0, 0x80, P5 ;  /* 0x000000800000780c */ /* 0x000fe20002fc4270 */
[----:B---3--:R-:W-:-:S05]  /*1c040*/  FMUL R8, R8, R2 ;  /* 0x0000000208087220 */ /* 0x008fca0000400000 */
[----:B------:R-:W-:-:S07]  /*1c050*/  F2FP.F16.F32.PACK_AB R8, RZ, R8 ;  /* 0x00000008ff08723e */ /* 0x000fce00000000ff */
[----:B------:R0:W-:Y:S04]  /*1c060*/  @P6 STG.E.U16 desc[UR46][R6.64+0x42], R8 ;  /* 0x0000420806006986 */ /* 0x0001e8000c10152e */
[----:B0-----:R-:W3:Y:S01]  /*1c070*/  LDL.LU R8, [R1+0x48] ;  /* 0x0000480001087983 */ /* 0x001ee20000300800 */
[----:B------:R-:W-:-:S04]  /*1c080*/  IADD3 R10, P6, R10, UR11, RZ ;  /* 0x0000000b0a0a7c10 */ /* 0x000fc8000ffde0ff */
[----:B------:R-:W-:Y:S02]  /*1c090*/  IADD3.X R11, R7, UR5, RZ, P6, !PT ;  /* 0x00000005070b7c10 */ /* 0x000fe4000b7fe4ff */
[----:B------:R-:W-:-:S04]  /*1c0a0*/  ISETP.GT.AND P6, PT, R3, 0x20, PT ;  /* 0x000000200300780c */ /* 0x000fc80003fc4270 */
[----:B------:R-:W-:Y:S01]  /*1c0b0*/  ISETP.GT.AND P6, PT, R0, 0x88, P6 ;  /* 0x000000880000780c */ /* 0x000fe200037c4270 */
[----:B---3--:R-:W-:-:S05]  /*1c0c0*/  FMUL R8, R8, R2 ;  /* 0x0000000208087220 */ /* 0x008fca0000400000 */
[----:B------:R-:W-:-:S07]  /*1c0d0*/  F2FP.F16.F32.PACK_AB R8, RZ, R8 ;  /* 0x00000008ff08723e */ /* 0x000fce00000000ff */
[----:B------:R0:W-:Y:S04]  /*1c0e0*/  @P6 STG.E.U16 desc[UR46][R10.64+0x40], R8 ;  /* 0x000040080a006986 */ /* 0x0001e8000c10152e */
[----:B0-----:R-:W3:Y:S01]  /*1c0f0*/  LDL.LU R8, [R1+0x4c] ;  /* 0x00004c0001087983 */ /* 0x001ee20000300800 */
        /* <DEDUP_REMOVED lines=36> */
[----:B--2---:R-:W-:-:S05]  /*1c340*/  FMUL R20, R20, R2 ;  /* 0x0000000214147220 */ /* 0x004fca0000400000 */
[----:B------:R-:W-:Y:S01]  /*1c350*/  F2FP.F16.F32.PACK_AB R20, RZ, R20 ;  /* 0x00000014ff14723e */ /* 0x000fe200000000ff */
[----:B---3--:R-:W-:-:S05]  /*1c360*/  FMUL R8, R8, R2 ;  /* 0x0000000208087220 */ /* 0x008fca0000400000 */
[----:B------:R-:W-:-:S05]  /*1c370*/  F2FP.F16.F32.PACK_AB R8, RZ, R8 ;  /* 0x00000008ff08723e */ /* 0x000fca00000000ff */
[----:B------:R0:W-:Y:S01]  /*1c380*/  @P6 STG.E.U16 desc[UR46][R10.64+0x60], R8 ;  /* 0x000060080a006986 */ /* 0x0001e2000c10152e */
[----:B------:R-:W-:Y:S01]  /*1c390*/  ISETP.GT.AND P6, PT, R0, 0x88, P0 ;  /* 0x000000880000780c */ /* 0x000fe200007c4270 */
[----:B0-----:R-:W-:-:S05]  /*1c3a0*/  FMUL R8, R9, R2 ;  /* 0x0000000209087220 */ /* 0x001fca0000400000 */
[----:B------:R-:W-:-:S07]  /*1c3b0*/  F2FP.F16.F32.PACK_AB R8, RZ, R8 ;  /* 0x00000008ff08723e */ /* 0x000fce00000000ff */
[----:B------:R0:W-:Y:S01]  /*1c3c0*/  @P6 STG.E.U16 desc[UR46][R10.64+0x62], R8 ;  /* 0x000062080a006986 */ /* 0x0001e2000c10152e */
[----:B------:R-:W-:Y:S01]  /*1c3d0*/  ISETP.GT.AND P6, PT, R0, 0x80, P1 ;  /* 0x000000800000780c */ /* 0x000fe20000fc4270 */
[----:B0-----:R-:W-:Y:S02]  /*1c3e0*/  FMUL R8, R234, R2 ;  /* 0x00000002ea087220 */ /* 0x001fe40000400000 */
[----:B------:R-:W2:Y:S03]  /*1c3f0*/  LDL.LU R234, [R1+0x30] ;  /* 0x0000300001ea7983 */ /* 0x000ea60000300800 */
[----:B------:R-:W-:-:S07]  /*1c400*/  F2FP.F16.F32.PACK_AB R8, RZ, R8 ;  /* 0x00000008ff08723e */ /* 0x000fce00000000ff */
[----:B------:R4:W-:Y:S01]  /*1c410*/  @P6 STG.E.U16 desc[UR46][R6.64+0x70], R8 ;  /* 0x0000700806006986 */ /* 0x0009e2000c10152e */
[----:B------:R-:W-:-:S04]  /*1c420*/  ISETP.GT.AND P6, PT, R3, 0x39, PT ;  /* 0x000000390300780c */ /* 0x000fc80003fc4270 */
[----:B------:R-:W-:Y:S01]  /*1c430*/  ISETP.GT.AND P6, PT, R0, 0x80, P6 ;  /* 0x000000800000780c */ /* 0x000fe200037c4270 */
[----:B----4-:R-:W-:Y:S02]  /*1c440*/  FMUL R8, R233, R2 ;  /* 0x00000002e9087220 */ /* 0x010fe40000400000 */
[----:B------:R-:W3:Y:S03]  /*1c450*/  LDL.LU R233, [R1+0x34] ;  /* 0x0000340001e97983 */ /* 0x000ee60000300800 */
[----:B------:R-:W-:-:S07]  /*1c460*/  F2FP.F16.F32.PACK_AB R8, RZ, R8 ;  /* 0x00000008ff08723e */ /* 0x000fce00000000ff */
[----:B------:R5:W-:Y:S01]  /*1c470*/  @P6 STG.E.U16 desc[UR46][R6.64+0x72], R8 ;  /* 0x0000720806006986 */ /* 0x000be2000c10152e */
[----:B------:R-:W-:Y:S01]  /*1c480*/  ISETP.GT.AND P6, PT, R0, 0x88, P1 ;  /* 0x000000880000780c */ /* 0x000fe20000fc4270 */
[----:B-----5:R-:W-:Y:S02]  /*1c490*/  FMUL R8, R232, R2 ;  /* 0x00000002e8087220 */ /* 0x020fe40000400000 */
[----:B------:R-:W4:Y:S03]  /*1c4a0*/  LDL.LU R232, [R1+0x38] ;  /* 0x0000380001e87983 */ /* 0x000f260000300800 */
[----:B------:R-:W-:-:S07]  /*1c4b0*/  F2FP.F16.F32.PACK_AB R8, RZ, R8 ;  /* 0x00000008ff08723e */ /* 0x000fce00000000ff */
[----:B------:R0:W-:Y:S01]  /*1c4c0*/  @P6 STG.E.U16 desc[UR46][R10.64+0x70], R8 ;  /* 0x000070080a006986 */ /* 0x0001e2000c10152e */
[----:B------:R-:W-:-:S04]  /*1c4d0*/  ISETP.GT.AND P6, PT, R3, 0x39, PT ;  /* 0x000000390300780c */ /* 0x000fc80003fc4270 */
[----:B------:R-:W-:Y:S01]  /*1c4e0*/  ISETP.GT.AND P6, PT, R0, 0x88, P6 ;  /* 0x000000880000780c */ /* 0x000fe200037c4270 */
[----:B0-----:R-:W-:Y:S02]  /*1c4f0*/  FMUL R8, R235, R2 ;  /* 0x00000002eb087220 */ /* 0x001fe40000400000 */
[----:B------:R-:W5:Y:S03]  /*1c500*/  LDL.LU R235, [R1+0x3c] ;  /* 0x00003c0001eb7983 */ /* 0x000f660000300800 */
        /* <DEDUP_REMOVED lines=18> */
[----:B0-----:R-:W2:Y:S01]  /*1c630*/  LDL.LU R20, [R1+0xc] ;  /* 0x00000c0001147983 */ /* 0x001ea20000300800 */
[----:B------:R-:W-:Y:S01]  /*1c640*/  ISETP.GT.AND P6, PT, R0, 0x108, P5 ;  /* 0x000001080000780c */ /* 0x000fe20002fc4270 */
[----:B--2---:R-:W-:-:S05]  /*1c650*/  FMUL R20, R20, R2 ;  /* 0x0000000214147220 */ /* 0x004fca0000400000 */
[----:B------:R-:W-:-:S07]  /*1c660*/  F2FP.F16.F32.PACK_AB R20, RZ, R20 ;  /* 0x00000014ff14723e */ /* 0x000fce00000000ff */
[----:B------:R0:W-:Y:S04]  /*1c670*/  @P6 STG.E.U16 desc[UR46][R18.64+0x42], R20 ;  /* 0x0000421412006986 */ /* 0x0001e8000c10152e */
[----:B0-----:R-:W2:Y:S01]  /*1c680*/  LDL.LU R18, [R1+0x10] ;  /* 0x0000100001127983 */ /* 0x001ea20000300800 */
[----:B------:R-:W-:-:S03]  /*1c690*/  ISETP.GT.AND P6, PT, R0, 0x100, P4 ;  /* 0x000001000000780c */ /* 0x000fc600027c4270 */
[----:B------:R-:W3:Y:S01]  /*1c6a0*/  LDL.LU R19, [R1+0x2c] ;  /* 0x00002c0001137983 */ /* 0x000ee20000300800 */
[----:B--2---:R-:W-:-:S05]  /*1c6b0*/  FMUL R18, R18, R2 ;  /* 0x0000000212127220 */ /* 0x004fca0000400000 */
[----:B------:R-:W-:-:S05]  /*1c6c0*/  F2FP.F16.F32.PACK_AB R18, RZ, R18 ;  /* 0x00000012ff12723e */ /* 0x000fca00000000ff */
        /* <DEDUP_REMOVED lines=28> */
[----:B---3--:R-:W-:-:S05]  /*1c890*/  FMUL R19, R19, R2 ;  /* 0x0000000213137220 */ /* 0x008fca0000400000 */
[----:B------:R-:W-:-:S04]  /*1c8a0*/  F2FP.F16.F32.PACK_AB R19, RZ, R19 ;  /* 0x00000013ff13723e */ /* 0x000fc800000000ff */
[----:B------:R-:W-:Y:S01]  /*1c8b0*/  PRMT R20, R19, 0x7610, R20 ;  /* 0x0000761013147816 */ /* 0x000fe20000000014 */
[----:B------:R-:W-:-:S05]  /*1c8c0*/  FMUL R19, R234, R2 ;  /* 0x00000002ea137220 */ /* 0x000fca0000400000 */
[----:B------:R-:W-:Y:S01]  /*1c8d0*/  F2FP.F16.F32.PACK_AB R19, RZ, R19 ;  /* 0x00000013ff13723e */ /* 0x000fe200000000ff */
[----:B------:R-:W-:-:S05]  /*1c8e0*/  FMUL R216, R216, R2 ;  /* 0x00000002d8d87220 */ /* 0x000fca0000400000 */
[----:B------:R-:W-:Y:S01]  /*1c8f0*/  F2FP.F16.F32.PACK_AB R216, RZ, R216 ;  /* 0x000000d8ffd8723e */ /* 0x000fe200000000ff */
[----:B------:R-:W-:-:S05]  /*1c900*/  FMUL R217, R217, R2 ;  /* 0x00000002d9d97220 */ /* 0x000fca0000400000 */
[----:B------:R-:W-:Y:S01]  /*1c910*/  F2FP.F16.F32.PACK_AB R217, RZ, R217 ;  /* 0x000000d9ffd9723e */ /* 0x000fe200000000ff */
[-C--:B------:R-:W-:Y:S01]  /*1c920*/  FMUL R218, R218, R2.reuse ;  /* 0x00000002dada7220 */ /* 0x080fe20000400000 */
[----:B------:R-:W-:-:S04]  /*1c930*/  FMUL R219, R219, R2 ;  /* 0x00000002dbdb7220 */ /* 0x000fc80000400000 */
[----:B------:R-:W-:Y:S02]  /*1c940*/  F2FP.F16.F32.PACK_AB R218, RZ, R218 ;  /* 0x000000daffda723e */ /* 0x000fe400000000ff */
[----:B------:R-:W-:Y:S01]  /*1c950*/  F2FP.F16.F32.PACK_AB R219, RZ, R219 ;  /* 0x000000dbffdb723e */ /* 0x000fe200000000ff */
[----:B------:R-:W-:-:S05]  /*1c960*/  FMUL R220, R220, R2 ;  /* 0x00000002dcdc7220 */ /* 0x000fca0000400000 */
[----:B------:R-:W-:Y:S01]  /*1c970*/  F2FP.F16.F32.PACK_AB R220, RZ, R220 ;  /* 0x000000dcffdc723e */ /* 0x000fe200000000ff */
[-C--:B------:R-:W-:Y:S01]  /*1c980*/  FMUL R221, R221, R2.reuse ;  /* 0x00000002dddd7220 */ /* 0x080fe20000400000 */
[----:B------:R-:W-:-:S04]  /*1c990*/  FMUL R222, R222, R2 ;  /* 0x00000002dede7220 */ /* 0x000fc80000400000 */
[----:B------:R-:W-:Y:S02]  /*1c9a0*/  F2FP.F16.F32.PACK_AB R221, RZ, R221 ;  /* 0x000000ddffdd723e */ /* 0x000fe400000000ff */
[----:B------:R-:W-:Y:S01]  /*1c9b0*/  F2FP.F16.F32.PACK_AB R222, RZ, R222 ;  /* 0x000000deffde723e */ /* 0x000fe200000000ff */
[-C--:B------:R-:W-:Y:S01]  /*1c9c0*/  FMUL R223, R223, R2.reuse ;  /* 0x00000002dfdf7220 */ /* 0x080fe20000400000 */
[-C--:B------:R-:W-:Y:S01]  /*1c9d0*/  FMUL R224, R224, R2.reuse ;  /* 0x00000002e0e07220 */ /* 0x080fe20000400000 */
[----:B------:R-:W-:-:S03]  /*1c9e0*/  FMUL R225, R225, R2 ;  /* 0x00000002e1e17220 */ /* 0x000fc60000400000 */
[----:B------:R-:W-:Y:S02]  /*1c9f0*/  F2FP.F16.F32.PACK_AB R223, RZ, R223 ;  /* 0x000000dfffdf723e */ /* 0x000fe400000000ff */
[----:B------:R-:W-:Y:S01]  /*1ca00*/  F2FP.F16.F32.PACK_AB R224, RZ, R224 ;  /* 0x000000e0ffe0723e */ /* 0x000fe200000000ff */
[-C--:B------:R-:W-:Y:S01]  /*1ca10*/  FMUL R226, R226, R2.reuse ;  /* 0x00000002e2e27220 */ /* 0x080fe20000400000 */
[----:B------:R-:W-:Y:S01]  /*1ca20*/  F2FP.F16.F32.PACK_AB R225, RZ, R225 ;  /* 0x000000e1ffe1723e */ /* 0x000fe200000000ff */
[-C--:B------:R-:W-:Y:S01]  /*1ca30*/  FMUL R227, R227, R2.reuse ;  /* 0x00000002e3e37220 */ /* 0x080fe20000400000 */
[-C--:B------:R-:W-:Y:S01]  /*1ca40*/  FMUL R228, R228, R2.reuse ;  /* 0x00000002e4e47220 */ /* 0x080fe20000400000 */
[----:B------:R-:W-:Y:S01]  /*1ca50*/  FMUL R229, R229, R2 ;  /* 0x00000002e5e57220 */ /* 0x000fe20000400000 */
[----:B------:R-:W-:Y:S02]  /*1ca60*/  F2FP.F16.F32.PACK_AB R226, RZ, R226 ;  /* 0x000000e2ffe2723e */ /* 0x000fe400000000ff */
[----:B------:R-:W-:-:S02]  /*1ca70*/  F2FP.F16.F32.PACK_AB R227, RZ, R227 ;  /* 0x000000e3ffe3723e */ /* 0x000fc400000000ff */
[----:B------:R-:W-:Y:S02]  /*1ca80*/  F2FP.F16.F32.PACK_AB R228, RZ, R228 ;  /* 0x000000e4ffe4723e */ /* 0x000fe400000000ff */
[----:B------:R-:W-:Y:S01]  /*1ca90*/  F2FP.F16.F32.PACK_AB R229, RZ, R229 ;  /* 0x000000e5ffe5723e */ /* 0x000fe200000000ff */
[-C--:B------:R-:W-:Y:S01]  /*1caa0*/  FMUL R230, R230, R2.reuse ;  /* 0x00000002e6e67220 */ /* 0x080fe20000400000 */
[-C--:B------:R-:W-:Y:S01]  /*1cab0*/  FMUL R231, R231, R2.reuse ;  /* 0x00000002e7e77220 */ /* 0x080fe20000400000 */
[-C--:B------:R-:W-:Y:S01]  /*1cac0*/  FMUL R200, R200, R2.reuse ;  /* 0x00000002c8c87220 */ /* 0x080fe20000400000 */
[-C--:B------:R-:W-:Y:S01]  /*1cad0*/  FMUL R201, R201, R2.reuse ;  /* 0x00000002c9c97220 */ /* 0x080fe20000400000 */
[----:B------:R-:W-:Y:S01]  /*1cae0*/  FMUL R202, R202, R2 ;  /* 0x00000002caca7220 */ /* 0x000fe20000400000 */
[----:B------:R-:W-:Y:S02]  /*1caf0*/  F2FP.F16.F32.PACK_AB R230, RZ, R230 ;  /* 0x000000e6ffe6723e */ /* 0x000fe400000000ff */
[----:B------:R-:W-:-:S02]  /*1cb00*/  F2FP.F16.F32.PACK_AB R231, RZ, R231 ;  /* 0x000000e7ffe7723e */ /* 0x000fc400000000ff */
[----:B------:R-:W-:Y:S02]  /*1cb10*/  F2FP.F16.F32.PACK_AB R200, RZ, R200 ;  /* 0x000000c8ffc8723e */ /* 0x000fe400000000ff */
[----:B------:R-:W-:Y:S02]  /*1cb20*/  F2FP.F16.F32.PACK_AB R201, RZ, R201 ;  /* 0x000000c9ffc9723e */ /* 0x000fe400000000ff */
[----:B------:R-:W-:Y:S01]  /*1cb30*/  F2FP.F16.F32.PACK_AB R202, RZ, R202 ;  /* 0x000000caffca723e */ /* 0x000fe200000000ff */
[----:B--2---:R-:W-:-:S05]  /*1cb40*/  FMUL R18, R18, R2 ;  /* 0x0000000212127220 */ /* 0x004fca0000400000 */
[----:B------:R-:W-:-:S05]  /*1cb50*/  F2FP.F16.F32.PACK_AB R18, RZ, R18 ;  /* 0x00000012ff12723e */ /* 0x000fca00000000ff */
[----:B------:R0:W-:Y:S01]  /*1cb60*/  @P6 STG.E.U16 desc[UR46][R8.64+0x60], R18 ;  /* 0x0000601208006986 */ /* 0x0001e2000c10152e */
[----:B------:R-:W-:-:S13]  /*1cb70*/  ISETP.GT.AND P6, PT, R0, 0x108, P0 ;  /* 0x000001080000780c */ /* 0x000fda00007c4270 */
[----:B------:R1:W-:Y:S01]  /*1cb80*/  @P6 STG.E.U16 desc[UR46][R8.64+0x62], R20 ;  /* 0x0000621408006986 */ /* 0x0003e2000c10152e */
[----:B------:R-:W-:Y:S01]  /*1cb90*/  ISETP.GT.AND P6, PT, R0, 0x100, P1 ;  /* 0x000001000000780c */ /* 0x000fe20000fc4270 */
[----:B0-----:R-:W-:-:S12]  /*1cba0*/  FMUL R18, R233, R2 ;  /* 0x00000002e9127220 */ /* 0x001fd80000400000 */
[----:B------:R0:W-:Y:S01]  /*1cbb0*/  @P6 STG.E.U16 desc[UR46][R4.64+0x70], R19 ;  /* 0x0000701304006986 */ /* 0x0001e2000c10152e */
[----:B------:R-:W-:-:S04]  /*1cbc0*/  ISETP.GT.AND P6, PT, R3, 0x39, PT ;  /* 0x000000390300780c */ /* 0x000fc80003fc4270 */
[----:B------:R-:W-:Y:S02]  /*1cbd0*/  ISETP.GT.AND P6, PT, R0, 0x100, P6 ;  /* 0x000001000000780c */ /* 0x000fe400037c4270 */
[----:B------:R-:W-:-:S04]  /*1cbe0*/  F2FP.F16.F32.PACK_AB R18, RZ, R18 ;  /* 0x00000012ff12723e */ /* 0x000fc800000000ff */
[----:B------:R-:W-:Y:S01]  /*1cbf0*/  PRMT R21, R18, 0x7610, R21 ;  /* 0x0000761012157816 */ /* 0x000fe20000000015 */
[----:B----4-:R-:W-:-:S06]  /*1cc00*/  FMUL R18, R232, R2 ;  /* 0x00000002e8127220 */ /* 0x010fcc0000400000 */
[----:B------:R-:W-:Y:S01]  /*1cc10*/  @P6 STG.E.U16 desc[UR46][R4.64+0x72], R21 ;  /* 0x0000721504006986 */ /* 0x000fe2000c10152e */
[----:B------:R-:W-:Y:S02]  /*1cc20*/  ISETP.GT.AND P6, PT, R0, 0x108, P1 ;  /* 0x000001080000780c */ /* 0x000fe40000fc4270 */
[----:B------:R-:W-:-:S04]  /*1cc30*/  F2FP.F16.F32.PACK_AB R18, RZ, R18 ;  /* 0x00000012ff12723e */ /* 0x000fc800000000ff */
[----:B-1----:R-:W-:Y:S01]  /*1cc40*/  PRMT R20, R18, 0x7610, R20 ;  /* 0x0000761012147816 */ /* 0x002fe20000000014 */
[----:B-----5:R-:W-:-:S06]  /*1cc50*/  FMUL R18, R235, R2 ;  /* 0x00000002eb127220 */ /* 0x020fcc0000400000 */
[----:B------:R-:W-:Y:S01]  /*1cc60*/  @P6 STG.E.U16 desc[UR46][R8.64+0x70], R20 ;  /* 0x0000701408006986 */ /* 0x000fe2000c10152e */
[----:B------:R-:W-:-:S04]  /*1cc70*/  ISETP.GT.AND P6, PT, R3, 0x39, PT ;  /* 0x000000390300780c */ /* 0x000fc80003fc4270 */
[----:B------:R-:W-:Y:S02]  /*1cc80*/  ISETP.GT.AND P6, PT, R0, 0x108, P6 ;  /* 0x000001080000780c */ /* 0x000fe400037c4270 */
[----:B------:R-:W-:-:S04]  /*1cc90*/  F2FP.F16.F32.PACK_AB R18, RZ, R18 ;  /* 0x00000012ff12723e */ /* 0x000fc800000000ff */
[----:B0-----:R-:W-:-:S07]  /*1cca0*/  PRMT R19, R18, 0x7610, R19 ;  /* 0x0000761012137816 */ /* 0x001fce0000000013 */
[----:B------:R0:W-:Y:S01]  /*1ccb0*/  @P6 STG.E.U16 desc[UR46][R8.64+0x72], R19 ;  /* 0x0000721308006986 */ /* 0x0001e2000c10152e */
[----:B------:R-:W-:-:S04]  /*1ccc0*/  IADD3 R18, P6, R4, UR13, RZ ;  /* 0x0000000d04127c10 */ /* 0x000fc8000ffde0ff */
[----:B0-----:R-:W-:Y:S02]  /*1ccd0*/  IADD3.X R19, R5, UR12, RZ, P6, !PT ;  /* 0x0000000c05137c10 */ /* 0x001fe4000b7fe4ff */
[----:B------:R-:W-:-:S04]  /*1cce0*/  ISETP.GT.AND P6, PT, R3, 0x20, PT ;  /* 0x000000200300780c */ /* 0x000fc80003fc4270 */
[----:B------:R-:W-:-:S13]  /*1ccf0*/  ISETP.GT.AND P6, PT, R0, 0x180, P6 ;  /* 0x000001800000780c */ /* 0x000fda00037c4270 */
[----:B------:R0:W-:Y:S01]  /*1cd00*/  @P6 STG.E.U16 desc[UR46][R18.64+0x40], R216 ;  /* 0x000040d812006986 */ /* 0x0001e2000c10152e */
[C---:B------:R-:W-:Y:S02]  /*1cd10*/  ISETP.GT.AND P6, PT, R0.reuse, 0x180, P5 ;  /* 0x000001800000780c */ /* 0x040fe40002fc4270 */
[----:B------:R-:W-:-:S11]  /*1cd20*/  ISETP.GT.AND P5, PT, R0, 0x188, P5 ;  /* 0x000001880000780c */ /* 0x000fd60002fa4270 */
[----:B------:R0:W-:Y:S01]  /*1cd30*/  @P6 STG.E.U16 desc[UR46][R18.64+0x42], R217 ;  /* 0x000042d912006986 */ /* 0x0001e2000c10152e */
[----:B------:R-:W-:-:S04]  /*1cd40*/  IADD3 R20, P6, R18, UR11, RZ ;  /* 0x0000000b12147c10 */ /* 0x000fc8000ffde0ff */
[----:B------:R-:W-:Y:S02]  /*1cd50*/  IADD3.X R21, R19, UR5, RZ, P6, !PT ;  /* 0x0000000513157c10 */ /* 0x000fe4000b7fe4ff */
[----:B------:R-:W-:-:S04]  /*1cd60*/  ISETP.GT.AND P6, PT, R3, 0x20, PT ;  /* 0x000000200300780c */ /* 0x000fc80003fc4270 */
[----:B------:R-:W-:-:S13]  /*1cd70*/  ISETP.GT.AND P6, PT, R0, 0x188, P6 ;  /* 0x000001880000780c */ /* 0x000fda00037c4270 */
[----:B------:R0:W-:Y:S04]  /*1cd80*/  @P6 STG.E.U16 desc[UR46][R20.64+0x40], R218 ;  /* 0x000040da14006986 */ /* 0x0001e8000c10152e */
[----:B------:R0:W-:Y:S01]  /*1cd90*/  @P5 STG.E.U16 desc[UR46][R22.64+0x42], R219 ;  /* 0x000042db16005986 */ /* 0x0001e2000c10152e */
[C---:B------:R-:W-:Y:S02]  /*1cda0*/  ISETP.GT.AND P5, PT, R0.reuse, 0x180, P4 ;  /* 0x000001800000780c */ /* 0x040fe400027a4270 */
[----:B------:R-:W-:-:S11]  /*1cdb0*/  ISETP.GT.AND P4, PT, R0, 0x188, P4 ;  /* 0x000001880000780c */ /* 0x000fd60002784270 */
[----:B------:R0:W-:Y:S01]  /*1cdc0*/  @P5 STG.E.U16 desc[UR46][R18.64+0x50], R220 ;  /* 0x000050dc12005986 */ /* 0x0001e2000c10152e */
[C---:B------:R-:W-:Y:S02]  /*1cdd0*/  ISETP.GT.AND P5, PT, R0.reuse, 0x180, P3 ;  /* 0x000001800000780c */ /* 0x040fe40001fa4270 */
[----:B------:R-:W-:-:S11]  /*1cde0*/  ISETP.GT.AND P3, PT, R0, 0x188, P3 ;  /* 0x000001880000780c */ /* 0x000fd60001f64270 */
[----:B------:R0:W-:Y:S04]  /*1cdf0*/  @P5 STG.E.U16 desc[UR46][R18.64+0x52], R221 ;  /* 0x000052dd12005986 */ /* 0x0001e8000c10152e */
[----:B------:R0:W-:Y:S01]  /*1ce00*/  @P4 STG.E.U16 desc[UR46][R20.64+0x50], R222 ;  /* 0x000050de14004986 */ /* 0x0001e2000c10152e */
[C---:B------:R-:W-:Y:S02]  /*1ce10*/  ISETP.GT.AND P4, PT, R0.reuse, 0x180, P2 ;  /* 0x000001800000780c */ /* 0x040fe40001784270 */
[C---:B------:R-:W-:Y:S02]  /*1ce20*/  ISETP.GT.AND P5, PT, R0.reuse, 0x180, P0 ;  /* 0x000001800000780c */ /* 0x040fe400007a4270 */
[C---:B------:R-:W-:Y:S02]  /*1ce30*/  ISETP.GT.AND P2, PT, R0.reuse, 0x188, P2 ;  /* 0x000001880000780c */ /* 0x040fe40001744270 */
[----:B------:R-:W-:Y:S01]  /*1ce40*/  ISETP.GT.AND P6, PT, R3, 0x39, PT ;  /* 0x000000390300780c */ /* 0x000fe20003fc4270 */
[----:B------:R0:W-:Y:S01]  /*1ce50*/  @P3 STG.E.U16 desc[UR46][R20.64+0x52], R223 ;  /* 0x000052df14003986 */ /* 0x0001e2000c10152e */
[----:B------:R-:W-:-:S02]  /*1ce60*/  ISETP.GT.AND P0, PT, R0, 0x188, P0 ;  /* 0x000001880000780c */ /* 0x000fc40000704270 */
[----:B------:R-:W-:-:S03]  /*1ce70*/  ISETP.GT.AND P3, PT, R0, 0x180, P1 ;  /* 0x000001800000780c */ /* 0x000fc60000f64270 */
[----:B------:R0:W-:Y:S01]  /*1ce80*/  @P4 STG.E.U16 desc[UR46][R18.64+0x60], R224 ;  /* 0x000060e012004986 */ /* 0x0001e2000c10152e */
[----:B------:R-:W-:-:S03]  /*1ce90*/  ISETP.GT.AND P4, PT, R0, 0x180, P6 ;  /* 0x000001800000780c */ /* 0x000fc60003784270 */
[----:B------:R0:W-:Y:S01]  /*1cea0*/  @P5 STG.E.U16 desc[UR46][R18.64+0x62], R225 ;  /* 0x000062e112005986 */ /* 0x0001e2000c10152e */
[----:B------:R-:W-:-:S03]  /*1ceb0*/  ISETP.GT.AND P1, PT, R0, 0x188, P1 ;  /* 0x000001880000780c */ /* 0x000fc60000f24270 */
[----:B------:R0:W-:Y:S01]  /*1cec0*/  @P2 STG.E.U16 desc[UR46][R20.64+0x60], R226 ;  /* 0x000060e214002986 */ /* 0x0001e2000c10152e */
[C---:B------:R-:W-:Y:S02]  /*1ced0*/  ISETP.GT.AND P2, PT, R3.reuse, 0x39, PT ;  /* 0x000000390300780c */ /* 0x040fe40003f44270 */
[C---:B------:R-:W-:Y:S02]  /*1cee0*/  ISETP.GT.AND P6, PT, R3.reuse, 0x40, PT ;  /* 0x000000400300780c */ /* 0x040fe40003fc4270 */
[----:B------:R-:W-:Y:S01]  /*1cef0*/  ISETP.GT.AND P5, PT, R3, 0x41, PT ;  /* 0x000000410300780c */ /* 0x000fe20003fa4270 */
[----:B------:R0:W-:Y:S01]  /*1cf00*/  @P0 STG.E.U16 desc[UR46][R20.64+0x62], R227 ;  /* 0x000062e314000986 */ /* 0x0001e2000c10152e */
[C---:B------:R-:W-:Y:S02]  /*1cf10*/  ISETP.GT.AND P0, PT, R0.reuse, 0x188, P2 ;  /* 0x000001880000780c */ /* 0x040fe40001704270 */
[C---:B------:R-:W-:Y:S01]  /*1cf20*/  ISETP.GT.AND P2, PT, R0.reuse, RZ, P6 ;  /* 0x000000ff0000720c */ /* 0x040fe20003744270 */
[----:B------:R0:W-:Y:S01]  /*1cf30*/  @P3 STG.E.U16 desc[UR46][R18.64+0x70], R228 ;  /* 0x000070e412003986 */ /* 0x0001e2000c10152e */
[----:B------:R-:W-:-:S03]  /*1cf40*/  ISETP.GT.AND P3, PT, R0, RZ, P5 ;  /* 0x000000ff0000720c */ /* 0x000fc60002f64270 */
[----:B------:R0:W-:Y:S01]  /*1cf50*/  @P4 STG.E.U16 desc[UR46][R18.64+0x72], R229 ;  /* 0x000072e512004986 */ /* 0x0001e2000c10152e */
[----:B------:R-:W-:-:S03]  /*1cf60*/  ISETP.GT.AND P4, PT, R0, 0x8, P6 ;  /* 0x000000080000780c */ /* 0x000fc60003784270 */
[----:B------:R0:W-:Y:S01]  /*1cf70*/  @P1 STG.E.U16 desc[UR46][R20.64+0x70], R230 ;  /* 0x000070e614001986 */ /* 0x0001e2000c10152e */
[----:B------:R-:W-:Y:S01]  /*1cf80*/  ISETP.GT.AND P1, PT, R0, 0x8, P5 ;  /* 0x000000080000780c */ /* 0x000fe20002f24270 */
[----:B------:R-:W-:Y:S02]  /*1cf90*/  FMUL R203, R203, R2 ;  /* 0x00000002cbcb7220 */ /* 0x000fe40000400000 */
[----:B------:R0:W-:Y:S04]  /*1cfa0*/  @P0 STG.E.U16 desc[UR46][R20.64+0x72], R231 ;  /* 0x000072e714000986 */ /* 0x0001e8000c10152e */
[----:B------:R0:W-:Y:S04]  /*1cfb0*/  @P2 STG.E.U16 desc[UR46][R12.64+0x80], R200 ;  /* 0x000080c80c002986 */ /* 0x0001e8000c10152e */
[----:B------:R0:W-:Y:S01]  /*1cfc0*/  @P3 STG.E.U16 desc[UR46][R12.64+0x82], R201 ;  /* 0x000082c90c003986 */ /* 0x0001e2000c10152e */
[----:B------:R-:W-:-:S03]  /*1cfd0*/  ISETP.GT.AND P3, PT, R3, 0x49, PT ;  /* 0x000000490300780c */ /* 0x000fc60003f64270 */
[----:B------:R0:W-:Y:S01]  /*1cfe0*/  @P4 STG.E.U16 desc[UR46][R14.64+0x80], R202 ;  /* 0x000080ca0e004986 */ /* 0x0001e2000c10152e */
[----:B------:R-:W-:Y:S02]  /*1cff0*/  ISETP.GT.AND P4, PT, R3, 0x48, PT ;  /* 0x000000480300780c */ /* 0x000fe40003f84270 */
[----:B------:R-:W-:Y:S02]  /*1d000*/  F2FP.F16.F32.PACK_AB R203, RZ, R203 ;  /* 0x000000cbffcb723e */ /* 0x000fe400000000ff */
[C---:B------:R-:W-:Y:S02]  /*1d010*/  ISETP.GT.AND P0, PT, R0.reuse, RZ, P4 ;  /* 0x000000ff0000720c */ /* 0x040fe40002704270 */
[----:B------:R-:W-:Y:S01]  /*1d020*/  ISETP.GT.AND P2, PT, R0, RZ, P3 ;  /* 0x000000ff0000720c */ /* 0x000fe20001f44270 */
[-C--:B------:R-:W-:Y:S01]  /*1d030*/  FMUL R204, R204, R2.reuse ;  /* 0x00000002cccc7220 */ /* 0x080fe20000400000 */
[-C--:B------:R-:W-:Y:S01]  /*1d040*/  FMUL R205, R205, R2.reuse ;  /* 0x00000002cdcd7220 */ /* 0x080fe20000400000 */
[----:B------:R0:W-:Y:S01]  /*1d050*/  @P1 STG.E.U16 desc[UR46][R14.64+0x82], R203 ;  /* 0x000082cb0e001986 */ /* 0x0001e2000c10152e */
[----:B------:R-:W-:Y:S01]  /*1d060*/  ISETP.GT.AND P1, PT, R0, 0x8, P4 ;  /* 0x000000080000780c */ /* 0x000fe20002724270 */
[----:B------:R-:W-:Y:S01]  /*1d070*/  FMUL R206, R206, R2 ;  /* 0x00000002cece7220 */ /* 0x000fe20000400000 */
[----:B------:R-:W-:-:S02]  /*1d080*/  F2FP.F16.F32.PACK_AB R204, RZ, R204 ;  /* 0x000000ccffcc723e */ /* 0x000fc400000000ff */
[----:B------:R-:W-:Y:S02]  /*1d090*/  F2FP.F16.F32.PACK_AB R205, RZ, R205 ;  /* 0x000000cdffcd723e */ /* 0x000fe400000000ff */
[----:B------:R-:W-:Y:S01]  /*1d0a0*/  F2FP.F16.F32.PACK_AB R206, RZ, R206 ;  /* 0x000000ceffce723e */ /* 0x000fe200000000ff */
[----:B------:R0:W-:Y:S01]  /*1d0b0*/  @P0 STG.E.U16 desc[UR46][R12.64+0x90], R204 ;  /* 0x000090cc0c000986 */ /* 0x0001e2000c10152e */
[----:B------:R-:W-:-:S03]  /*1d0c0*/  ISETP.GT.AND P0, PT, R0, 0x8, P3 ;  /* 0x000000080000780c */ /* 0x000fc60001f04270 */
[----:B------:R0:W-:Y:S01]  /*1d0d0*/  @P2 STG.E.U16 desc[UR46][R12.64+0x92], R205 ;  /* 0x000092cd0c002986 */ /* 0x0001e2000c10152e */
[----:B------:R-:W-:Y:S01]  /*1d0e0*/  ISETP.GT.AND P2, PT, R3, 0x50, PT ;  /* 0x000000500300780c */ /* 0x000fe20003f44270 */
[-C--:B------:R-:W-:Y:S02]  /*1d0f0*/  FMUL R207, R207, R2.reuse ;  /* 0x00000002cfcf7220 */ /* 0x080fe40000400000 */
[----:B------:R0:W-:Y:S01]  /*1d100*/  @P1 STG.E.U16 desc[UR46][R14.64+0x90], R206 ;  /* 0x000090ce0e001986 */ /* 0x0001e2000c10152e */
[----:B------:R-:W-:Y:S01]  /*1d110*/  ISETP.GT.AND P1, PT, R0, RZ, P2 ;  /* 0x000000ff0000720c */ /* 0x000fe20001724270 */
[----:B------:R-:W-:Y:S01]  /*1d120*/  FMUL R208, R208, R2 ;  /* 0x00000002d0d07220 */ /* 0x000fe20000400000 */
[----:B------:R-:W-:-:S04]  /*1d130*/  F2FP.F16.F32.PACK_AB R207, RZ, R207 ;  /* 0x000000cfffcf723e */ /* 0x000fc800000000ff */
[----:B------:R-:W-:Y:S01]  /*1d140*/  F2FP.F16.F32.PACK_AB R208, RZ, R208 ;  /* 0x000000d0ffd0723e */ /* 0x000fe200000000ff */
[----:B------:R0:W-:Y:S01]  /*1d150*/  @P0 STG.E.U16 desc[UR46][R14.64+0x92], R207 ;  /* 0x000092cf0e000986 */ /* 0x0001e2000c10152e */
[----:B------:R-:W-:Y:S01]  /*1d160*/  ISETP.GT.AND P0, PT, R3, 0x51, PT ;  /* 0x000000510300780c */ /* 0x000fe20003f04270 */
[----:B------:R-:W-:-:S04]  /*1d170*/  FMUL R209, R209, R2 ;  /* 0x00000002d1d17220 */ /* 0x000fc80000400000 */
[----:B------:R0:W-:Y:S01]  /*1d180*/  @P1 STG.E.U16 desc[UR46][R12.64+0xa0], R208 ;  /* 0x0000a0d00c001986 */ /* 0x0001e2000c10152e */
[----:B------:R-:W-:Y:S02]  /*1d190*/  ISETP.GT.AND P1, PT, R0, RZ, P0 ;  /* 0x000000ff0000720c */ /* 0x000fe40000724270 */
[----:B------:R-:W-:Y:S01]  /*1d1a0*/  F2FP.F16.F32.PACK_AB R209, RZ, R209 ;  /* 0x000000d1ffd1723e */ /* 0x000fe200000000ff */
[----:B------:R-:W-:-:S10]  /*1d1b0*/  FMUL R210, R210, R2 ;  /* 0x00000002d2d27220 */ /* 0x000fd40000400000 */
[----:B------:R0:W-:Y:S01]  /*1d1c0*/  @P1 STG.E.U16 desc[UR46][R12.64+0xa2], R209 ;  /* 0x0000a2d10c001986 */ /* 0x0001e2000c10152e */
[----:B------:R-:W-:Y:S02]  /*1d1d0*/  ISETP.GT.AND P1, PT, R0, 0x8, P2 ;  /* 0x000000080000780c */ /* 0x000fe40001724270 */
[----:B------:R-:W-:Y:S01]  /*1d1e0*/  F2FP.F16.F32.PACK_AB R210, RZ, R210 ;  /* 0x000000d2ffd2723e */ /* 0x000fe200000000ff */
[----:B------:R-:W-:-:S10]  /*1d1f0*/  FMUL R211, R211, R2 ;  /* 0x00000002d3d37220 */ /* 0x000fd40000400000 */
[----:B------:R0:W-:Y:S01]  /*1d200*/  @P1 STG.E.U16 desc[UR46][R14.64+0xa0], R210 ;  /* 0x0000a0d20e001986 */ /* 0x0001e2000c10152e */
[----:B------:R-:W-:Y:S02]  /*1d210*/  ISETP.GT.AND P1, PT, R0, 0x8, P0 ;  /* 0x000000080000780c */ /* 0x000fe40000724270 */
[----:B------:R-:W-:Y:S01]  /*1d220*/  F2FP.F16.F32.PACK_AB R211, RZ, R211 ;  /* 0x000000d3ffd3723e */ /* 0x000fe200000000ff */
[----:B------:R-:W-:-:S10]  /*1d230*/  FMUL R212, R212, R2 ;  /* 0x00000002d4d47220 */ /* 0x000fd40000400000 */
[----:B------:R0:W-:Y:S01]  /*1d240*/  @P1 STG.E.U16 desc[UR46][R14.64+0xa2], R211 ;  /* 0x0000a2d30e001986 */ /* 0x0001e2000c10152e */
[----:B------:R-:W-:-:S04]  /*1d250*/  ISETP.GT.AND P1, PT, R3, 0x58, PT ;  /* 0x000000580300780c */ /* 0x000fc80003f24270 */
[----:B------:R-:W-:Y:S02]  /*1d260*/  ISETP.GT.AND P6, PT, R0, RZ, P1 ;  /* 0x000000ff0000720c */ /* 0x000fe40000fc4270 */
        /* <DEDUP_REMOVED lines=156> */
[-C--:B------:R-:W-:Y:S01]  /*1dc30*/  FMUL R153, R153, R2.reuse ;  /* 0x0000000299997220 */ /* 0x080fe20000400000 */
[----:B------:R-:W-:-:S09]  /*1dc40*/  FMUL R155, R155, R2 ;  /* 0x000000029b9b7220 */ /* 0x000fd20000400000 */
[----:B------:R0:W-:Y:S01]  /*1dc50*/  @P6 STG.E.U16 desc[UR46][R18.64+0x80], R152 ;  /* 0x0000809812006986 */ /* 0x0001e2000c10152e */
[C---:B------:R-:W-:Y:S02]  /*1dc60*/  ISETP.GT.AND P6, PT, R0.reuse, 0x180, P5 ;  /* 0x000001800000780c */ /* 0x040fe40002fc4270 */
[----:B------:R-:W-:Y:S02]  /*1dc70*/  ISETP.GT.AND P5, PT, R0, 0x188, P5 ;  /* 0x000001880000780c */ /* 0x000fe40002fa4270 */
[----:B------:R-:W-:Y:S02]  /*1dc80*/  F2FP.F16.F32.PACK_AB R153, RZ, R153 ;  /* 0x00000099ff99723e */ /* 0x000fe400000000ff */
[----:B------:R-:W-:-:S07]  /*1dc90*/  F2FP.F16.F32.PACK_AB R155, RZ, R155 ;  /* 0x0000009bff9b723e */ /* 0x000fce00000000ff */
[----:B------:R0:W-:Y:S01]  /*1dca0*/  @P6 STG.E.U16 desc[UR46][R18.64+0x82], R153 ;  /* 0x0000829912006986 */ /* 0x0001e2000c10152e */
[----:B------:R-:W-:-:S03]  /*1dcb0*/  ISETP.GT.AND P6, PT, R3, 0x40, PT ;  /* 0x000000400300780c */ /* 0x000fc60003fc4270 */
[----:B------:R0:W-:Y:S01]  /*1dcc0*/  @P5 STG.E.U16 desc[UR46][R20.64+0x82], R155 ;  /* 0x0000829b14005986 */ /* 0x0001e2000c10152e */
[C---:B------:R-:W-:Y:S02]  /*1dcd0*/  ISETP.GT.AND P6, PT, R0.reuse, 0x188, P6 ;  /* 0x000001880000780c */ /* 0x040fe400037c4270 */
[----:B------:R-:W-:Y:S01]  /*1dce0*/  ISETP.GT.AND P5, PT, R0, 0x180, P4 ;  /* 0x000001800000780c */ /* 0x000fe200027a4270 */
[-C--:B------:R-:W-:Y:S01]  /*1dcf0*/  FMUL R154, R154, R2.reuse ;  /* 0x000000029a9a7220 */ /* 0x080fe20000400000 */
[----:B------:R-:W-:-:S04]  /*1dd00*/  FMUL R156, R156, R2 ;  /* 0x000000029c9c7220 */ /* 0x000fc80000400000 */
[----:B------:R-:W-:Y:S02]  /*1dd10*/  F2FP.F16.F32.PACK_AB R154, RZ, R154 ;  /* 0x0000009aff9a723e */ /* 0x000fe400000000ff */
[----:B------:R-:W-:-:S03]  /*1dd20*/  F2FP.F16.F32.PACK_AB R156, RZ, R156 ;  /* 0x0000009cff9c723e */ /* 0x000fc600000000ff */
[----:B------:R0:W-:Y:S01]  /*1dd30*/  @P6 STG.E.U16 desc[UR46][R20.64+0x80], R154 ;  /* 0x0000809a14006986 */ /* 0x0001e2000c10152e */
[----:B------:R-:W-:-:S03]  /*1dd40*/  ISETP.GT.AND P4, PT, R0, 0x188, P4 ;  /* 0x000001880000780c */ /* 0x000fc60002784270 */
[----:B------:R0:W-:Y:S01]  /*1dd50*/  @P5 STG.E.U16 desc[UR46][R18.64+0x90], R156 ;  /* 0x0000909c12005986 */ /* 0x0001e2000c10152e */
[----:B------:R-:W-:Y:S01]  /*1dd60*/  ISETP.GT.AND P5, PT, R0, 0x180, P3 ;  /* 0x000001800000780c */ /* 0x000fe20001fa4270 */
[-C--:B------:R-:W-:Y:S01]  /*1dd70*/  FMUL R157, R157, R2.reuse ;  /* 0x000000029d9d7220 */ /* 0x080fe20000400000 */
[----:B------:R-:W-:-:S04]  /*1dd80*/  FMUL R158, R158, R2 ;  /* 0x000000029e9e7220 */ /* 0x000fc80000400000 */
[----:B------:R-:W-:Y:S02]  /*1dd90*/  F2FP.F16.F32.PACK_AB R157, RZ, R157 ;  /* 0x0000009dff9d723e */ /* 0x000fe400000000ff */
[----:B------:R-:W-:Y:S02]  /*1dda0*/  F2FP.F16.F32.PACK_AB R158, RZ, R158 ;  /* 0x0000009eff9e723e */ /* 0x000fe400000000ff */
[----:B------:R-:W-:-:S03]  /*1ddb0*/  ISETP.GT.AND P3, PT, R0, 0x188, P3 ;  /* 0x000001880000780c */ /* 0x000fc60001f64270 */
[----:B------:R0:W-:Y:S01]  /*1ddc0*/  @P5 STG.E.U16 desc[UR46][R18.64+0x92], R157 ;  /* 0x0000929d12005986 */ /* 0x0001e2000c10152e */
[----:B------:R-:W-:-:S03]  /*1ddd0*/  FMUL R159, R159, R2 ;  /* 0x000000029f9f7220 */ /* 0x000fc60000400000 */
[----:B------:R0:W-:Y:S01]  /*1dde0*/  @P4 STG.E.U16 desc[UR46][R20.64+0x90], R158 ;  /* 0x0000909e14004986 */ /* 0x0001e2000c10152e */
[----:B------:R-:W-:Y:S01]  /*1ddf0*/  ISETP.GT.AND P4, PT, R0, 0x180, P2 ;  /* 0x000001800000780c */ /* 0x000fe20001784270 */
[----:B------:R-:W-:Y:S01]  /*1de00*/  FMUL R160, R160, R2 ;  /* 0x00000002a0a07220 */ /* 0x000fe20000400000 */
[----:B------:R-:W-:Y:S02]  /*1de10*/  F2FP.F16.F32.PACK_AB R159, RZ, R159 ;  /* 0x0000009fff9f723e */ /* 0x000fe400000000ff */
[C---:B------:R-:W-:Y:S02]  /*1de20*/  ISETP.GT.AND P5, PT, R0.reuse, 0x180, P0 ;  /* 0x000001800000780c */ /* 0x040fe400007a4270 */
[----:B------:R-:W-:Y:S02]  /*1de30*/  F2FP.F16.F32.PACK_AB R160, RZ, R160 ;  /* 0x000000a0ffa0723e */ /* 0x000fe400000000ff */
[----:B------:R-:W-:Y:S01]  /*1de40*/  ISETP.GT.AND P2, PT, R0, 0x188, P2 ;  /* 0x000001880000780c */ /* 0x000fe20001744270 */
[-C--:B------:R-:W-:Y:S01]  /*1de50*/  FMUL R161, R161, R2.reuse ;  /* 0x00000002a1a17220 */ /* 0x080fe20000400000 */
[----:B------:R-:W-:Y:S01]  /*1de60*/  ISETP.GT.AND P6, PT, R3, 0x59, PT ;  /* 0x000000590300780c */ /* 0x000fe20003fc4270 */
[----:B------:R-:W-:Y:S01]  /*1de70*/  FMUL R162, R162, R2 ;  /* 0x00000002a2a27220 */ /* 0x000fe20000400000 */
[----:B------:R0:W-:Y:S01]  /*1de80*/  @P3 STG.E.U16 desc[UR46][R20.64+0x92], R159 ;  /* 0x0000929f14003986 */ /* 0x0001e2000c10152e */
[----:B------:R-:W-:-:S02]  /*1de90*/  ISETP.GT.AND P0, PT, R0, 0x188, P0 ;  /* 0x000001880000780c */ /* 0x000fc40000704270 */
[C---:B------:R-:W-:Y:S01]  /*1dea0*/  ISETP.GT.AND P3, PT, R0.reuse, 0x180, P1 ;  /* 0x000001800000780c */ /* 0x040fe20000f64270 */
[----:B------:R0:W-:Y:S01]  /*1deb0*/  @P4 STG.E.U16 desc[UR46][R18.64+0xa0], R160 ;  /* 0x0000a0a012004986 */ /* 0x0001e2000c10152e */
[----:B------:R-:W-:Y:S01]  /*1dec0*/  ISETP.GT.AND P4, PT, R0, 0x180, P6 ;  /* 0x000001800000780c */ /* 0x000fe20003784270 */
[-C--:B------:R-:W-:Y:S01]  /*1ded0*/  FMUL R163, R163, R2.reuse ;  /* 0x00000002a3a37220 */ /* 0x080fe20000400000 */
[----:B------:R-:W-:Y:S01]  /*1dee0*/  F2FP.F16.F32.PACK_AB R161, RZ, R161 ;  /* 0x000000a1ffa1723e */ /* 0x000fe200000000ff */
[----:B------:R-:W-:Y:S01]  /*1def0*/  FMUL R164, R164, R2 ;  /* 0x00000002a4a47220 */ /* 0x000fe20000400000 */
[----:B------:R-:W-:Y:S01]  /*1df00*/  F2FP.F16.F32.PACK_AB R162, RZ, R162 ;  /* 0x000000a2ffa2723e */ /* 0x000fe200000000ff */
[----:B------:R-:W-:Y:S01]  /*1df10*/  FMUL R165, R165, R2 ;  /* 0x00000002a5a57220 */ /* 0x000fe20000400000 */
[----:B------:R-:W-:Y:S01]  /*1df20*/  F2FP.F16.F32.PACK_AB R163, RZ, R163 ;  /* 0x000000a3ffa3723e */ /* 0x000fe200000000ff */
[----:B------:R0:W-:Y:S01]  /*1df30*/  @P5 STG.E.U16 desc[UR46][R18.64+0xa2], R161 ;  /* 0x0000a2a112005986 */ /* 0x0001e2000c10152e */
[----:B------:R-:W-:-:S02]  /*1df40*/  F2FP.F16.F32.PACK_AB R164, RZ, R164 ;  /* 0x000000a4ffa4723e */ /* 0x000fc400000000ff */
[----:B------:R-:W-:Y:S01]  /*1df50*/  F2FP.F16.F32.PACK_AB R165, RZ, R165 ;  /* 0x000000a5ffa5723e */ /* 0x000fe200000000ff */
[----:B------:R0:W-:Y:S01]  /*1df60*/  @P2 STG.E.U16 desc[UR46][R20.64+0xa0], R162 ;  /* 0x0000a0a214002986 */ /* 0x0001e2000c10152e */
[----:B------:R-:W-:Y:S02]  /*1df70*/  ISETP.GT.AND P1, PT, R0, 0x188, P1 ;  /* 0x000001880000780c */ /* 0x000fe40000f24270 */
[C---:B------:R-:W-:Y:S02]  /*1df80*/  ISETP.GT.AND P2, PT, R3.reuse, 0x59, PT ;  /* 0x000000590300780c */ /* 0x040fe40003f44270 */
[C---:B------:R-:W-:Y:S02]  /*1df90*/  ISETP.GT.AND P6, PT, R3.reuse, 0x60, PT ;  /* 0x000000600300780c */ /* 0x040fe40003fc4270 */
[----:B------:R-:W-:Y:S01]  /*1dfa0*/  ISETP.GT.AND P5, PT, R3, 0x61, PT ;  /* 0x000000610300780c */ /* 0x000fe20003fa4270 */
[----:B------:R-:W-:Y:S01]  /*1dfb0*/  FMUL R166, R166, R2 ;  /* 0x00000002a6a67220 */ /* 0x000fe20000400000 */
[----:B------:R0:W-:Y:S01]  /*1dfc0*/  @P0 STG.E.U16 desc[UR46][R20.64+0xa2], R163 ;  /* 0x0000a2a314000986 */ /* 0x0001e2000c10152e */
[----:B------:R-:W-:-:S02]  /*1dfd0*/  ISETP.GT.AND P0, PT, R0, 0x188, P2 ;  /* 0x000001880000780c */ /* 0x000fc40001704270 */
[C---:B------:R-:W-:Y:S01]  /*1dfe0*/  ISETP.GT.AND P2, PT, R0.reuse, RZ, P6 ;  /* 0x000000ff0000720c */ /* 0x040fe20003744270 */
[----:B------:R0:W-:Y:S01]  /*1dff0*/  @P3 STG.E.U16 desc[UR46][R18.64+0xb0], R164 ;  /* 0x0000b0a412003986 */ /* 0x0001e2000c10152e */
[C---:B------:R-:W-:Y:S01]  /*1e000*/  ISETP.GT.AND P3, PT, R0.reuse, RZ, P5 ;  /* 0x000000ff0000720c */ /* 0x040fe20002f64270 */
[-C--:B------:R-:W-:Y:S02]  /*1e010*/  FMUL R167, R167, R2.reuse ;  /* 0x00000002a7a77220 */ /* 0x080fe40000400000 */
[----:B------:R0:W-:Y:S01]  /*1e020*/  @P4 STG.E.U16 desc[UR46][R18.64+0xb2], R165 ;  /* 0x0000b2a512004986 */ /* 0x0001e2000c10152e */
[----:B------:R-:W-:Y:S01]  /*1e030*/  ISETP.GT.AND P4, PT, R0, 0x8, P6 ;  /* 0x000000080000780c */ /* 0x000fe20003784270 */
[----:B------:R-:W-:Y:S01]  /*1e040*/  FMUL R136, R136, R2 ;  /* 0x0000000288887220 */ /* 0x000fe20000400000 */
[----:B------:R-:W-:Y:S01]  /*1e050*/  F2FP.F16.F32.PACK_AB R166, RZ, R166 ;  /* 0x000000a6ffa6723e */ /* 0x000fe200000000ff */
[-C--:B------:R-:W-:Y:S01]  /*1e060*/  FMUL R137, R137, R2.reuse ;  /* 0x0000000289897220 */ /* 0x080fe20000400000 */
[----:B------:R-:W-:Y:S01]  /*1e070*/  FMUL R138, R138, R2 ;  /* 0x000000028a8a7220 */ /* 0x000fe20000400000 */
[----:B------:R-:W-:-:S02]  /*1e080*/  F2FP.F16.F32.PACK_AB R167, RZ, R167 ;  /* 0x000000a7ffa7723e */ /* 0x000fc400000000ff */
[----:B------:R0:W-:Y:S01]  /*1e090*/  @P1 STG.E.U16 desc[UR46][R20.64+0xb0], R166 ;  /* 0x0000b0a614001986 */ /* 0x0001e2000c10152e */
[----:B------:R-:W-:Y:S02]  /*1e0a0*/  F2FP.F16.F32.PACK_AB R136, RZ, R136 ;  /* 0x00000088ff88723e */ /* 0x000fe400000000ff */
[----:B------:R-:W-:Y:S02]  /*1e0b0*/  F2FP.F16.F32.PACK_AB R137, RZ, R137 ;  /* 0x00000089ff89723e */ /* 0x000fe400000000ff */
[----:B------:R-:W-:Y:S02]  /*1e0c0*/  F2FP.F16.F32.PACK_AB R138, RZ, R138 ;  /* 0x0000008aff8a723e */ /* 0x000fe400000000ff */
[----:B------:R-:W-:Y:S01]  /*1e0d0*/  ISETP.GT.AND P1, PT, R0, 0x8, P5 ;  /* 0x000000080000780c */ /* 0x000fe20002f24270 */
[----:B------:R-:W-:Y:S01]  /*1e0e0*/  FMUL R139, R139, R2 ;  /* 0x000000028b8b7220 */ /* 0x000fe20000400000 */
        /* <DEDUP_REMOVED lines=222> */
[----:B------:R-:W-:Y:S01]  /*1eed0*/  FMUL R94, R94, R2 ;  /* 0x000000025e5e7220 */ /* 0x000fe20000400000 */
[----:B------:R-:W-:-:S03]  /*1eee0*/  ISETP.GT.AND P3, PT, R0, 0x188, P3 ;  /* 0x000001880000780c */ /* 0x000fc60001f64270 */
[----:B------:R-:W-:Y:S02]  /*1eef0*/  F2FP.F16.F32.PACK_AB R93, RZ, R93 ;  /* 0x0000005dff5d723e */ /* 0x000fe400000000ff */
[----:B------:R-:W-:Y:S01]  /*1ef00*/  F2FP.F16.F32.PACK_AB R94, RZ, R94 ;  /* 0x0000005eff5e723e */ /* 0x000fe200000000ff */
[----:B------:R-:W-:-:S04]  /*1ef10*/  FMUL R95, R95, R2 ;  /* 0x000000025f5f7220 */ /* 0x000fc80000400000 */
[----:B------:R0:W-:Y:S04]  /*1ef20*/  @P5 STG.E.U16 desc[UR46][R18.64+0xd2], R93 ;  /* 0x0000d25d12005986 */ /* 0x0001e8000c10152e */
[----:B------:R0:W-:Y:S01]  /*1ef30*/  @P4 STG.E.U16 desc[UR46][R20.64+0xd0], R94 ;  /* 0x0000d05e14004986 */ /* 0x0001e2000c10152e */
[----:B------:R-:W-:Y:S01]  /*1ef40*/  ISETP.GT.AND P4, PT, R0, 0x180, P2 ;  /* 0x000001800000780c */ /* 0x000fe20001784270 */
[-C--:B------:R-:W-:Y:S01]  /*1ef50*/  FMUL R96, R96, R2.reuse ;  /* 0x0000000260607220 */ /* 0x080fe20000400000 */
[----:B------:R-:W-:Y:S02]  /*1ef60*/  F2FP.F16.F32.PACK_AB R95, RZ, R95 ;  /* 0x0000005fff5f723e */ /* 0x000fe400000000ff */
[C---:B------:R-:W-:Y:S02]  /*1ef70*/  ISETP.GT.AND P5, PT, R0.reuse, 0x180, P0 ;  /* 0x000001800000780c */ /* 0x040fe400007a4270 */
[----:B------:R-:W-:Y:S01]  /*1ef80*/  ISETP.GT.AND P2, PT, R0, 0x188, P2 ;  /* 0x000001880000780c */ /* 0x000fe20001744270 */
[----:B------:R-:W-:Y:S01]  /*1ef90*/  FMUL R97, R97, R2 ;  /* 0x0000000261617220 */ /* 0x000fe20000400000 */
[----:B------:R-:W-:Y:S01]  /*1efa0*/  F2FP.F16.F32.PACK_AB R96, RZ, R96 ;  /* 0x00000060ff60723e */ /* 0x000fe200000000ff */
[----:B------:R-:W-:Y:S01]  /*1efb0*/  FMUL R98, R98, R2 ;  /* 0x0000000262627220 */ /* 0x000fe20000400000 */
[----:B------:R0:W-:Y:S01]  /*1efc0*/  @P3 STG.E.U16 desc[UR46][R20.64+0xd2], R95 ;  /* 0x0000d25f14003986 */ /* 0x0001e2000c10152e */
[----:B------:R-:W-:-:S02]  /*1efd0*/  ISETP.GT.AND P0, PT, R0, 0x188, P0 ;  /* 0x000001880000780c */ /* 0x000fc40000704270 */
[----:B------:R-:W-:Y:S02]  /*1efe0*/  ISETP.GT.AND P6, PT, R3, 0x79, PT ;  /* 0x000000790300780c */ /* 0x000fe40003fc4270 */
[----:B------:R-:W-:Y:S01]  /*1eff0*/  ISETP.GT.AND P3, PT, R0, 0x180, P1 ;  /* 0x000001800000780c */ /* 0x000fe20000f64270 */
[-C--:B------:R-:W-:Y:S01]  /*1f000*/  FMUL R99, R99, R2.reuse ;  /* 0x0000000263637220 */ /* 0x080fe20000400000 */
[----:B------:R-:W-:Y:S01]  /*1f010*/  F2FP.F16.F32.PACK_AB R97, RZ, R97 ;  /* 0x00000061ff61723e */ /* 0x000fe200000000ff */
[----:B------:R-:W-:Y:S01]  /*1f020*/  FMUL R100, R100, R2 ;  /* 0x0000000264647220 */ /* 0x000fe20000400000 */
[----:B------:R0:W-:Y:S01]  /*1f030*/  @P4 STG.E.U16 desc[UR46][R18.64+0xe0], R96 ;  /* 0x0000e06012004986 */ /* 0x0001e2000c10152e */
[----:B------:R-:W-:Y:S02]  /*1f040*/  F2FP.F16.F32.PACK_AB R98, RZ, R98 ;  /* 0x00000062ff62723e */ /* 0x000fe400000000ff */
[C---:B------:R-:W-:Y:S02]  /*1f050*/  ISETP.GT.AND P4, PT, R0.reuse, 0x180, P6 ;  /* 0x000001800000780c */ /* 0x040fe40003784270 */
[----:B------:R-:W-:Y:S01]  /*1f060*/  ISETP.GT.AND P1, PT, R0, 0x188, P1 ;  /* 0x000001880000780c */ /* 0x000fe20000f24270 */
[-C--:B------:R-:W-:Y:S01]  /*1f070*/  FMUL R101, R101, R2.reuse ;  /* 0x0000000265657220 */ /* 0x080fe20000400000 */
[----:B------:R0:W-:Y:S01]  /*1f080*/  @P5 STG.E.U16 desc[UR46][R18.64+0xe2], R97 ;  /* 0x0000e26112005986 */ /* 0x0001e2000c10152e */
[----:B------:R-:W-:Y:S01]  /*1f090*/  F2FP.F16.F32.PACK_AB R99, RZ, R99 ;  /* 0x00000063ff63723e */ /* 0x000fe200000000ff */
[----:B------:R-:W-:Y:S01]  /*1f0a0*/  FMUL R102, R102, R2 ;  /* 0x0000000266667220 */ /* 0x000fe20000400000 */
[----:B------:R-:W-:Y:S01]  /*1f0b0*/  F2FP.F16.F32.PACK_AB R100, RZ, R100 ;  /* 0x00000064ff64723e */ /* 0x000fe200000000ff */
[----:B------:R0:W-:Y:S01]  /*1f0c0*/  @P2 STG.E.U16 desc[UR46][R20.64+0xe0], R98 ;  /* 0x0000e06214002986 */ /* 0x0001e2000c10152e */
[----:B------:R-:W-:-:S02]  /*1f0d0*/  ISETP.GT.AND P2, PT, R3, 0x79, PT ;  /* 0x000000790300780c */ /* 0x000fc40003f44270 */
[C---:B------:R-:W-:Y:S01]  /*1f0e0*/  ISETP.GT.AND P6, PT, R3.reuse, 0x81, PT ;  /* 0x000000810300780c */ /* 0x040fe20003fc4270 */
[----:B------:R0:W-:Y:S01]  /*1f0f0*/  @P0 STG.E.U16 desc[UR46][R20.64+0xe2], R99 ;  /* 0x0000e26314000986 */ /* 0x0001e2000c10152e */
[----:B------:R-:W-:Y:S02]  /*1f100*/  F2FP.F16.F32.PACK_AB R101, RZ, R101 ;  /* 0x00000065ff65723e */ /* 0x000fe400000000ff */
[----:B------:R-:W-:Y:S01]  /*1f110*/  F2FP.F16.F32.PACK_AB R102, RZ, R102 ;  /* 0x00000066ff66723e */ /* 0x000fe200000000ff */
[----:B------:R0:W-:Y:S01]  /*1f120*/  @P3 STG.E.U16 desc[UR46][R18.64+0xf0], R100 ;  /* 0x0000f06412003986 */ /* 0x0001e2000c10152e */
[C---:B------:R-:W-:Y:S02]  /*1f130*/  ISETP.GT.AND P0, PT, R0.reuse, 0x188, P2 ;  /* 0x000001880000780c */ /* 0x040fe40001704270 */
[----:B------:R-:W-:Y:S02]  /*1f140*/  ISETP.GT.AND P5, PT, R3, 0x80, PT ;  /* 0x000000800300780c */ /* 0x000fe40003fa4270 */
[C---:B------:R-:W-:Y:S01]  /*1f150*/  ISETP.GT.AND P3, PT, R0.reuse, RZ, P6 ;  /* 0x000000ff0000720c */ /* 0x040fe20003764270 */
[-C--:B------:R-:W-:Y:S01]  /*1f160*/  FMUL R103, R103, R2.reuse ;  /* 0x0000000267677220 */ /* 0x080fe20000400000 */
[----:B------:R0:W-:Y:S01]  /*1f170*/  @P4 STG.E.U16 desc[UR46][R18.64+0xf2], R101 ;  /* 0x0000f26512004986 */ /* 0x0001e2000c10152e */
[----:B------:R-:W-:Y:S01]  /*1f180*/  FMUL R73, R73, R2 ;  /* 0x0000000249497220 */ /* 0x000fe20000400000 */
[----:B------:R-:W-:-:S02]  /*1f190*/  ISETP.GT.AND P2, PT, R0, RZ, P5 ;  /* 0x000000ff0000720c */ /* 0x000fc40002f44270 */
[----:B------:R0:W-:Y:S01]  /*1f1a0*/  @P1 STG.E.U16 desc[UR46][R20.64+0xf0], R102 ;  /* 0x0000f06614001986 */ /* 0x0001e2000c10152e */
[----:B------:R-:W-:Y:S01]  /*1f1b0*/  ISETP.GT.AND P1, PT, R0, 0x8, P6 ;  /* 0x000000080000780c */ /* 0x000fe20003724270 */
[-C--:B------:R-:W-:Y:S01]  /*1f1c0*/  FMUL R72, R72, R2.reuse ;  /* 0x0000000248487220 */ /* 0x080fe20000400000 */
[----:B------:R-:W-:Y:S01]  /*1f1d0*/  F2FP.F16.F32.PACK_AB R103, RZ, R103 ;  /* 0x00000067ff67723e */ /* 0x000fe200000000ff */
[----:B------:R-:W-:Y:S01]  /*1f1e0*/  FMUL R75, R75, R2 ;  /* 0x000000024b4b7220 */ /* 0x000fe20000400000 */
[----:B------:R-:W-:Y:S02]  /*1f1f0*/  F2FP.F16.F32.PACK_AB R73, RZ, R73 ;  /* 0x00000049ff49723e */ /* 0x000fe400000000ff */
[----:B------:R-:W-:Y:S01]  /*1f200*/  ISETP.GT.AND P4, PT, R0, 0x8, P5 ;  /* 0x000000080000780c */ /* 0x000fe20002f84270 */
[----:B------:R0:W-:Y:S01]  /*1f210*/  @P0 STG.E.U16 desc[UR46][R20.64+0xf2], R103 ;  /* 0x0000f26714000986 */ /* 0x0001e2000c10152e */
[----:B------:R-:W-:Y:S02]  /*1f220*/  ISETP.GT.AND P5, PT, R3, 0x88, PT ;  /* 0x000000880300780c */ /* 0x000fe40003fa4270 */
[----:B------:R-:W-:Y:S01]  /*1f230*/  F2FP.F16.F32.PACK_AB R72, RZ, R72 ;  /* 0x00000048ff48723e */ /* 0x000fe200000000ff */
[----:B------:R0:W-:Y:S01]  /*1f240*/  @P3 STG.E.U16 desc[UR46][R12.64+0x102], R73 ;  /* 0x000102490c003986 */ /* 0x0001e2000c10152e */
[----:B------:R-:W-:-:S02]  /*1f250*/  F2FP.F16.F32.PACK_AB R75, RZ, R75 ;  /* 0x0000004bff4b723e */ /* 0x000fc400000000ff */
[----:B------:R-:W-:Y:S02]  /*1f260*/  ISETP.GT.AND P3, PT, R3, 0x89, PT ;  /* 0x000000890300780c */ /* 0x000fe40003f64270 */
[----:B------:R-:W-:Y:S01]  /*1f270*/  ISETP.GT.AND P0, PT, R0, RZ, P5 ;  /* 0x000000ff0000720c */ /* 0x000fe20002f04270 */
[-C--:B------:R-:W-:Y:S01]  /*1f280*/  FMUL R74, R74, R2.reuse ;  /* 0x000000024a4a7220 */ /* 0x080fe20000400000 */
[----:B------:R0:W-:Y:S01]  /*1f290*/  @P2 STG.E.U16 desc[UR46][R12.64+0x100], R72 ;  /* 0x000100480c002986 */ /* 0x0001e2000c10152e */
[-C--:B------:R-:W-:Y:S01]  /*1f2a0*/  FMUL R76, R76, R2.reuse ;  /* 0x000000024c4c7220 */ /* 0x080fe20000400000 */
[C---:B------:R-:W-:Y:S02]  /*1f2b0*/  ISETP.GT.AND P2, PT, R0.reuse, RZ, P3 ;  /* 0x000000ff0000720c */ /* 0x040fe40001f44270 */
[----:B------:R0:W-:Y:S01]  /*1f2c0*/  @P1 STG.E.U16 desc[UR46][R14.64+0x102], R75 ;  /* 0x0001024b0e001986 */ /* 0x0001e2000c10152e */
[----:B------:R-:W-:Y:S01]  /*1f2d0*/  ISETP.GT.AND P1, PT, R0, 0x8, P5 ;  /* 0x000000080000780c */ /* 0x000fe20002f24270 */
[----:B------:R-:W-:Y:S01]  /*1f2e0*/  FMUL R77, R77, R2 ;  /* 0x000000024d4d7220 */ /* 0x000fe20000400000 */
[----:B------:R-:W-:Y:S01]  /*1f2f0*/  F2FP.F16.F32.PACK_AB R74, RZ, R74 ;  /* 0x0000004aff4a723e */ /* 0x000fe200000000ff */
[----:B------:R-:W-:Y:S01]  /*1f300*/  FMUL R78, R78, R2 ;  /* 0x000000024e4e7220 */ /* 0x000fe20000400000 */
[----:B------:R-:W-:-:S02]  /*1f310*/  F2FP.F16.F32.PACK_AB R76, RZ, R76 ;  /* 0x0000004cff4c723e */ /* 0x000fc400000000ff */
[----:B------:R-:W-:Y:S01]  /*1f320*/  F2FP.F16.F32.PACK_AB R77, RZ, R77 ;  /* 0x0000004dff4d723e */ /* 0x000fe200000000ff */
[----:B------:R0:W-:Y:S01]  /*1f330*/  @P4 STG.E.U16 desc[UR46][R14.64+0x100], R74 ;  /* 0x0001004a0e004986 */ /* 0x0001e2000c10152e */
[----:B------:R-:W-:-:S03]  /*1f340*/  F2FP.F16.F32.PACK_AB R78, RZ, R78 ;  /* 0x0000004eff4e723e */ /* 0x000fc600000000ff */
[----:B------:R0:W-:Y:S01]  /*1f350*/  @P0 STG.E.U16 desc[UR46][R12.64+0x110], R76 ;  /* 0x0001104c0c000986 */ /* 0x0001e2000c10152e */
[----:B------:R-:W-:-:S03]  /*1f360*/  ISETP.GT.AND P0, PT, R3, 0x90, PT ;  /* 0x000000900300780c */ /* 0x000fc60003f04270 */
[----:B------:R0:W-:Y:S01]  /*1f370*/  @P2 STG.E.U16 desc[UR46][R12.64+0x112], R77 ;  /* 0x0001124d0c002986 */ /* 0x0001e2000c10152e */
[----:B------:R-:W-:-:S03]  /*1f380*/  ISETP.GT.AND P2, PT, R0, 0x8, P3 ;  /* 0x000000080000780c */ /* 0x000fc60001f44270 */
[----:B------:R0:W-:Y:S01]  /*1f390*/  @P1 STG.E.U16 desc[UR46][R14.64+0x110], R78 ;  /* 0x0001104e0e001986 */ /* 0x0001e2000c10152e */
[----:B------:R-:W-:Y:S01]  /*1f3a0*/  ISETP.GT.AND P1, PT, R0, RZ, P0 ;  /* 0x000000ff0000720c */ /* 0x000fe20000724270 */
[-C--:B------:R-:W-:Y:S01]  /*1f3b0*/  FMUL R79, R79, R2.reuse ;  /* 0x000000024f4f7220 */ /* 0x080fe20000400000 */
[----:B------:R-:W-:Y:S01]  /*1f3c0*/  FMUL R80, R80, R2 ;  /* 0x0000000250507220 */ /* 0x000fe20000400000 */
[----:B------:R-:W-:-:S03]  /*1f3d0*/  ISETP.GT.AND P4, PT, R3, 0x91, PT ;  /* 0x000000910300780c */ /* 0x000fc60003f84270 */
[----:B------:R-:W-:Y:S02]  /*1f3e0*/  F2FP.F16.F32.PACK_AB R79, RZ, R79 ;  /* 0x0000004fff4f723e */ /* 0x000fe400000000ff */
[----:B------:R-:W-:-:S03]  /*1f3f0*/  F2FP.F16.F32.PACK_AB R80, RZ, R80 ;  /* 0x00000050ff50723e */ /* 0x000fc600000000ff */
[----:B------:R0:W-:Y:S04]  /*1f400*/  @P2 STG.E.U16 desc[UR46][R14.64+0x112], R79 ;  /* 0x0001124f0e002986 */ /* 0x0001e8000c10152e */
[----:B------:R0:W-:Y:S01]  /*1f410*/  @P1 STG.E.U16 desc[UR46][R12.64+0x120], R80 ;  /* 0x000120500c001986 */ /* 0x0001e2000c10152e */
[----:B------:R-:W-:Y:S01]  /*1f420*/  ISETP.GT.AND P1, PT, R0, RZ, P4 ;  /* 0x000000ff0000720c */ /* 0x000fe20002724270 */
[----:B------:R-:W-:-:S05]  /*1f430*/  FMUL R81, R81, R2 ;  /* 0x0000000251517220 */ /* 0x000fca0000400000 */
[----:B------:R-:W-:Y:S01]  /*1f440*/  F2FP.F16.F32.PACK_AB R81, RZ, R81 ;  /* 0x00000051ff51723e */ /* 0x000fe200000000ff */
[----:B------:R-:W-:-:S06]  /*1f450*/  FMUL R82, R82, R2 ;  /* 0x0000000252527220 */ /* 0x000fcc0000400000 */
[----:B------:R0:W-:Y:S01]  /*1f460*/  @P1 STG.E.U16 desc[UR46][R12.64+0x122], R81 ;  /* 0x000122510c001986 */ /* 0x0001e2000c10152e */
[----:B------:R-:W-:Y:S02]  /*1f470*/  ISETP.GT.AND P1, PT, R0, 0x8, P0 ;  /* 0x000000080000780c */ /* 0x000fe40000724270 */
[----:B------:R-:W-:Y:S01]  /*1f480*/  F2FP.F16.F32.PACK_AB R82, RZ, R82 ;  /* 0x00000052ff52723e */ /* 0x000fe200000000ff */
[----:B------:R-:W-:-:S10]  /*1f490*/  FMUL R83, R83, R2 ;  /* 0x0000000253537220 */ /* 0x000fd40000400000 */
[----:B------:R0:W-:Y:S01]  /*1f4a0*/  @P1 STG.E.U16 desc[UR46][R14.64+0x120], R82 ;  /* 0x000120520e001986 */ /* 0x0001e2000c10152e */
[----:B------:R-:W-:Y:S02]  /*1f4b0*/  ISETP.GT.AND P1, PT, R0, 0x8, P4 ;  /* 0x000000080000780c */ /* 0x000fe40002724270 */
[----:B------:R-:W-:Y:S02]  /*1f4c0*/  F2FP.F16.F32.PACK_AB R83, RZ, R83 ;  /* 0x00000053ff53723e */ /* 0x000fe400000000ff */
[----:B------:R-:W-:Y:S01]  /*1f4d0*/  ISETP.GT.AND P2, PT, R3, 0x98, PT ;  /* 0x000000980300780c */ /* 0x000fe20003f44270 */
[----:B------:R-:W-:-:S08]  /*1f4e0*/  FMUL R84, R84, R2 ;  /* 0x0000000254547220 */ /* 0x000fd00000400000 */
[----:B------:R0:W-:Y:S01]  /*1f4f0*/  @P1 STG.E.U16 desc[UR46][R14.64+0x122], R83 ;  /* 0x000122530e001986 */ /* 0x0001e2000c10152e */
        /* <DEDUP_REMOVED lines=177> */
[C---:B------:R-:W-:Y:S02]  /*20010*/  ISETP.GT.AND P6, PT, R0.reuse, 0x180, P3 ;  /* 0x000001800000780c */ /* 0x040fe40001fc4270 */
[----:B------:R-:W-:Y:S02]  /*20020*/  F2FP.F16.F32.PACK_AB R29, RZ, R29 ;  /* 0x0000001dff1d723e */ /* 0x000fe400000000ff */
[----:B------:R-:W-:Y:S01]  /*20030*/  ISETP.GT.AND P5, PT, R0, 0x188, P5 ;  /* 0x000001880000780c */ /* 0x000fe20002fa4270 */
[-C--:B------:R-:W-:Y:S01]  /*20040*/  FMUL R30, R30, R2.reuse ;  /* 0x000000021e1e7220 */ /* 0x080fe20000400000 */
[----:B------:R-:W-:Y:S01]  /*20050*/  ISETP.GT.AND P3, PT, R0, 0x188, P3 ;  /* 0x000001880000780c */ /* 0x000fe20001f64270 */
[-C--:B------:R-:W-:Y:S01]  /*20060*/  FMUL R31, R31, R2.reuse ;  /* 0x000000021f1f7220 */ /* 0x080fe20000400000 */
[----:B------:R-:W-:-:S05]  /*20070*/  FMUL R32, R32, R2 ;  /* 0x0000000220207220 */ /* 0x000fca0000400000 */
[----:B------:R0:W-:Y:S01]  /*20080*/  @P6 STG.E.U16 desc[UR46][R18.64+0x112], R29 ;  /* 0x0001121d12006986 */ /* 0x0001e2000c10152e */
[C---:B------:R-:W-:Y:S02]  /*20090*/  ISETP.GT.AND P6, PT, R0.reuse, 0x180, P0 ;  /* 0x000001800000780c */ /* 0x040fe400007c4270 */
[----:B------:R-:W-:Y:S02]  /*200a0*/  F2FP.F16.F32.PACK_AB R30, RZ, R30 ;  /* 0x0000001eff1e723e */ /* 0x000fe400000000ff */
[----:B------:R-:W-:Y:S02]  /*200b0*/  F2FP.F16.F32.PACK_AB R31, RZ, R31 ;  /* 0x0000001fff1f723e */ /* 0x000fe400000000ff */
[----:B------:R-:W-:Y:S01]  /*200c0*/  F2FP.F16.F32.PACK_AB R32, RZ, R32 ;  /* 0x00000020ff20723e */ /* 0x000fe200000000ff */
[----:B------:R0:W-:Y:S01]  /*200d0*/  @P5 STG.E.U16 desc[UR46][R20.64+0x110], R30 ;  /* 0x0001101e14005986 */ /* 0x0001e2000c10152e */
[C---:B------:R-:W-:Y:S02]  /*200e0*/  ISETP.GT.AND P5, PT, R0.reuse, 0x180, P4 ;  /* 0x000001800000780c */ /* 0x040fe400027a4270 */
[C---:B------:R-:W-:Y:S01]  /*200f0*/  ISETP.GT.AND P0, PT, R0.reuse, 0x188, P0 ;  /* 0x000001880000780c */ /* 0x040fe20000704270 */
[----:B------:R0:W-:Y:S01]  /*20100*/  @P3 STG.E.U16 desc[UR46][R20.64+0x112], R31 ;  /* 0x0001121f14003986 */ /* 0x0001e2000c10152e */
[C---:B------:R-:W-:Y:S01]  /*20110*/  ISETP.GT.AND P4, PT, R0.reuse, 0x188, P4 ;  /* 0x000001880000780c */ /* 0x040fe20002784270 */
[-C--:B------:R-:W-:Y:S01]  /*20120*/  FMUL R33, R33, R2.reuse ;  /* 0x0000000221217220 */ /* 0x080fe20000400000 */
[C---:B------:R-:W-:Y:S01]  /*20130*/  ISETP.GT.AND P3, PT, R0.reuse, 0x180, P1 ;  /* 0x000001800000780c */ /* 0x040fe20000f64270 */
[----:B------:R0:W-:Y:S01]  /*20140*/  @P6 STG.E.U16 desc[UR46][R18.64+0x120], R32 ;  /* 0x0001202012006986 */ /* 0x0001e2000c10152e */
[----:B------:R-:W-:Y:S01]  /*20150*/  ISETP.GT.AND P6, PT, R0, 0x180, P2 ;  /* 0x000001800000780c */ /* 0x000fe200017c4270 */
[-C--:B------:R-:W-:Y:S01]  /*20160*/  FMUL R34, R34, R2.reuse ;  /* 0x0000000222227220 */ /* 0x080fe20000400000 */
[C---:B------:R-:W-:Y:S01]  /*20170*/  ISETP.GT.AND P2, PT, R0.reuse, 0x188, P2 ;  /* 0x000001880000780c */ /* 0x040fe20001744270 */
[-C--:B------:R-:W-:Y:S01]  /*20180*/  FMUL R35, R35, R2.reuse ;  /* 0x0000000223237220 */ /* 0x080fe20000400000 */
[----:B------:R-:W-:Y:S01]  /*20190*/  ISETP.GT.AND P1, PT, R0, 0x188, P1 ;  /* 0x000001880000780c */ /* 0x000fe20000f24270 */
[-C--:B------:R-:W-:Y:S01]  /*201a0*/  FMUL R36, R36, R2.reuse ;  /* 0x0000000224247220 */ /* 0x080fe20000400000 */
[-C--:B------:R-:W-:Y:S01]  /*201b0*/  FMUL R37, R37, R2.reuse ;  /* 0x0000000225257220 */ /* 0x080fe20000400000 */
[-C--:B------:R-:W-:Y:S01]  /*201c0*/  FMUL R38, R38, R2.reuse ;  /* 0x0000000226267220 */ /* 0x080fe20000400000 */
[----:B------:R-:W-:Y:S01]  /*201d0*/  FMUL R39, R39, R2 ;  /* 0x0000000227277220 */ /* 0x000fe20000400000 */
[----:B------:R-:W-:-:S02]  /*201e0*/  F2FP.F16.F32.PACK_AB R33, RZ, R33 ;  /* 0x00000021ff21723e */ /* 0x000fc400000000ff */
[----:B------:R-:W-:Y:S02]  /*201f0*/  F2FP.F16.F32.PACK_AB R34, RZ, R34 ;  /* 0x00000022ff22723e */ /* 0x000fe400000000ff */
[----:B------:R-:W-:Y:S02]  /*20200*/  F2FP.F16.F32.PACK_AB R35, RZ, R35 ;  /* 0x00000023ff23723e */ /* 0x000fe400000000ff */
[----:B------:R-:W-:Y:S02]  /*20210*/  F2FP.F16.F32.PACK_AB R36, RZ, R36 ;  /* 0x00000024ff24723e */ /* 0x000fe400000000ff */
[----:B------:R-:W-:Y:S01]  /*20220*/  F2FP.F16.F32.PACK_AB R37, RZ, R37 ;  /* 0x00000025ff25723e */ /* 0x000fe200000000ff */
[----:B------:R0:W-:Y:S01]  /*20230*/  @P5 STG.E.U16 desc[UR46][R18.64+0x122], R33 ;  /* 0x0001222112005986 */ /* 0x0001e2000c10152e */
[----:B------:R-:W-:Y:S02]  /*20240*/  F2FP.F16.F32.PACK_AB R38, RZ, R38 ;  /* 0x00000026ff26723e */ /* 0x000fe400000000ff */
[----:B------:R-:W-:Y:S01]  /*20250*/  F2FP.F16.F32.PACK_AB R39, RZ, R39 ;  /* 0x00000027ff27723e */ /* 0x000fe200000000ff */
[----:B------:R0:W-:Y:S04]  /*20260*/  @P0 STG.E.U16 desc[UR46][R20.64+0x120], R34 ;  /* 0x0001202214000986 */ /* 0x0001e8000c10152e */
[----:B------:R0:W-:Y:S04]  /*20270*/  @P4 STG.E.U16 desc[UR46][R20.64+0x122], R35 ;  /* 0x0001222314004986 */ /* 0x0001e8000c10152e */
[----:B------:R0:W-:Y:S04]  /*20280*/  @P6 STG.E.U16 desc[UR46][R18.64+0x130], R36 ;  /* 0x0001302412006986 */ /* 0x0001e8000c10152e */
[----:B------:R0:W-:Y:S04]  /*20290*/  @P3 STG.E.U16 desc[UR46][R18.64+0x132], R37 ;  /* 0x0001322512003986 */ /* 0x0001e8000c10152e */
[----:B------:R0:W-:Y:S04]  /*202a0*/  @P2 STG.E.U16 desc[UR46][R20.64+0x130], R38 ;  /* 0x0001302614002986 */ /* 0x0001e8000c10152e */
[----:B------:R0:W-:Y:S02]  /*202b0*/  @P1 STG.E.U16 desc[UR46][R20.64+0x132], R39 ;  /* 0x0001322714001986 */ /* 0x0001e4000c10152e */
.L_x_665:
[----:B------:R-:W-:Y:S05]  /*202c0*/  BSYNC B0 ;  /* 0x0000000000007941 */ /* 0x000fea0003800000 */
.L_x_33:
[----:B0-----:R-:W2:Y:S04]  /*202d0*/  LDL.LU R5, [R1+0x1e8] ;  /* 0x0001e80001057983 */ /* 0x001ea80000300800 */
[----:B------:R-:W2:Y:S01]  /*202e0*/  LDL.LU R4, [R1+0x1ec] ;  /* 0x0001ec0001047983 */ /* 0x000ea20000300800 */
[----:B------:R-:W-:Y:S01]  /*202f0*/  ULDC UR4, c[0x0][0xc] ;  /* 0x0000030000047ab9 */ /* 0x000fe20000000800 */
[----:B------:R-:W-:Y:S01]  /*20300*/  ULDC UR5, c[0x0][0x10] ;  /* 0x0000040000057ab9 */ /* 0x000fe20000000800 */
[----:B------:R-:W2:Y:S01]  /*20310*/  LDC R3, c[0x0][0x14] ;  /* 0x00000500ff037b82 */ /* 0x000ea20000000800 */
[----:B------:R-:W-:Y:S01]  /*20320*/  UIMAD.WIDE.U32 UR4, UR4, UR5, URZ ;  /* 0x00000005040472a5 */ /* 0x000fe2000f8e003f */
[----:B------:R-:W-:Y:S01]  /*20330*/  PRMT R0, RZ, 0x7610, R0 ;  /* 0x00007610ff007816 */ /* 0x000fe20000000000 */
[----:B------:R-:W-:Y:S01]  /*20340*/  UMOV UR41, 0xffffffff ;  /* 0xffffffff00297882 */ /* 0x000fe20000000000 */
[----:B------:R-:W-:-:S03]  /*20350*/  UMOV UR42, 0xffffffff ;  /* 0xffffffff002a7882 */ /* 0x000fc60000000000 */
[----:B--2---:R-:W-:-:S04]  /*20360*/  IMAD.WIDE.U32 R4, R3, UR4, R4 ;  /* 0x0000000403047c25 */ /* 0x004fc8000f8e0004 */
[----:B------:R-:W-:Y:S01]  /*20370*/  IMAD R3, R3, UR5, RZ ;  /* 0x0000000503037c24 */ /* 0x000fe2000f8e02ff */
[----:B------:R-:W-:Y:S01]  /*20380*/  ULDC.64 UR4, c[0x0][0x650] ;  /* 0x0001940000047ab9 */ /* 0x000fe20000000a00 */
[----:B----4-:R-:W-:Y:S01]  /*20390*/  IMAD.MOV.U32 R7, RZ, RZ, R4 ;  /* 0x000000ffff077224 */ /* 0x010fe200078e0004 */
[----:B------:R-:W-:Y:S01]  /*203a0*/  ISETP.GE.U32.AND P0, PT, R4, UR4, PT ;  /* 0x0000000404007c0c */ /* 0x000fe2000bf06070 */
[----:B------:R-:W-:-:S05]  /*203b0*/  IMAD.IADD R6, R5, 0x1, R3 ;  /* 0x0000000105067824 */ /* 0x000fca00078e0203 */
[----:B------:R0:W-:Y:S01]  /*203c0*/  STL [R1+0x1e8], R6 ;  /* 0x0001e80601007387 */ /* 0x0001e20000100800 */
[----:B------:R-:W-:-:S03]  /*203d0*/  ISETP.GE.U32.AND.EX P0, PT, R6, UR5, PT, P0 ;  /* 0x0000000506007c0c */ /* 0x000fc6000bf06100 */
[----:B------:R0:W-:Y:S10]  /*203e0*/  STL [R1+0x1ec], R7 ;  /* 0x0001ec0701007387 */ /* 0x0001f40000100800 */
[----:B0-----:R-:W-:Y:S05]  /*203f0*/  @P0 BRA `(.L_x_666) ;  /* 0x0000000400880947 */ /* 0x001fea0003800000 */
[----:B------:R-:W0:Y:S01]  /*20400*/  S2UR UR6, SR_CTAID.X ;  /* 0x00000000000679c3 */ /* 0x000e220000002500 */
[----:B------:R-:W-:Y:S01]  /*20410*/  ULDC.64 UR12, c[0x0][0x628] ;  /* 0x00018a00000c7ab9 */ /* 0x000fe20000000a00 */
[----:B------:R-:W-:Y:S01]  /*20420*/  ULDC UR4, c[0x0][0x150] ;  /* 0x0000540000047ab9 */ /* 0x000fe20000000800 */
[----:B------:R-:W-:Y:S01]  /*20430*/  ISETP.NE.U32.AND P0, PT, RZ, UR12, PT ;  /* 0x0000000cff007c0c */ /* 0x000fe2000bf05070 */
[----:B------:R-:W-:Y:S01]  /*20440*/  ULDC UR15, c[0x0][0x630] ;  /* 0x00018c00000f7ab9 */ /* 0x000fe20000000800 */
[C---:B------:R-:W-:Y:S01]  /*20450*/  R2UR UR16, R7.reuse ;  /* 0x00000000071072ca */ /* 0x040fe200000e0000 */
[----:B------:R-:W-:Y:S01]  /*20460*/  ULDC UR19, c[0x0][0x154] ;  /* 0x0000550000137ab9 */ /* 0x000fe20000000800 */
[----:B------:R-:W-:Y:S01]  /*20470*/  ISETP.NE.AND.EX P0, PT, RZ, UR13, PT, P0 ;  /* 0x0000000dff007c0c */ /* 0x000fe2000bf05300 */
[----:B------:R-:W2:Y:S01]  /*20480*/  S2UR UR18, SR_CTAID.Y ;  /* 0x00000000001279c3 */ /* 0x000ea20000002600 */
[----:B------:R-:W-:Y:S02]  /*20490*/  R2UR UR17, R6 ;  /* 0x00000000061172ca */ /* 0x000fe400000e0000 */
[----:B------:R-:W-:-:S02]  /*204a0*/  R2UR UR10, R7 ;  /* 0x00000000070a72ca */ /* 0x000fc400000e0000 */
[----:B------:R-:W-:Y:S02]  /*204b0*/  R2UR UR11, R6 ;  /* 0x00000000060b72ca */ /* 0x000fe400000e0000 */
[----:B0-----:R-:W-:-:S05]  /*204c0*/  I2FP.F32.U32 R0, UR6 ;  /* 0x0000000600007c45 */ /* 0x001fca0008201000 */
[----:B------:R-:W-:-:S04]  /*204d0*/  FMUL R0, R0, UR4 ;  /* 0x0000000400007c20 */ /* 0x000fc80008400000 */
[----:B------:R0:W4:Y:S01]  /*204e0*/  F2I.U32.TRUNC.NTZ R3, R0 ;  /* 0x0000000000037305 */ /* 0x000122000020f000 */
[----:B--2---:R-:W-:Y:S05]  /*204f0*/  @!P0 BRA `(.L_x_667) ;  /* 0x0000000000308947 */ /* 0x004fea0003800000 */
        /* <DEDUP_REMOVED lines=12> */
.L_x_667:
[----:B------:R-:W-:Y:S01]  /*205c0*/  USHF.R.U64 UR42, UR10, UR15, UR11 ;  /* 0x0000000f0a2a7299 */ /* 0x000fe2000800120b */
[----:B0-----:R-:W-:Y:S01]  /*205d0*/  I2FP.F32.U32 R0, UR18 ;  /* 0x0000001200007c45 */ /* 0x001fe20008201000 */
[----:B------:R-:W-:Y:S02]  /*205e0*/  USHF.R.U32.HI UR4, URZ, UR15, UR11 ;  /* 0x0000000f3f047299 */ /* 0x000fe4000801160b */
[----:B------:R-:W-:Y:S02]  /*205f0*/  UIADD3 UR10, UP0, URZ, -UR42, URZ ;  /* 0x8000002a3f0a7290 */ /* 0x000fe4000ff1e03f */
[----:B------:R-:W-:Y:S01]  /*20600*/  FMUL R0, R0, UR19 ;  /* 0x0000001300007c20 */ /* 0x000fe20008400000 */
[----:B------:R-:W-:Y:S01]  /*20610*/  ULDC.64 UR12, c[0x0][0x620] ;  /* 0x00018800000c7ab9 */ /* 0x000fe20000000a00 */
[----:B------:R-:W-:Y:S01]  /*20620*/  UIADD3.X UR4, URZ, ~UR4, URZ, UP0, !UPT ;  /* 0x800000043f047290 */ /* 0x000fe200087fe43f */
[----:B------:R-:W-:Y:S01]  /*20630*/  UMOV UR8, UR16 ;  /* 0x0000001000087c82 */ /* 0x000fe20008000000 */
[----:B------:R-:W-:-:S02]  /*20640*/  UMOV UR9, UR17 ;  /* 0x0000001100097c82 */ /* 0x000fc40008000000 */
[----:B------:R-:W-:Y:S01]  /*20650*/  UIMAD UR4, UR4, UR12, URZ ;  /* 0x0000000c040472a4 */ /* 0x000fe2000f8e023f */
[----:B------:R-:W0:Y:S01]  /*20660*/  F2I.U32.TRUNC.NTZ R0, R0 ;  /* 0x0000000000007305 */ /* 0x000e22000020f000 */
[----:B------:R-:W-:Y:S01]  /*20670*/  UIMAD.WIDE.U32 UR8, UR10, UR12, UR8 ;  /* 0x0000000c0a0872a5 */ /* 0x000fe2000f8e0008 */
[----:B----4-:R-:W-:Y:S01]  /*20680*/  R2UR UR12, R3 ;  /* 0x00000000030c72ca */ /* 0x010fe200000e0000 */
[----:B------:R-:W-:Y:S01]  /*20690*/  UIMAD UR10, UR10, UR13, UR4 ;  /* 0x0000000d0a0a72a4 */ /* 0x000fe2000f8e0204 */
[----:B------:R-:W-:Y:S01]  /*206a0*/  ULDC UR11, c[0x0][0x618] ;  /* 0x00018600000b7ab9 */ /* 0x000fe20000000800 */
[----:B------:R-:W-:Y:S02]  /*206b0*/  ULDC UR21, c[0x0][0x658] ;  /* 0x0001960000157ab9 */ /* 0x000fe40000000800 */
[----:B------:R-:W-:Y:S01]  /*206c0*/  UIADD3 UR9, UR9, UR10, URZ ;  /* 0x0000000a09097290 */ /* 0x000fe2000fffe03f */
[----:B------:R-:W-:Y:S01]  /*206d0*/  UMOV UR15, 0xffffffff ;  /* 0xffffffff000f7882 */ /* 0x000fe20000000000 */
[----:B------:R-:W-:Y:S01]  /*206e0*/  ULDC.64 UR4, c[0x0][0x640] ;  /* 0x0001900000047ab9 */ /* 0x000fe20000000a00 */
[----:B------:R-:W-:Y:S01]  /*206f0*/  USHF.L.U32 UR15, UR15, UR21, URZ ;  /* 0x000000150f0f7299 */ /* 0x000fe2000800063f */
[----:B------:R-:W-:Y:S01]  /*20700*/  ISETP.NE.U32.AND P0, PT, RZ, UR4, PT ;  /* 0x00000004ff007c0c */ /* 0x000fe2000bf05070 */
[----:B------:R-:W-:-:S02]  /*20710*/  USHF.R.U64 UR16, UR8, UR11, UR9 ;  /* 0x0000000b08107299 */ /* 0x000fc40008001209 */
[----:B------:R-:W-:Y:S01]  /*20720*/  USHF.R.U32.HI UR8, URZ, UR11, UR9 ;  /* 0x0000000b3f087299 */ /* 0x000fe20008011609 */
[----:B0-----:R-:W-:Y:S01]  /*20730*/  R2UR UR14, R0 ;  /* 0x00000000000e72ca */ /* 0x001fe200000e0000 */
[----:B------:R-:W-:Y:S01]  /*20740*/  ULDC UR17, c[0x0][0x608] ;  /* 0x0001820000117ab9 */ /* 0x000fe20000000800 */
[----:B------:R-:W-:Y:S01]  /*20750*/  ULOP3.LUT UR40, URZ, UR15, URZ, 0x33, !UPT ;  /* 0x0000000f3f287292 */ /* 0x000fe2000f8e333f */
[----:B------:R-:W-:Y:S01]  /*20760*/  ISETP.NE.AND.EX P0, PT, RZ, UR5, PT, P0 ;  /* 0x00000005ff007c0c */ /* 0x000fe2000bf05300 */
[----:B------:R-:W-:Y:S02]  /*20770*/  USHF.R.U64 UR15, UR16, UR17, UR8 ;  /* 0x00000011100f7299 */ /* 0x000fe40008001208 */
[----:B------:R-:W-:Y:S02]  /*20780*/  USHF.R.U32.HI UR8, URZ, UR17, UR8 ;  /* 0x000000113f087299 */ /* 0x000fe40008011608 */
[----:B------:R-:W-:Y:S02]  /*20790*/  UIADD3 UR12, -UR12, URZ, URZ ;  /* 0x0000003f0c0c7290 */ /* 0x000fe4000fffe13f */
[----:B------:R-:W-:Y:S01]  /*207a0*/  USHF.R.U64 UR17, UR15, UR21, UR8 ;  /* 0x000000150f117299 */ /* 0x000fe20008001208 */
[----:B------:R-:W-:Y:S01]  /*207b0*/  UMOV UR19, 0x1 ;  /* 0x0000000100137882 */ /* 0x000fe20000000000 */
[----:B------:R-:W-:Y:S01]  /*207c0*/  ULDC UR13, c[0x0][0x144] ;  /* 0x00005100000d7ab9 */ /* 0x000fe20000000800 */
[----:B------:R-:W-:Y:S01]  /*207d0*/  ULDC UR7, c[0x0][0x600] ;  /* 0x0001800000077ab9 */ /* 0x000fe20000000800 */
[----:B------:R-:W-:-:S02]  /*207e0*/  USHF.L.U32 UR24, UR19, UR21, URZ ;  /* 0x0000001513187299 */ /* 0x000fc4000800063f */
[----:B------:R-:W-:Y:S02]  /*207f0*/  USHF.R.U32.HI UR8, URZ, UR21, UR8 ;  /* 0x000000153f087299 */ /* 0x000fe40008011608 */
[----:B------:R-:W-:Y:S02]  /*20800*/  UIMAD UR21, UR13, UR12, UR6 ;  /* 0x0000000c0d1572a4 */ /* 0x000fe4000f8e0206 */
[----:B------:R-:W-:Y:S02]  /*20810*/  UIADD3 UR20, UR7, -0x1, URZ ;  /* 0xffffffff07147890 */ /* 0x000fe4000fffe03f */
[----:B------:R-:W-:Y:S01]  /*20820*/  UIADD3 UR19, -UR14, URZ, URZ ;  /* 0x0000003f0e137290 */ /* 0x000fe2000fffe13f */
[----:B------:R-:W-:Y:S01]  /*20830*/  ULDC UR25, c[0x0][0x148] ;  /* 0x0000520000197ab9 */ /* 0x000fe20000000800 */
[----:B------:R-:W-:Y:S01]  /*20840*/  ULDC UR22, c[0x0][0x648] ;  /* 0x0001920000167ab9 */ /* 0x000fe20000000800 */
[----:B------:R-:W-:Y:S01]  /*20850*/  ULDC UR23, c[0x0][0x638] ;  /* 0x00018e0000177ab9 */ /* 0x000fe20000000800 */
        /* <DEDUP_REMOVED lines=14> */
.L_x_668:
[----:B------:R-:W-:Y:S01]  /*20940*/  UISETP.NE.AND UP0, UPT, UR39, URZ, UPT ;  /* 0x0000003f2700728c */ /* 0x000fe2000bf05270 */
[----:B------:R-:W-:Y:S01]  /*20950*/  IMAD.MOV.U32 R0, RZ, RZ, 0x1 ;  /* 0x00000001ff007424 */ /* 0x000fe200078e00ff */
[----:B------:R-:W-:Y:S02]  /*20960*/  USHF.R.U64 UR4, UR6, UR22, UR8 ;  /* 0x0000001606047299 */ /* 0x000fe40008001208 */
[----:B------:R-:W-:Y:S02]  /*20970*/  ULOP3.LUT UR40, UR15, UR40, URZ, 0xc0, !UPT ;  /* 0x000000280f287292 */ /* 0x000fe4000f8ec03f */
[----:B------:R-:W-:Y:S02]  /*20980*/  UIADD3 UR5, -UR4, URZ, URZ ;  /* 0x0000003f04057290 */ /* 0x000fe4000fffe13f */
[----:B------:R-:W-:Y:S02]  /*20990*/  UIMAD UR40, UR24, UR4, UR40 ;  /* 0x00000004182872a4 */ /* 0x000fe4000f8e0228 */
[----:B------:R-:W-:-:S02]  /*209a0*/  ULOP3.LUT UR16, UR16, UR20, URZ, 0xc0, !UPT ;  /* 0x0000001410107292 */ /* 0x000fc4000f8ec03f */
[----:B------:R-:W-:Y:S02]  /*209b0*/  @UP0 UIMAD UR21, UR25, UR19, UR18 ;  /* 0x00000013191502a4 */ /* 0x000fe4000f8e0212 */
[----:B------:R-:W-:-:S03]  /*209c0*/  UIMAD UR4, UR5, UR23, UR17 ;  /* 0x00000017050472a4 */ /* 0x000fc6000f8e0211 */
[----:B------:R-:W-:Y:S01]  /*209d0*/  ULDC UR5, c[0x0][0x610] ;  /* 0x0001840000057ab9 */ /* 0x000fe20000000800 */
[----:B------:R-:W-:Y:S02]  /*209e0*/  UIMAD UR4, UR4, UR7, UR16 ;  /* 0x00000007040472a4 */ /* 0x000fe4000f8e0210 */
[----:B------:R-:W-:-:S04]  /*209f0*/  UIMAD UR40, UR40, UR5, UR21 ;  /* 0x00000005282872a4 */ /* 0x000fc8000f8e0215 */
[----:B------:R-:W-:Y:S02]  /*20a00*/  USEL UR41, UR4, UR40, !UP0 ;  /* 0x0000002804297287 */ /* 0x000fe4000c000000 */
[----:B------:R-:W-:-:S12]  /*20a10*/  USEL UR40, UR40, UR4, !UP0 ;  /* 0x0000000428287287 */ /* 0x000fd8000c000000 */
.L_x_666:
[----:B------:R-:W-:-:S13]  /*20a20*/  LOP3.LUT P0, RZ, R0, 0xff, RZ, 0xc0, !PT ;  /* 0x000000ff00ff7812 */ /* 0x000fda000780c0ff */
[----:B------:R-:W-:Y:S05]  /*20a30*/  @P0 BRA `(.L_x_669) ;  /* 0xfffffe0800a00947 */ /* 0x000fea000383ffff */
[----:B------:R-:W-:Y:S05]  /*20a40*/  EXIT ;  /* 0x000000000000794d */ /* 0x000fea0003800000 */
.L_x_8:
[----:B------:R-:W2:Y:S01]  /*20a50*/  LDL R5, [R1+0x1ec] ;  /* 0x0001ec0001057983 */ /* 0x000ea20000100800 */
[----:B------:R-:W-:-:S03]  /*20a60*/  ULDC.64 UR4, c[0x0][0x650] ;  /* 0x0001940000047ab9 */ /* 0x000fc60000000a00 */
[----:B------:R-:W3:Y:S01]  /*20a70*/  LDL R4, [R1+0x1e8] ;  /* 0x0001e80001047983 */ /* 0x000ee20000100800 */
[----:B0-----:R-:W-:Y:S01]  /*20a80*/  PRMT R0, RZ, 0x7610, R0 ;  /* 0x00007610ff007816 */ /* 0x001fe20000000000 */
[----:B------:R-:W-:Y:S02]  /*20a90*/  IMAD.MOV.U32 R3, RZ, RZ, -0x1 ;  /* 0xffffffffff037424 */ /* 0x000fe400078e00ff */
[----:B------:R-:W-:Y:S02]  /*20aa0*/  IMAD.MOV.U32 R2, RZ, RZ, -0x1 ;  /* 0xffffffffff027424 */ /* 0x000fe400078e00ff */
[----:B------:R-:W-:Y:S01]  /*20ab0*/  IMAD.MOV.U32 R10, RZ, RZ, -0x1 ;  /* 0xffffffffff0a7424 */ /* 0x000fe200078e00ff */
[----:B--2---:R-:W-:-:S04]  /*20ac0*/  ISETP.GE.U32.AND P0, PT, R5, UR4, PT ;  /* 0x0000000405007c0c */ /* 0x004fc8000bf06070 */
[----:B---3--:R-:W-:-:S13]  /*20ad0*/  ISETP.GE.U32.AND.EX P0, PT, R4, UR5, PT, P0 ;  /* 0x0000000504007c0c */ /* 0x008fda000bf06100 */
        /* <DEDUP_REMOVED lines=21> */
.L_x_671:
[----:B------:R-:W-:Y:S01]  /*20c30*/  USHF.R.U64 UR4, UR14, UR19, UR15 ;  /* 0x000000130e047299 */ /* 0x000fe2000800120f */
[----:B------:R-:W-:Y:S01]  /*20c40*/  R2UR UR7, R4 ;  /* 0x00000000040772ca */ /* 0x000fe200000e0000 */
[----:B------:R-:W-:Y:S02]  /*20c50*/  USHF.R.U32.HI UR5, URZ, UR19, UR15 ;  /* 0x000000133f057299 */ /* 0x000fe4000801160f */
[----:B------:R-:W-:Y:S01]  /*20c60*/  UIADD3 UR13, UP0, URZ, -UR4, URZ ;  /* 0x800000043f0d7290 */ /* 0x000fe2000ff1e03f */
[----:B------:R-:W-:Y:S01]  /*20c70*/  ULDC.64 UR14, c[0x0][0x620] ;  /* 0x00018800000e7ab9 */ /* 0x000fe20000000a00 */
[----:B------:R-:W-:Y:S02]  /*20c80*/  UMOV UR6, UR20 ;  /* 0x0000001400067c82 */ /* 0x000fe40008000000 */
[----:B------:R-:W-:Y:S02]  /*20c90*/  UIADD3.X UR5, URZ, ~UR5, URZ, UP0, !UPT ;  /* 0x800000053f057290 */ /* 0x000fe400087fe43f */
[----:B------:R-:W-:-:S02]  /*20ca0*/  UISETP.NE.AND UP1, UPT, UR39, URZ, UPT ;  /* 0x0000003f2700728c */ /* 0x000fc4000bf25270 */
[----:B------:R-:W-:Y:S02]  /*20cb0*/  UIMAD UR5, UR5, UR14, URZ ;  /* 0x0000000e050572a4 */ /* 0x000fe4000f8e023f */
[----:B------:R-:W-:Y:S02]  /*20cc0*/  UIMAD.WIDE.U32 UR6, UR13, UR14, UR6 ;  /* 0x0000000e0d0672a5 */ /* 0x000fe4000f8e0006 */
[----:B------:R-:W-:Y:S01]  /*20cd0*/  UIMAD UR5, UR13, UR15, UR5 ;  /* 0x0000000f0d0572a4 */ /* 0x000fe2000f8e0205 */
[----:B------:R-:W-:Y:S02]  /*20ce0*/  ULDC UR14, c[0x0][0x608] ;  /* 0x00018200000e7ab9 */ /* 0x000fe40000000800 */
[----:B------:R-:W-:Y:S01]  /*20cf0*/  ULDC UR13, c[0x0][0x618] ;  /* 0x00018600000d7ab9 */ /* 0x000fe20000000800 */
[----:B------:R-:W-:Y:S01]  /*20d00*/  UIADD3 UR5, UR7, UR5, URZ ;  /* 0x0000000507057290 */ /* 0x000fe2000fffe03f */
[----:B------:R-:W-:Y:S01]  /*20d10*/  ULDC UR22, c[0x0][0x658] ;  /* 0x0001960000167ab9 */ /* 0x000fe20000000800 */
[----:B------:R-:W-:-:S02]  /*20d20*/  @UP1 UIMAD UR8, UR11, UR12, UR10 ;  /* 0x0000000c0b0812a4 */ /* 0x000fc4000f8e020a */
[----:B------:R-:W-:Y:S02]  /*20d30*/  USHF.R.U64 UR17, UR6, UR13, UR5 ;  /* 0x0000000d06117299 */ /* 0x000fe40008001205 */
[----:B------:R-:W-:Y:S01]  /*20d40*/  USHF.R.U32.HI UR5, URZ, UR13, UR5 ;  /* 0x0000000d3f057299 */ /* 0x000fe20008011605 */
[----:B------:R-:W-:Y:S01]  /*20d50*/  ULDC.64 UR6, c[0x0][0x640] ;  /* 0x0001900000067ab9 */ /* 0x000fe20000000a00 */
[----:B------:R-:W-:Y:S01]  /*20d60*/  UMOV UR10, 0xffffffff ;  /* 0xffffffff000a7882 */ /* 0x000fe20000000000 */
[----:B------:R-:W-:Y:S01]  /*20d70*/  ISETP.NE.U32.AND P0, PT, RZ, UR6, PT ;  /* 0x00000006ff007c0c */ /* 0x000fe2000bf05070 */
[----:B------:R-:W-:Y:S02]  /*20d80*/  USHF.R.U64 UR18, UR17, UR14, UR5 ;  /* 0x0000000e11127299 */ /* 0x000fe40008001205 */
[----:B------:R-:W-:Y:S01]  /*20d90*/  USHF.R.U32.HI UR5, URZ, UR14, UR5 ;  /* 0x0000000e3f057299 */ /* 0x000fe20008011605 */
[----:B------:R-:W-:Y:S01]  /*20da0*/  ISETP.NE.AND.EX P0, PT, RZ, UR7, PT, P0 ;  /* 0x00000007ff007c0c */ /* 0x000fe2000bf05300 */
[----:B------:R-:W-:-:S02]  /*20db0*/  USHF.L.U32 UR11, UR10, UR22, URZ ;  /* 0x000000160a0b7299 */ /* 0x000fc4000800063f */
[----:B------:R-:W-:Y:S01]  /*20dc0*/  USHF.R.U64 UR19, UR18, UR22, UR5 ;  /* 0x0000001612137299 */ /* 0x000fe20008001205 */
[----:B------:R-:W-:Y:S01]  /*20dd0*/  ULDC UR20, c[0x0][0x600] ;  /* 0x0001800000147ab9 */ /* 0x000fe20000000800 */
[----:B------:R-:W-:Y:S02]  /*20de0*/  USHF.R.U32.HI UR10, URZ, UR22, UR5 ;  /* 0x000000163f0a7299 */ /* 0x000fe40008011605 */
[----:B------:R-:W-:Y:S02]  /*20df0*/  UIADD3 UR21, UR20, -0x1, URZ ;  /* 0xffffffff14157890 */ /* 0x000fe4000fffe03f */
[----:B------:R-:W-:Y:S01]  /*20e00*/  ULOP3.LUT UR26, URZ, UR11, URZ, 0x33, !UPT ;  /* 0x0000000b3f1a7292 */ /* 0x000fe2000f8e333f */
        /* <DEDUP_REMOVED lines=17> */
.L_x_672:
[----:B------:R-:W-:Y:S01]  /*20f20*/  USHF.R.U64 UR6, UR5, UR23, UR10 ;  /* 0x0000001705067299 */ /* 0x000fe2000800120a */
[----:B------:R-:W-:Y:S01]  /*20f30*/  IMAD.MOV.U32 R0, RZ, RZ, 0x1 ;  /* 0x00000001ff007424 */ /* 0x000fe200078e00ff */
[----:B------:R-:W-:Y:S01]  /*20f40*/  USHF.L.U32 UR25, UR25, UR22, URZ ;  /* 0x0000001619197299 */ /* 0x000fe2000800063f */
[----:B------:R-:W-:Y:S01]  /*20f50*/  IMAD.U32 R10, RZ, RZ, UR4 ;  /* 0x00000004ff0a7e24 */ /* 0x000fe2000f8e00ff */
[----:B------:R-:W-:Y:S02]  /*20f60*/  ULOP3.LUT UR5, UR18, UR26, URZ, 0xc0, !UPT ;  /* 0x0000001a12057292 */ /* 0x000fe4000f8ec03f */
[----:B------:R-:W-:Y:S02]  /*20f70*/  UIADD3 UR7, -UR6, URZ, URZ ;  /* 0x0000003f06077290 */ /* 0x000fe4000fffe13f */
[----:B------:R-:W-:Y:S02]  /*20f80*/  UIMAD UR6, UR25, UR6, UR5 ;  /* 0x00000006190672a4 */ /* 0x000fe4000f8e0205 */
[----:B------:R-:W-:-:S02]  /*20f90*/  ULOP3.LUT UR17, UR17, UR21, URZ, 0xc0, !UPT ;  /* 0x0000001511117292 */ /* 0x000fc4000f8ec03f */
[----:B------:R-:W-:Y:S02]  /*20fa0*/  UIMAD UR5, UR7, UR24, UR19 ;  /* 0x00000018070572a4 */ /* 0x000fe4000f8e0213 */
[----:B------:R-:W-:Y:S01]  /*20fb0*/  UISETP.NE.AND UP0, UPT, UR39, URZ, UPT ;  /* 0x0000003f2700728c */ /* 0x000fe2000bf05270 */
[----:B------:R-:W-:Y:S01]  /*20fc0*/  ULDC UR7, c[0x0][0x610] ;  /* 0x0001840000077ab9 */ /* 0x000fe20000000800 */
[----:B------:R-:W-:Y:S02]  /*20fd0*/  UIMAD UR5, UR5, UR20, UR17 ;  /* 0x00000014050572a4 */ /* 0x000fe4000f8e0211 */
[----:B------:R-:W-:-:S04]  /*20fe0*/  UIMAD UR8, UR6, UR7, UR8 ;  /* 0x00000007060872a4 */ /* 0x000fc8000f8e0208 */
[----:B------:R-:W-:Y:S02]  /*20ff0*/  USEL UR6, UR5, UR8, !UP0 ;  /* 0x0000000805067287 */ /* 0x000fe4000c000000 */
[----:B------:R-:W-:-:S04]  /*21000*/  USEL UR8, UR8, UR5, !UP0 ;  /* 0x0000000508087287 */ /* 0x000fc8000c000000 */
[----:B------:R-:W-:Y:S02]  /*21010*/  IMAD.U32 R2, RZ, RZ, UR6 ;  /* 0x00000006ff027e24 */ /* 0x000fe4000f8e00ff */
[----:B------:R-:W-:-:S07]  /*21020*/  IMAD.U32 R3, RZ, RZ, UR8 ;  /* 0x00000008ff037e24 */ /* 0x000fce000f8e00ff */
.L_x_670:
[----:B------:R-:W-:-:S08]  /*21030*/  NOP ;  /* 0x0000000000007918 */ /* 0x000fd00000000000 */
[----:B-1----:R-:W0:-:S00]  /*21040*/  USETMAXREG.DEALLOC.CTAPOOL 0x18 ;  /* 0x00000018000079c8 */ /* 0x002e0000080e0500 */
[----:B------:R-:W-:-:S13]  /*21050*/  ISETP.NE.AND P0, PT, RZ, UR9, PT ;  /* 0x00000009ff007c0c */ /* 0x000fda000bf05270 */
[----:B------:R-:W-:Y:S05]  /*21060*/  @P0 EXIT ;  /* 0x000000000000094d */ /* 0x000fea0003800000 */
[----:B0-----:R-:W-:Y:S01]  /*21070*/  LOP3.LUT P0, RZ, R0, 0xff, RZ, 0xc0, !PT ;  /* 0x000000ff00ff7812 */ /* 0x001fe2000780c0ff */
[----:B------:R-:W-:Y:S02]  /*21080*/  IMAD.MOV.U32 R6, RZ, RZ, 0x1 ;  /* 0x00000001ff067424 */ /* 0x000fe400078e00ff */
[----:B------:R-:W-:-:S10]  /*21090*/  IMAD.MOV.U32 R7, RZ, RZ, RZ ;  /* 0x000000ffff077224 */ /* 0x000fd400078e00ff */
[----:B------:R-:W-:Y:S05]  /*210a0*/  @!P0 BRA `(.L_x_673) ;  /* 0x0000000c006c8947 */ /* 0x000fea0003800000 */
[----:B------:R-:W0:Y:S01]  /*210b0*/  LDC R0, c[0x0][0x28c] ;  /* 0x0000a300ff007b82 */ /* 0x000e220000000800 */
[----:B------:R-:W1:Y:S01]  /*210c0*/  S2R R11, SR_CgaCtaId ;  /* 0x00000000000b7919 */ /* 0x000e620000008800 */
[----:B------:R-:W-:Y:S01]  /*210d0*/  ULDC UR5, c[0x0][0x658] ;  /* 0x0001960000057ab9 */ /* 0x000fe20000000800 */
[----:B------:R-:W-:Y:S01]  /*210e0*/  UMOV UR7, 0xffffffff ;  /* 0xffffffff00077882 */ /* 0x000fe20000000000 */
[----:B------:R-:W-:Y:S01]  /*210f0*/  ULDC UR6, c[0x0][0xc] ;  /* 0x0000030000067ab9 */ /* 0x000fe20000000800 */
[----:B------:R-:W-:Y:S01]  /*21100*/  USHF.L.U32 UR9, UR7, UR5, URZ ;  /* 0x0000000507097299 */ /* 0x000fe2000800063f */
[----:B------:R-:W-:Y:S01]  /*21110*/  BSSY B0, `(.L_x_673) ;  /* 0x00000d4000007945 */ /* 0x000fe20003800000 */
[----:B------:R-:W-:Y:S01]  /*21120*/  UMOV UR8, 0x1 ;  /* 0x0000000100087882 */ /* 0x000fe20000000000 */
[----:B------:R-:W-:Y:S01]  /*21130*/  ULDC UR7, c[0x0][0x10] ;  /* 0x0000040000077ab9 */ /* 0x000fe20000000800 */
[----:B------:R-:W-:Y:S01]  /*21140*/  USHF.L.U32 UR5, UR8, UR5, URZ ;  /* 0x0000000508057299 */ /* 0x000fe2000800063f */
[----:B------:R-:W-:Y:S01]  /*21150*/  IMAD.MOV.U32 R8, RZ, RZ, 0x1 ;  /* 0x00000001ff087424 */ /* 0x000fe200078e00ff */
[----:B------:R-:W-:Y:S01]  /*21160*/  UIMAD.WIDE.U32 UR6, UR6, UR7, URZ ;  /* 0x00000007060672a5 */ /* 0x000fe2000f8e003f */
[----:B------:R-:W-:Y:S01]  /*21170*/  IMAD.MOV.U32 R6, RZ, RZ, 0x1 ;  /* 0x00000001ff067424 */ /* 0x000fe200078e00ff */
[----:B------:R-:W-:Y:S01]  /*21180*/  ULDC UR8, c[0x0][0x14] ;  /* 0x0000050000087ab9 */ /* 0x000fe20000000800 */
[----:B------:R-:W-:Y:S01]  /*21190*/  IMAD.MOV.U32 R7, RZ, RZ, RZ ;  /* 0x000000ffff077224 */ /* 0x000fe200078e00ff */
[----:B------:R-:W-:-:S02]  /*211a0*/  UIMAD.WIDE.U32 UR20, UR6, UR8, URZ ;  /* 0x00000008061472a5 */ /* 0x000fc4000f8e003f */
[----:B------:R-:W-:Y:S01]  /*211b0*/  UIMAD UR7, UR7, UR8, URZ ;  /* 0x00000008070772a4 */ /* 0x000fe2000f8e023f */
[----:B------:R-:W-:Y:S01]  /*211c0*/  ULDC UR4, c[0x0][0x600] ;  /* 0x0001800000047ab9 */ /* 0x000fe20000000800 */
[----:B------:R-:W-:Y:S02]  /*211d0*/  ULOP3.LUT UR24, UR38, 0x2, URZ, 0xfc, !UPT ;  /* 0x0000000226187892 */ /* 0x000fe4000f8efc3f */
[----:B------:R-:W-:Y:S01]  /*211e0*/  UIADD3 UR4, UR4, -0x1, URZ ;  /* 0xffffffff04047890 */ /* 0x000fe2000fffe03f */
[----:B0-----:R-:W-:Y:S01]  /*211f0*/  VIADD R0, R0, 0xf ;  /* 0x0000000f00007836 */ /* 0x001fe20000000000 */
[----:B------:R-:W-:Y:S02]  /*21200*/  ULOP3.LUT UR6, URZ, UR9, URZ, 0x33, !UPT ;  /* 0x000000093f067292 */ /* 0x000fe4000f8e333f */
[----:B------:R-:W-:Y:S02]  /*21210*/  UIADD3 UR7, UR21, UR7, URZ ;  /* 0x0000000715077290 */ /* 0x000fe4000fffe03f */
[----:B------:R-:W-:Y:S01]  /*21220*/  SHF.R.S32.HI R5, RZ, 0x1f, R0 ;  /* 0x0000001fff057819 */ /* 0x000fe20000011400 */
[----:B------:R-:W-:-:S03]  /*21230*/  ULDC.64 UR22, c[0x0][0x198] ;  /* 0x0000660000167ab9 */ /* 0x000fc60000000a00 */
[----:B------:R-:W-:Y:S02]  /*21240*/  LEA.HI R0, R5, R0, RZ, 0x4 ;  /* 0x0000000005007211 */ /* 0x000fe400078f20ff */
[----:B-1----:R-:W-:Y:S02]  /*21250*/  LOP3.LUT R11, R11, 0x1, RZ, 0xc0, !PT ;  /* 0x000000010b0b7812 */ /* 0x002fe400078ec0ff */
[----:B------:R-:W-:-:S05]  /*21260*/  SHF.R.S32.HI R0, RZ, 0x4, R0 ;  /* 0x00000004ff007819 */ /* 0x000fca0000011400 */
[----:B------:R-:W-:-:S07]  /*21270*/  VIADD R16, R0, 0x1 ;  /* 0x0000000100107836 */ /* 0x000fce0000000000 */
.L_x_684:
[----:B------:R-:W-:-:S03]  /*21280*/  UMOV UR8, 0xffffffff ;  /* 0xffffffff00087882 */ /* 0x000fc60000000000 */
[----:B------:R-:W-:Y:S05]  /*21290*/  BRA.DIV UR8, `(.L_x_674) ;  /* 0x0000001208b87947 */ /* 0x000fea000b800000 */
[----:B------:R-:W-:-:S13]  /*212a0*/  ELECT P6, URZ, PT ;  /* 0x00000000003f782f */ /* 0x000fda00038c0000 */
.L_x_701:
[----:B------:R-:W0:Y:S01]  /*212b0*/  LDC R4, c[0x0][0x28c] ;  /* 0x0000a300ff047b82 */ /* 0x000e220000000800 */
[----:B------:R-:W-:Y:S01]  /*212c0*/  BSSY B1, `(.L_x_675) ;  /* 0x000003c000017945 */ /* 0x000fe20003800000 */
[----:B0-----:R-:W-:-:S13]  /*212d0*/  ISETP.LT.OR P6, PT, R4, 0x1, !P6 ;  /* 0x000000010400780c */ /* 0x001fda00077c1670 */
[----:B------:R-:W-:Y:S05]  /*212e0*/  @P6 BRA `(.L_x_676) ;  /* 0x0000000000e46947 */ /* 0x000fea0003800000 */
[----:B------:R-:W-:Y:S02]  /*212f0*/  IMAD R5, R2, 0x2, R11 ;  /* 0x0000000202057824 */ /* 0x000fe400078e020b */
[----:B------:R-:W-:Y:S02]  /*21300*/  IMAD.SHL.U32 R2, R3, 0x200, RZ ;  /* 0x0000020003027824 */ /* 0x000fe400078e00ff */
[----:B------:R-:W-:Y:S02]  /*21310*/  IMAD R5, R5, 0x50, RZ ;  /* 0x0000005005057824 */ /* 0x000fe400078e02ff */
[----:B------:R-:W-:Y:S02]  /*21320*/  IMAD.MOV.U32 R13, RZ, RZ, RZ ;  /* 0x000000ffff0d7224 */ /* 0x000fe400078e00ff */
[----:B------:R-:W-:Y:S02]  /*21330*/  IMAD.MOV.U32 R4, RZ, RZ, R16 ;  /* 0x000000ffff047224 */ /* 0x000fe400078e0010 */
[----:B------:R-:W-:-:S02]  /*21340*/  IMAD.MOV.U32 R3, RZ, RZ, R6 ;  /* 0x000000ffff037224 */ /* 0x000fc400078e0006 */
[----:B------:R-:W-:-:S07]  /*21350*/  IMAD.MOV.U32 R12, RZ, RZ, R7 ;  /* 0x000000ffff0c7224 */ /* 0x000fce00078e0007 */
.L_x_679:
[----:B------:R-:W0:Y:S01]  /*21360*/  S2R R14, SR_CgaCtaId ;  /* 0x00000000000e7919 */ /* 0x000e220000008800 */
[----:B------:R-:W-:-:S04]  /*21370*/  MOV R9, 0x400 ;  /* 0x0000040000097802 */ /* 0x000fc80000000f00 */
[----:B0-----:R-:W-:Y:S02]  /*21380*/  LEA R9, R14, R9, 0x18 ;  /* 0x000000090e097211 */ /* 0x001fe400078ec0ff */
[----:B------:R-:W-:-:S03]  /*21390*/  SHF.L.U32 R14, R3, 0x1f, RZ ;  /* 0x0000001f030e7819 */ /* 0x000fc600000006ff */
[----:B------:R-:W-:-:S04]  /*213a0*/  IMAD R15, R12, 0x8, R9 ;  /* 0x000000080c0f7824 */ /* 0x000fc800078e0209 */
[----:B------:R-:W0:Y:S02]  /*213b0*/  SYNCS.PHASECHK.TRANS64.TRYWAIT P0, [R15+URZ+0x50], R14 ;  /* 0x0000500e0f0075a7 */ /* 0x000e24000800017f */
[----:B0-----:R-:W-:Y:S05]  /*213c0*/  @!P0 BRA `(.L_x_677) ;  /* 0x00000010008c8947 */ /* 0x001fea0003800000 */
.L_x_702:
[----:B------:R-:W1:Y:S01]  /*213d0*/  S2R R17, SR_TID.X ;  /* 0x0000000000117919 */ /* 0x000e620000002100 */
[----:B------:R-:W-:-:S04]  /*213e0*/  UPRMT UR8, UR24, 0x9910, URZ ;  /* 0x0000991018087896 */ /* 0x000fc8000800003f */
[----:B------:R-:W-:Y:S01]  /*213f0*/  UISETP.NE.AND UP0, UPT, UR8, 0x2, UPT ;  /* 0x000000020800788c */ /* 0x000fe2000bf05270 */
[----:B-1----:R-:W-:-:S13]  /*21400*/  LOP3.LUT P0, RZ, R17, 0x7f, RZ, 0xc0, !PT ;  /* 0x0000007f11ff7812 */ /* 0x002fda000780c0ff */
[----:B0-----:R-:W0:Y:S02]  /*21410*/  @!P0 LDC R14, c[0x0][0x500] ;  /* 0x00014000ff0e8b82 */ /* 0x001e240000000800 */
[----:B0-----:R0:W-:Y:S01]  /*21420*/  @!P0 SYNCS.ARRIVE.TRANS64 RZ, [R15+URZ], R14 ;  /* 0x0000000e0fff89a7 */ /* 0x0011e2000800003f */
[----:B------:R-:W-:-:S13]  /*21430*/  PLOP3.LUT P0, PT, PT, PT, UP0, 0x80, 0x0 ;  /* 0x000000000000781c */ /* 0x000fda0003f0f008 */
[----:B0-----:R-:W-:Y:S05]  /*21440*/  @P0 BRA `(.L_x_678) ;  /* 0x0000000000040947 */ /* 0x001fea0003800000 */
[----:B------:R-:W-:Y:S01]  /*21450*/  BPT.TRAP 0x1 ;  /* 0x000000040000795c */ /* 0x000fe20000300000 */
.L_x_678:
[----:B------:R-:W-:Y:S01]  /*21460*/  IMAD R14, R12, 0x4000, R9 ;  /* 0x000040000c0e7824 */ /* 0x000fe200078e0209 */
[----:B------:R-:W-:Y:S01]  /*21470*/  R2UR UR18, R2 ;  /* 0x00000000021272ca */ /* 0x000fe200000e0000 */
[----:B------:R-:W-:Y:S01]  /*21480*/  VIADD R4, R4, 0xffffffff ;  /* 0xffffffff04047836 */ /* 0x000fe20000000000 */
[----:B------:R-:W-:Y:S01]  /*21490*/  R2UR UR9, R15 ;  /* 0x000000000f0972ca */ /* 0x000fe200000e0000 */
[----:B------:R-:W-:Y:S01]  /*214a0*/  UIADD3 UR14, UP0, UR22, 0xf0, URZ ;  /* 0x000000f0160e7890 */ /* 0x000fe2000ff1e03f */
[----:B------:R-:W-:Y:S01]  /*214b0*/  R2UR UR8, R14 ;  /* 0x000000000e0872ca */ /* 0x000fe200000e0000 */
[----:B------:R-:W-:Y:S01]  /*214c0*/  IMAD R14, R12, 0x2, R11 ;  /* 0x000000020c0e7824 */ /* 0x000fe200078e020b */
[----:B------:R-:W-:Y:S01]  /*214d0*/  R2UR UR10, R13 ;  /* 0x000000000d0a72ca */ /* 0x000fe200000e0000 */
[----:B------:R-:W-:Y:S01]  /*214e0*/  UIADD3 UR26, UP1, UR22, 0x1f0, URZ ;  /* 0x000001f0161a7890 */ /* 0x000fe2000ff3e03f */
[----:B------:R-:W-:Y:S01]  /*214f0*/  R2UR UR12, R10 ;  /* 0x000000000a0c72ca */ /* 0x000fe200000e0000 */
[----:B------:R-:W-:Y:S01]  /*21500*/  IMAD R14, R14, 0x500, RZ ;  /* 0x000005000e0e7824 */ /* 0x000fe200078e02ff */
[----:B------:R-:W-:Y:S01]  /*21510*/  R2UR UR19, R5 ;  /* 0x00000000051372ca */ /* 0x000fe200000e0000 */
[----:B------:R-:W-:Y:S01]  /*21520*/  UIADD3.X UR15, URZ, UR23, URZ, UP0, !UPT ;  /* 0x000000173f0f7290 */ /* 0x000fe200087fe43f */
[----:B------:R-:W-:Y:S01]  /*21530*/  ISETP.GT.AND P1, PT, R4, 0x1, PT ;  /* 0x000000010400780c */ /* 0x000fe20003f24270 */
[----:B------:R-:W-:Y:S01]  /*21540*/  IMAD R14, R14, 0x2, R9 ;  /* 0x000000020e0e7824 */ /* 0x000fe200078e0209 */
[----:B------:R-:W-:Y:S01]  /*21550*/  UIADD3.X UR27, URZ, UR23, URZ, UP1, !UPT ;  /* 0x000000173f1b7290 */ /* 0x000fe20008ffe43f */
[----:B------:R-:W-:Y:S01]  /*21560*/  VIADD R12, R12, 0x1 ;  /* 0x000000010c0c7836 */ /* 0x000fe20000000000 */
[----:B------:R-:W-:Y:S01]  /*21570*/  UMOV UR16, 0x0 ;  /* 0x0000000000107882 */ /* 0x000fe20000000000 */
[----:B------:R-:W-:Y:S01]  /*21580*/  UIADD3 UR8, UR8, 0x180, URZ ;  /* 0x0000018008087890 */ /* 0x000fe2000fffe03f */
[----:B------:R-:W-:Y:S01]  /*21590*/  R2UR UR11, R14 ;  /* 0x000000000e0b72ca */ /* 0x000fe200000e0000 */
[----:B------:R-:W-:Y:S01]  /*215a0*/  UMOV UR17, 0x10000000 ;  /* 0x1000000000117882 */ /* 0x000fe20000000000 */
[----:B------:R-:W-:Y:S01]  /*215b0*/  ISETP.NE.AND P0, PT, R12, 0xa, PT ;  /* 0x0000000a0c00780c */ /* 0x000fe20003f05270 */
[----:B------:R-:W-:Y:S01]  /*215c0*/  UMOV UR25, 0x30000 ;  /* 0x0003000000197882 */ /* 0x000fe20000000000 */
[----:B------:R-:W-:-:S02]  /*215d0*/  VIADD R13, R13, 0x10 ;  /* 0x000000100d0d7836 */ /* 0x000fc40000000000 */
[----:B------:R-:W-:Y:S02]  /*215e0*/  SEL R14, RZ, 0x1, P0 ;  /* 0x00000001ff0e7807 */ /* 0x000fe40000000000 */
[----:B------:R-:W-:Y:S02]  /*215f0*/  SEL R12, R12, RZ, P0 ;  /* 0x000000ff0c0c7207 */ /* 0x000fe40000000000 */
[----:B------:R-:W-:-:S03]  /*21600*/  LOP3.LUT R3, R3, R14, RZ, 0x3c, !PT ;  /* 0x0000000e03037212 */ /* 0x000fc600078e3cff */
[----:B------:R-:W-:-:S03]  /*21610*/  UIADD3 UR13, UR11, 0x28180, URZ ;  /* 0x000281800b0d7890 */ /* 0x000fc6000fffe03f */
[----:B------:R-:W-:Y:S02]  /*21620*/  UMOV UR11, UR18 ;  /* 0x00000012000b7c82 */ /* 0x000fe40008000000 */
[----:B------:R0:W-:Y:S02]  /*21630*/  UTMALDG.3D [UR8], [UR14], desc[UR16] ;  /* 0x000010080e0075b4 */ /* 0x0001e40008011000 */
[----:B0-----:R-:W-:Y:S01]  /*21640*/  UMOV UR8, UR13 ;  /* 0x0000000d00087c82 */ /* 0x001fe20008000000 */
[----:B------:R-:W-:Y:S02]  /*21650*/  UMOV UR11, UR19 ;  /* 0x00000013000b7c82 */ /* 0x000fe40008000000 */
[----:B------:R0:W-:Y:S02]  /*21660*/  UTMALDG.3D.MULTICAST [UR8], [UR26], UR25, desc[UR16] ;  /* 0x000010081a0073b4 */ /* 0x0001e40008011819 */
[----:B0-----:R-:W-:Y:S05]  /*21670*/  @P1 BRA `(.L_x_679) ;  /* 0xfffffffc00381947 */ /* 0x001fea000383ffff */
.L_x_676:
[----:B------:R-:W-:Y:S05]  /*21680*/  BSYNC B1 ;  /* 0x0000000000017941 */ /* 0x000fea0003800000 */
.L_x_675:
[----:B------:R-:W2:Y:S01]  /*21690*/  LDL.LU R15, [R1+0x1e8] ;  /* 0x0001e800010f7983 */ /* 0x000ea20000300800 */
[----:B------:R-:W-:Y:S01]  /*216a0*/  LOP3.LUT P0, RZ, R8, 0xff, RZ, 0xc0, !PT ;  /* 0x000000ff08ff7812 */ /* 0x000fe2000780c0ff */
[C---:B------:R-:W-:Y:S01]  /*216b0*/  IMAD.IADD R4, R0.reuse, 0x1, R7 ;  /* 0x0000000100047824 */ /* 0x040fe200078e0207 */
[----:B------:R-:W-:Y:S01]  /*216c0*/  ULDC.64 UR8, c[0x0][0x650] ;  /* 0x0001940000087ab9 */ /* 0x000fe20000000a00 */
[----:B------:R-:W3:Y:S01]  /*216d0*/  LDL.LU R14, [R1+0x1ec] ;  /* 0x0001ec00010e7983 */ /* 0x000ee20000300800 */
[----:B------:R-:W-:Y:S01]  /*216e0*/  ISETP.GE.U32.AND P1, PT, R0, 0xa, PT ;  /* 0x0000000a0000780c */ /* 0x000fe20003f26070 */
[----:B------:R-:W-:Y:S01]  /*216f0*/  BSSY B1, `(.L_x_680) ;  /* 0x0000073000017945 */ /* 0x000fe20003800000 */
[----:B------:R-:W-:Y:S01]  /*21700*/  IMAD.MOV.U32 R10, RZ, RZ, -0x1 ;  /* 0xffffffffff0a7424 */ /* 0x000fe200078e00ff */
[----:B------:R-:W-:-:S06]  /*21710*/  PRMT R8, RZ, 0x7610, R8 ;  /* 0x00007610ff087816 */ /* 0x000fcc0000000008 */
[----:B------:R-:W0:Y:S01]  /*21720*/  @P0 S2R R3, SR_CgaCtaId ;  /* 0x0000000000030919 */ /* 0x000e220000008800 */
[----:B------:R-:W-:-:S04]  /*21730*/  @P0 MOV R2, 0x400 ;  /* 0x0000040000020802 */ /* 0x000fc80000000f00 */
[----:B0-----:R-:W-:-:S04]  /*21740*/  @P0 LEA R2, R3, R2, 0x18 ;  /* 0x0000000203020211 */ /* 0x001fc800078ec0ff */
[----:B------:R0:W-:Y:S01]  /*21750*/  @P0 SYNCS.ARRIVE.TRANS64.A1T0 RZ, [R2+URZ+0xb8], RZ ;  /* 0x0000b8ff02ff09a7 */ /* 0x0001e2000810003f */
[----:B------:R-:W-:-:S04]  /*21760*/  ISETP.GT.U32.AND P0, PT, R4, 0x9, PT ;  /* 0x000000090400780c */ /* 0x000fc80003f04070 */
[----:B------:R-:W-:Y:S01]  /*21770*/  ISETP.LT.U32.AND P0, PT, R0, 0xa, P0 ;  /* 0x0000000a0000780c */ /* 0x000fe20000701070 */
[----:B0-----:R-:W-:-:S04]  /*21780*/  IMAD.WIDE.U32 R2, R4, -0x33333333, RZ ;  /* 0xcccccccd04027825 */ /* 0x001fc800078e00ff */
[----:B------:R-:W-:Y:S01]  /*21790*/  IMAD.MOV.U32 R2, RZ, RZ, -0x1 ;  /* 0xffffffffff027424 */ /* 0x000fe200078e00ff */
[----:B------:R-:W-:Y:S02]  /*217a0*/  SHF.R.U32.HI R5, RZ, 0x3, R3 ;  /* 0x00000003ff057819 */ /* 0x000fe40000011603 */
[----:B------:R-:W-:-:S03]  /*217b0*/  SEL R3, RZ, 0x1, !P0 ;  /* 0x00000001ff037807 */ /* 0x000fc60004000000 */
[--C-:B------:R-:W-:Y:S01]  /*217c0*/  IMAD R7, R5, -0xa, R4.reuse ;  /* 0xfffffff605077824 */ /* 0x100fe200078e0204 */
[----:B------:R-:W-:Y:S01]  /*217d0*/  LOP3.LUT R6, R6, R3, RZ, 0x3c, !PT ;  /* 0x0000000306067212 */ /* 0x000fe200078e3cff */
[----:B------:R-:W-:Y:S01]  /*217e0*/  IMAD.MOV.U32 R3, RZ, RZ, -0x1 ;  /* 0xffffffffff037424 */ /* 0x000fe200078e00ff */
[----:B------:R-:W-:Y:S02]  /*217f0*/  PRMT R4, RZ, 0x7610, R4 ;  /* 0x00007610ff047816 */ /* 0x000fe40000000004 */
[----:B------:R-:W-:Y:S02]  /*21800*/  @P1 LOP3.LUT R6, R6, 0x1, R5, 0x78, !PT ;  /* 0x0000000106061812 */ /* 0x000fe400078e7805 */
[----:B---3--:R-:W-:-:S04]  /*21810*/  IADD3 R14, P0, R14, UR20, RZ ;  /* 0x000000140e0e7c10 */ /* 0x008fc8000ff1e0ff */
[----:B--2---:R-:W-:Y:S01]  /*21820*/  IADD3.X R15, R15, UR7, RZ, P0, !PT ;  /* 0x000000070f0f7c10 */ /* 0x004fe200087fe4ff */
[----:B------:R0:W-:Y:S01]  /*21830*/  STL [R1+0x1ec], R14 ;  /* 0x0001ec0e01007387 */ /* 0x0001e20000100800 */
[----:B------:R-:W-:-:S03]  /*21840*/  ISETP.GE.U32.AND P0, PT, R14, UR8, PT ;  /* 0x000000080e007c0c */ /* 0x000fc6000bf06070 */
[----:B------:R0:W-:Y:S01]  /*21850*/  STL [R1+0x1e8], R15 ;  /* 0x0001e80f01007387 */ /* 0x0001e20000100800 */
[----:B------:R-:W-:-:S13]  /*21860*/  ISETP.GE.U32.AND.EX P0, PT, R15, UR9, PT, P0 ;  /* 0x000000090f007c0c */ /* 0x000fda000bf06100 */
[----:B0-----:R-:W-:Y:S05]  /*21870*/  @P0 BRA `(.L_x_681) ;  /* 0x0000000400680947 */ /* 0x001fea0003800000 */
[----:B------:R-:W0:Y:S01]  /*21880*/  S2UR UR8, SR_CTAID.X ;  /* 0x00000000000879c3 */ /* 0x000e220000002500 */
[----:B------:R-:W-:Y:S01]  /*21890*/  ULDC.64 UR10, c[0x0][0x628] ;  /* 0x00018a00000a7ab9 */ /* 0x000fe20000000a00 */
[----:B------:R-:W-:Y:S01]  /*218a0*/  ULDC UR9, c[0x0][0x150] ;  /* 0x0000540000097ab9 */ /* 0x000fe20000000800 */
[----:B------:R-:W-:Y:S01]  /*218b0*/  ISETP.NE.U32.AND P0, PT, RZ, UR10, PT ;  /* 0x0000000aff007c0c */ /* 0x000fe2000bf05070 */
[----:B------:R-:W-:Y:S01]  /*218c0*/  ULDC UR12, c[0x0][0x630] ;  /* 0x00018c00000c7ab9 */ /* 0x000fe20000000800 */
[----:B------:R-:W-:Y:S01]  /*218d0*/  ULDC UR14, c[0x0][0x154] ;  /* 0x00005500000e7ab9 */ /* 0x000fe20000000800 */
[----:B------:R-:W-:Y:S01]  /*218e0*/  IMAD.MOV.U32 R3, RZ, RZ, R15 ;  /* 0x000000ffff037224 */ /* 0x000fe200078e000f */
[----:B------:R-:W-:Y:S01]  /*218f0*/  ISETP.NE.AND.EX P0, PT, RZ, UR11, PT, P0 ;  /* 0x0000000bff007c0c */ /* 0x000fe2000bf05300 */
[----:B------:R-:W1:Y:S01]  /*21900*/  S2UR UR13, SR_CTAID.Y ;  /* 0x00000000000d79c3 */ /* 0x000e620000002600 */
[----:B0-----:R-:W-:-:S05]  /*21910*/  I2FP.F32.U32 R2, UR8 ;  /* 0x0000000800027c45 */ /* 0x001fca0008201000 */
[----:B------:R-:W-:Y:S01]  /*21920*/  FMUL R9, R2, UR9 ;  /* 0x0000000902097c20 */ /* 0x000fe20008400000 */
[----:B------:R-:W-:Y:S01]  /*21930*/  IMAD.MOV.U32 R2, RZ, RZ, R14 ;  /* 0x000000ffff027224 */ /* 0x000fe200078e000e */
[----:B-1----:R-:W-:-:S04]  /*21940*/  I2FP.F32.U32 R12, UR13 ;  /* 0x0000000d000c7c45 */ /* 0x002fc80008201000 */
[----:B------:R-:W0:Y:S01]  /*21950*/  F2I.U32.TRUNC.NTZ R9, R9 ;  /* 0x0000000900097305 */ /* 0x000e22000020f000 */
[----:B------:R-:W-:Y:S05]  /*21960*/  @!P0 BRA `(.L_x_682) ;  /* 0x0000000000288947 */ /* 0x000fea0003800000 */
[----:B------:R-:W-:Y:S02]  /*21970*/  ULDC UR9, c[0x0][0x634] ;  /* 0x00018d0000097ab9 */ /* 0x000fe40000000800 */
[----:B------:R-:W-:-:S05]  /*21980*/  IADD3 R3, P0, R14, UR9, RZ ;  /* 0x000000090e037c10 */ /* 0x000fca000ff1e0ff */
[----:B------:R-:W-:-:S04]  /*21990*/  IMAD.X R13, RZ, RZ, R15, P0 ;  /* 0x000000ffff0d7224 */ /* 0x000fc800000e060f */
[----:B------:R-:W-:-:S04]  /*219a0*/  IMAD.WIDE.U32 R4, R13, UR10, RZ ;  /* 0x0000000a0d047c25 */ /* 0x000fc8000f8e00ff */
[----:B------:R-:W-:-:S04]  /*219b0*/  IMAD.WIDE.U32 R4, P0, R3, UR11, R4 ;  /* 0x0000000b03047c25 */ /* 0x000fc8000f800004 */
[----:B------:R-:W-:-:S04]  /*219c0*/  IMAD.WIDE.U32 R2, R3, UR10, RZ ;  /* 0x0000000a03027c25 */ /* 0x000fc8000f8e00ff */
[----:B------:R-:W-:Y:S01]  /*219d0*/  IMAD.MOV.U32 R2, RZ, RZ, R5 ;  /* 0x000000ffff027224 */ /* 0x000fe200078e0005 */
[----:B------:R-:W-:Y:S01]  /*219e0*/  IADD3 RZ, P1, R3, R4, RZ ;  /* 0x0000000403ff7210 */ /* 0x000fe20007f3e0ff */
[----:B------:R-:W-:-:S04]  /*219f0*/  IMAD.X R3, RZ, RZ, RZ, P0 ;  /* 0x000000ffff037224 */ /* 0x000fc800000e06ff */
[----:B------:R-:W-:-:S08]  /*21a00*/  IMAD.WIDE.U32.X R2, R13, UR11, R2, P1 ;  /* 0x0000000b0d027c25 */ /* 0x000fd000088e0402 */
.L_x_682:
[--C-:B------:R-:W-:Y:S01]  /*21a10*/  SHF.R.U64 R10, R2, UR12, R3.reuse ;  /* 0x0000000c020a7c19 */ /* 0x100fe20008001203 */
[----:B------:R-:W-:Y:S01]  /*21a20*/  ULDC.64 UR10, c[0x0][0x620] ;  /* 0x00018800000a7ab9 */ /* 0x000fe20000000a00 */
[----:B------:R-:W-:Y:S01]  /*21a30*/  SHF.R.U32.HI R2, RZ, UR12, R3 ;  /* 0x0000000cff027c19 */ /* 0x000fe20008011603 */
[----:B------:R-:W-:Y:S01]  /*21a40*/  FMUL R12, R12, UR14 ;  /* 0x0000000e0c0c7c20 */ /* 0x000fe20008400000 */
[----:B------:R-:W-:Y:S01]  /*21a50*/  IADD3 R13, P0, RZ, -R10, RZ ;  /* 0x8000000aff0d7210 */ /* 0x000fe20007f1e0ff */
[----:B------:R-:W-:Y:S01]  /*21a60*/  IMAD.MOV.U32 R3, RZ, RZ, R15 ;  /* 0x000000ffff037224 */ /* 0x000fe200078e000f */
[----:B------:R-:W-:Y:S01]  /*21a70*/  ULDC.64 UR14, c[0x0][0x640] ;  /* 0x00019000000e7ab9 */ /* 0x000fe20000000a00 */
[----:B0-----:R-:W-:Y:S02]  /*21a80*/  R2UR UR9, R9 ;  /* 0x00000000090972ca */ /* 0x001fe400000e0000 */
[----:B------:R-:W-:Y:S01]  /*21a90*/  IMAD.X R2, RZ, RZ, ~R2, P0 ;  /* 0x000000ffff027224 */ /* 0x000fe200000e0e02 */
[----:B------:R-:W0:Y:S01]  /*21aa0*/  F2I.U32.TRUNC.NTZ R12, R12 ;  /* 0x0000000c000c7305 */ /* 0x000e22000020f000 */
[----:B------:R-:W-:-:S02]  /*21ab0*/  ISETP.NE.U32.AND P0, PT, RZ, UR14, PT ;  /* 0x0000000eff007c0c */ /* 0x000fc4000bf05070 */
[----:B------:R-:W-:Y:S02]  /*21ac0*/  IMAD R2, R2, UR10, RZ ;  /* 0x0000000a02027c24 */ /* 0x000fe4000f8e02ff */
[----:B------:R-:W-:Y:S02]  /*21ad0*/  ISETP.NE.AND.EX P0, PT, RZ, UR15, PT, P0 ;  /* 0x0000000fff007c0c */ /* 0x000fe4000bf05300 */
[----:B------:R-:W-:Y:S02]  /*21ae0*/  IMAD R5, R13, UR11, R2 ;  /* 0x0000000b0d057c24 */ /* 0x000fe4000f8e0202 */
[----:B------:R-:W-:-:S04]  /*21af0*/  IMAD.MOV.U32 R2, RZ, RZ, R14 ;  /* 0x000000ffff027224 */ /* 0x000fc800078e000e */
[----:B------:R-:W-:Y:S01]  /*21b00*/  IMAD.WIDE.U32 R2, R13, UR10, R2 ;  /* 0x0000000a0d027c25 */ /* 0x000fe2000f8e0002 */
[----:B------:R-:W-:Y:S01]  /*21b10*/  ULDC UR10, c[0x0][0x618] ;  /* 0x00018600000a7ab9 */ /* 0x000fe20000000800 */
[----:B0-----:R-:W-:Y:S02]  /*21b20*/  R2UR UR11, R12 ;  /* 0x000000000c0b72ca */ /* 0x001fe400000e0000 */
[----:B------:R-:W-:-:S05]  /*21b30*/  IMAD.IADD R3, R3, 0x1, R5 ;  /* 0x0000000103037824 */ /* 0x000fca00078e0205 */
[--C-:B------:R-:W-:Y:S02]  /*21b40*/  SHF.R.U64 R9, R2, UR10, R3.reuse ;  /* 0x0000000a02097c19 */ /* 0x100fe40008001203 */
[----:B------:R-:W-:Y:S01]  /*21b50*/  SHF.R.U32.HI R2, RZ, UR10, R3 ;  /* 0x0000000aff027c19 */ /* 0x000fe20008011603 */
[----:B------:R-:W-:-:S03]  /*21b60*/  ULDC UR10, c[0x0][0x608] ;  /* 0x00018200000a7ab9 */ /* 0x000fc60000000800 */
[--C-:B------:R-:W-:Y:S02]  /*21b70*/  SHF.R.U64 R12, R9, UR10, R2.reuse ;  /* 0x0000000a090c7c19 */ /* 0x100fe40008001202 */
[----:B------:R-:W-:Y:S01]  /*21b80*/  SHF.R.U32.HI R3, RZ, UR10, R2 ;  /* 0x0000000aff037c19 */ /* 0x000fe20008011602 */
[----:B------:R-:W-:-:S03]  /*21b90*/  ULDC UR10, c[0x0][0x658] ;  /* 0x00019600000a7ab9 */ /* 0x000fc60000000800 */
[--C-:B------:R-:W-:Y:S02]  /*21ba0*/  SHF.R.U64 R13, R12, UR10, R3.reuse ;  /* 0x0000000a0c0d7c19 */ /* 0x100fe40008001203 */
[----:B------:R-:W-:-:S03]  /*21bb0*/  SHF.R.U32.HI R14, RZ, UR10, R3 ;  /* 0x0000000aff0e7c19 */ /* 0x000fc60008011603 */
[----:B------:R-:W-:Y:S02]  /*21bc0*/  IMAD.MOV.U32 R2, RZ, RZ, R13 ;  /* 0x000000ffff027224 */ /* 0x000fe400078e000d */
[----:B------:R-:W-:Y:S01]  /*21bd0*/  IMAD.MOV.U32 R3, RZ, RZ, R14 ;  /* 0x000000ffff037224 */ /* 0x000fe200078e000e */
[----:B------:R-:W-:Y:S06]  /*21be0*/  @!P0 BRA `(.L_x_683) ;  /* 0x0000000000288947 */ /* 0x000fec0003800000 */
        /* <DEDUP_REMOVED lines=10> */
.L_x_683:
[----:B------:R-:W-:Y:S01]  /*21c90*/  ULDC UR10, c[0x0][0x648] ;  /* 0x00019200000a7ab9 */ /* 0x000fe20000000800 */
[----:B------:R-:W-:Y:S01]  /*21ca0*/  UISETP.NE.AND UP0, UPT, UR39, URZ, UPT ;  /* 0x0000003f2700728c */ /* 0x000fe2000bf05270 */
[----:B------:R-:W-:Y:S01]  /*21cb0*/  SHF.R.U64 R3, R2, UR10, R3 ;  /* 0x0000000a02037c19 */ /* 0x000fe20008001203 */
[----:B------:R-:W-:Y:S01]  /*21cc0*/  ULDC UR10, c[0x0][0x638] ;  /* 0x00018e00000a7ab9 */ /* 0x000fe20000000800 */
[----:B------:R-:W-:Y:S01]  /*21cd0*/  UIADD3 UR11, -UR11, URZ, URZ ;  /* 0x0000003f0b0b7290 */ /* 0x000fe2000fffe13f */
[----:B------:R-:W-:Y:S02]  /*21ce0*/  LOP3.LUT R12, R12, UR6, RZ, 0xc0, !PT ;  /* 0x000000060c0c7c12 */ /* 0x000fe4000f8ec0ff */
[----:B------:R-:W-:Y:S01]  /*21cf0*/  IMAD.MOV R2, RZ, RZ, -R3 ;  /* 0x000000ffff027224 */ /* 0x000fe200078e0a03 */
[----:B------:R-:W-:Y:S02]  /*21d00*/  LOP3.LUT R4, R9, UR4, RZ, 0xc0, !PT ;  /* 0x0000000409047c12 */ /* 0x000fe4000f8ec0ff */
[----:B------:R-:W-:Y:S01]  /*21d10*/  IMAD R12, R3, UR5, R12 ;  /* 0x00000005030c7c24 */ /* 0x000fe2000f8e020c */
[----:B------:R-:W-:Y:S01]  /*21d20*/  PLOP3.LUT P0, PT, PT, PT, UP0, 0x40, 0x0 ;  /* 0x000000000000781c */ /* 0x000fe20003f0e808 */
[----:B------:R-:W-:Y:S01]  /*21d30*/  IMAD R13, R2, UR10, R13 ;  /* 0x0000000a020d7c24 */ /* 0x000fe2000f8e020d */
[----:B------:R-:W-:Y:S01]  /*21d40*/  UIADD3 UR10, -UR9, URZ, URZ ;  /* 0x0000003f090a7290 */ /* 0x000fe2000fffe13f */
[----:B------:R-:W-:-:S02]  /*21d50*/  PLOP3.LUT P1, PT, PT, PT, UP0, 0x40, 0x0 ;  /* 0x000000000000781c */ /* 0x000fc40003f2e808 */
[----:B------:R-:W-:Y:S02]  /*21d60*/  ULDC UR9, c[0x0][0x144] ;  /* 0x0000510000097ab9 */ /* 0x000fe40000000800 */
[----:B------:R-:W-:-:S03]  /*21d70*/  UIMAD UR8, UR9, UR10, UR8 ;  /* 0x0000000a090872a4 */ /* 0x000fc6000f8e0208 */
[----:B------:R-:W-:Y:S02]  /*21d80*/  ULDC UR9, c[0x0][0x148] ;  /* 0x0000520000097ab9 */ /* 0x000fe40000000800 */
[----:B------:R-:W-:-:S03]  /*21d90*/  @UP0 UIMAD UR8, UR9, UR11, UR13 ;  /* 0x0000000b090802a4 */ /* 0x000fc6000f8e020d */
[----:B------:R-:W-:Y:S02]  /*21da0*/  ULDC UR9, c[0x0][0x600] ;  /* 0x0001800000097ab9 */ /* 0x000fe40000000800 */
[----:B------:R-:W-:Y:S02]  /*21db0*/  IMAD R4, R13, UR9, R4 ;  /* 0x000000090d047c24 */ /* 0x000fe4000f8e0204 */
[----:B------:R-:W-:Y:S01]  /*21dc0*/  IMAD.U32 R3, RZ, RZ, UR8 ;  /* 0x00000008ff037e24 */ /* 0x000fe2000f8e00ff */
[----:B------:R-:W-:-:S03]  /*21dd0*/  ULDC UR8, c[0x0][0x610] ;  /* 0x0001840000087ab9 */ /* 0x000fc60000000800 */
[----:B------:R-:W-:-:S05]  /*21de0*/  IMAD R3, R12, UR8, R3 ;  /* 0x000000080c037c24 */ /* 0x000fca000f8e0203 */
[----:B------:R-:W-:Y:S02]  /*21df0*/  SEL R2, R4, R3, P0 ;  /* 0x0000000304027207 */ /* 0x000fe40000000000 */
[----:B------:R-:W-:Y:S01]  /*21e00*/  SEL R3, R3, R4, P1 ;  /* 0x0000000403037207 */ /* 0x000fe20000800000 */
[----:B------:R-:W-:-:S07]  /*21e10*/  IMAD.MOV.U32 R4, RZ, RZ, 0x1 ;  /* 0x00000001ff047424 */ /* 0x000fce00078e00ff */
.L_x_681:
[----:B------:R-:W-:Y:S05]  /*21e20*/  BSYNC B1 ;  /* 0x0000000000017941 */ /* 0x000fea0003800000 */
.L_x_680:
[----:B------:R-:W-:-:S13]  /*21e30*/  LOP3.LUT P0, RZ, R4, 0xff, RZ, 0xc0, !PT ;  /* 0x000000ff04ff7812 */ /* 0x000fda000780c0ff */
[----:B------:R-:W-:Y:S05]  /*21e40*/  @P0 BRA `(.L_x_684) ;  /* 0xfffffff4000c0947 */ /* 0x000fea000383ffff */
[----:B------:R-:W-:Y:S05]  /*21e50*/  BSYNC B0 ;  /* 0x0000000000007941 */ /* 0x000fea0003800000 */
.L_x_673:
[----:B------:R-:W-:-:S03]  /*21e60*/  UMOV UR8, 0xffffffff ;  /* 0xffffffff00087882 */ /* 0x000fc60000000000 */
[----:B------:R-:W-:Y:S05]  /*21e70*/  BRA.DIV UR8, `(.L_x_685) ;  /* 0x0000000608f47947 */ /* 0x000fea000b800000 */
[----:B------:R-:W-:-:S13]  /*21e80*/  ELECT P6, URZ, PT ;  /* 0x00000000003f782f */ /* 0x000fda00038c0000 */
.L_x_705:
[----:B------:R-:W-:Y:S04]  /*21e90*/  BSSY B0, `(.L_x_686) ;  /* 0x0000062000007945 */ /* 0x000fe80003800000 */
[----:B------:R-:W-:Y:S05]  /*21ea0*/  @!P6 BRA `(.L_x_687) ;  /* 0x000000040080e947 */ /* 0x000fea0003800000 */
[----:B------:R-:W-:-:S04]  /*21eb0*/  ULOP3.LUT UR8, UR38, 0x2, URZ, 0xfc, !UPT ;  /* 0x0000000226087892 */ /* 0x000fc8000f8efc3f */
[----:B------:R-:W-:-:S06]  /*21ec0*/  UISETP.NE.AND UP0, UPT, UR8, 0x3, UPT ;  /* 0x000000030800788c */ /* 0x000fcc000bf05270 */
[----:B------:R-:W-:-:S13]  /*21ed0*/  PLOP3.LUT P0, PT, PT, PT, UP0, 0x80, 0x0 ;  /* 0x000000000000781c */ /* 0x000fda0003f0f008 */
[----:B------:R-:W-:Y:S05]  /*21ee0*/  @!P0 BRA `(.L_x_688) ;  /* 0x0000000000048947 */ /* 0x000fea0003800000 */
[----:B------:R-:W-:Y:S01]  /*21ef0*/  BPT.TRAP 0x1 ;  /* 0x000000040000795c */ /* 0x000fe20000300000 */
.L_x_688:
[----:B------:R-:W0:Y:S01]  /*21f00*/  S2R R3, SR_CgaCtaId ;  /* 0x0000000000037919 */ /* 0x000e220000008800 */
[----:B------:R-:W-:Y:S02]  /*21f10*/  MOV R0, 0x400 ;  /* 0x0000040000007802 */ /* 0x000fe40000000f00 */
[----:B------:R-:W-:Y:S02]  /*21f20*/  SHF.L.U32 R2, R6, 0x1f, RZ ;  /* 0x0000001f06027819 */ /* 0x000fe400000006ff */
[----:B0-----:R-:W-:-:S05]  /*21f30*/  LEA R0, R3, R0, 0x18 ;  /* 0x0000000003007211 */ /* 0x001fca00078ec0ff */
[----:B------:R-:W-:-:S04]  /*21f40*/  VIADD R0, R0, 0x50 ;  /* 0x0000005000007836 */ /* 0x000fc80000000000 */
[----:B------:R-:W-:-:S04]  /*21f50*/  IMAD R3, R7, 0x8, R0 ;  /* 0x0000000807037824 */ /* 0x000fc800078e0200 */
[----:B------:R-:W0:Y:S02]  /*21f60*/  SYNCS.PHASECHK.TRANS64.TRYWAIT P0, [R3+URZ], R2 ;  /* 0x00000002030075a7 */ /* 0x000e24000800017f */
[----:B0-----:R-:W-:Y:S05]  /*21f70*/  @!P0 BRA `(.L_x_689) ;  /* 0x0000000400d48947 */ /* 0x001fea0003800000 */
.L_x_706:
[----:B------:R-:W-:-:S05]  /*21f80*/  VIADD R7, R7, 0x1 ;  /* 0x0000000107077836 */ /* 0x000fca0000000000 */
[----:B------:R-:W-:-:S04]  /*21f90*/  ISETP.NE.AND P0, PT, R7, 0xa, PT ;  /* 0x0000000a0700780c */ /* 0x000fc80003f05270 */
[----:B0-----:R-:W-:Y:S02]  /*21fa0*/  SEL R3, RZ, 0x1, P0 ;  /* 0x00000001ff037807 */ /* 0x001fe40000000000 */
[----:B------:R-:W-:Y:S02]  /*21fb0*/  SEL R7, R7, RZ, P0 ;  /* 0x000000ff07077207 */ /* 0x000fe40000000000 */
[----:B------:R-:W-:-:S03]  /*21fc0*/  LOP3.LUT R6, R6, R3, RZ, 0x3c, !PT ;  /* 0x0000000306067212 */ /* 0x000fc600078e3cff */
[----:B------:R-:W-:Y:S01]  /*21fd0*/  IMAD R3, R7, 0x8, R0 ;  /* 0x0000000807037824 */ /* 0x000fe200078e0200 */
[----:B------:R-:W-:-:S04]  /*21fe0*/  SHF.L.U32 R2, R6, 0x1f, RZ ;  /* 0x0000001f06027819 */ /* 0x000fc800000006ff */
[----:B------:R-:W0:Y:S02]  /*21ff0*/  SYNCS.PHASECHK.TRANS64.TRYWAIT P0, [R3+URZ], R2 ;  /* 0x00000002030075a7 */ /* 0x000e24000800017f */
[----:B0-----:R-:W-:Y:S05]  /*22000*/  @!P0 BRA `(.L_x_690) ;  /* 0x0000000400c48947 */ /* 0x001fea0003800000 */
.L_x_707:
[----:B0-----:R-:W-:-:S05]  /*22010*/  VIADD R2, R7, 0x1 ;  /* 0x0000000107027836 */ /* 0x001fca0000000000 */
[----:B------:R-:W-:-:S04]  /*22020*/  ISETP.NE.AND P0, PT, R2, 0xa, PT ;  /* 0x0000000a0200780c */ /* 0x000fc80003f05270 */
[----:B------:R-:W-:Y:S02]  /*22030*/  SEL R3, RZ, 0x1, P0 ;  /* 0x00000001ff037807 */ /* 0x000fe40000000000 */
[----:B------:R-:W-:Y:S02]  /*22040*/  SEL R5, R2, RZ, P0 ;  /* 0x000000ff02057207 */ /* 0x000fe40000000000 */
[----:B------:R-:W-:-:S03]  /*22050*/  LOP3.LUT R6, R6, R3, RZ, 0x3c, !PT ;  /* 0x0000000306067212 */ /* 0x000fc600078e3cff */
[----:B------:R-:W-:Y:S01]  /*22060*/  IMAD R3, R5, 0x8, R0 ;  /* 0x0000000805037824 */ /* 0x000fe200078e0200 */
[----:B------:R-:W-:-:S04]  /*22070*/  SHF.L.U32 R2, R6, 0x1f, RZ ;  /* 0x0000001f06027819 */ /* 0x000fc800000006ff */
[----:B------:R-:W0:Y:S02]  /*22080*/  SYNCS.PHASECHK.TRANS64.TRYWAIT P0, [R3+URZ], R2 ;  /* 0x00000002030075a7 */ /* 0x000e24000800017f */
[----:B0-----:R-:W-:Y:S05]  /*22090*/  @!P0 BRA `(.L_x_691) ;  /* 0x0000000400b48947 */ /* 0x001fea0003800000 */
.L_x_708:
        /* <DEDUP_REMOVED lines=9> */
.L_x_709:
        /* <DEDUP_REMOVED lines=9> */
.L_x_710:
        /* <DEDUP_REMOVED lines=9> */
.L_x_711:
        /* <DEDUP_REMOVED lines=9> */
.L_x_712:
        /* <DEDUP_REMOVED lines=9> */
.L_x_713:
        /* <DEDUP_REMOVED lines=9> */
.L_x_714:
[----:B0-----:R-:W-:-:S05]  /*22400*/  VIADD R2, R5, 0x1 ;  /* 0x0000000105027836 */ /* 0x001fca0000000000 */
[----:B------:R-:W-:-:S04]  /*22410*/  ISETP.NE.AND P0, PT, R2, 0xa, PT ;  /* 0x0000000a0200780c */ /* 0x000fc80003f05270 */
[----:B------:R-:W-:Y:S02]  /*22420*/  SEL R4, RZ, 0x1, P0 ;  /* 0x00000001ff047807 */ /* 0x000fe40000000000 */
[----:B------:R-:W-:Y:S02]  /*22430*/  SEL R3, R2, RZ, P0 ;  /* 0x000000ff02037207 */ /* 0x000fe40000000000 */
[----:B------:R-:W-:-:S03]  /*22440*/  LOP3.LUT R4, R7, R4, RZ, 0x3c, !PT ;  /* 0x0000000407047212 */ /* 0x000fc600078e3cff */
[----:B------:R-:W-:Y:S01]  /*22450*/  IMAD R3, R3, 0x8, R0 ;  /* 0x0000000803037824 */ /* 0x000fe200078e0200 */
[----:B------:R-:W-:-:S07]  /*22460*/  SHF.L.U32 R0, R4, 0x1f, RZ ;  /* 0x0000001f04007819 */ /* 0x000fce00000006ff */
.L_x_698:
[----:B0-----:R0:W1:Y:S02]  /*22470*/  SYNCS.PHASECHK.TRANS64.TRYWAIT P0, [R3+URZ], R0 ;  /* 0x00000000030075a7 */ /* 0x001064000800017f */
[----:B-1----:R-:W-:Y:S05]  /*22480*/  @!P0 NANOSLEEP.SYNCS 0x989680 ;  /* 0x009896800000895d */ /* 0x002fea0003900000 */
[----:B------:R-:W1:Y:S02]  /*22490*/  @!P0 SYNCS.PHASECHK.TRANS64 P0, [R3+URZ], R0 ;  /* 0x00000000030085a7 */ /* 0x000e64000800007f */
[----:B-1----:R-:W-:Y:S05]  /*224a0*/  @!P0 BRA `(.L_x_698) ;  /* 0xfffffffc00f08947 */ /* 0x002fea000383ffff */
.L_x_687:
[----:B------:R-:W-:Y:S05]  /*224b0*/  BSYNC B0 ;  /* 0x0000000000007941 */ /* 0x000fea0003800000 */
.L_x_686:
[----:B------:R-:W-:Y:S05]  /*224c0*/  EXIT ;  /* 0x000000000000794d */ /* 0x000fea0003800000 */
.L_x_22:
[----:B-1----:R1:W2:Y:S02]  /*224d0*/  SYNCS.PHASECHK.TRANS64.TRYWAIT P1, [R3+URZ], R0 ;  /* 0x00000000030075a7 */ /* 0x0022a4000802017f */
[----:B--2---:R-:W-:Y:S05]  /*224e0*/  @!P1 NANOSLEEP.SYNCS 0x989680 ;  /* 0x009896800000995d */ /* 0x004fea0003900000 */
[----:B------:R-:W2:Y:S02]  /*224f0*/  @!P1 SYNCS.PHASECHK.TRANS64 P1, [R3+URZ], R0 ;  /* 0x00000000030095a7 */ /* 0x000ea4000802007f */
[----:B--2---:R-:W-:Y:S05]  /*22500*/  @!P1 BRA `(.L_x_22) ;  /* 0xfffffffc00f09947 */ /* 0x004fea000383ffff */
[----:B------:R-:W-:Y:S05]  /*22510*/  BRA `(.L_x_21) ;  /* 0xfffffdf000ac7947 */ /* 0x000fea000383ffff */
.L_x_27:
[----:B-1----:R-:W-:-:S04]  /*22520*/  IMAD.U32 R7, RZ, RZ, UR4 ;  /* 0x00000004ff077e24 */ /* 0x002fc8000f8e00ff */
[----:B------:R1:W3:Y:S03]  /*22530*/  SYNCS.PHASECHK.TRANS64.TRYWAIT P1, [R7+URZ], R5 ;  /* 0x00000005070075a7 */ /* 0x0002e6000802017f */
[----:B---3--:R-:W-:Y:S05]  /*22540*/  @!P1 NANOSLEEP.SYNCS 0x989680 ;  /* 0x009896800000995d */ /* 0x008fea0003900000 */
[----:B------:R-:W3:Y:S02]  /*22550*/  @!P1 SYNCS.PHASECHK.TRANS64 P1, [R7+URZ], R5 ;  /* 0x00000005070095a7 */ /* 0x000ee4000802007f */
[----:B---3--:R-:W-:Y:S05]  /*22560*/  @!P1 BRA `(.L_x_27) ;  /* 0xfffffffc00ec9947 */ /* 0x008fea000383ffff */
[----:B------:R-:W-:Y:S05]  /*22570*/  BRA `(.L_x_26) ;  /* 0xfffffdfc00f47947 */ /* 0x000fea000383ffff */
.L_x_674:
[----:B------:R-:W-:Y:S01]  /*22580*/  BSSY B1, `(.L_x_699) ;  /* 0x0000006000017945 */ /* 0x000fe20003800000 */
[----:B------:R-:W-:-:S07]  /*22590*/  IMAD.MOV.U32 R15, RZ, RZ, -0x1 ;  /* 0xffffffffff0f7424 */ /* 0x000fce00078e00ff */
[----:B------:R-:W-:Y:S05]  /*225a0*/  WARPSYNC.COLLECTIVE R15, `(.L_x_700) ;  /* 0x000000000f0c7348 */ /* 0x000fea0003c00000 */
[----:B------:R-:W-:Y:S02]  /*225b0*/  ELECT P6, UR62, PT ;  /* 0x00000000003e782f */ /* 0x000fe400038c0000 */
[----:B------:R-:W-:Y:S01]  /*225c0*/  MOV R14, UR62 ;  /* 0x0000003e000e7c02 */ /* 0x000fe20008000f00 */
[----:B------:R-:W-:Y:S10]  /*225d0*/  ENDCOLLECTIVE ;  /* 0x000000000000791b */ /* 0x000ff40003800000 */
.L_x_700:
[----:B------:R-:W-:Y:S05]  /*225e0*/  BSYNC B1 ;  /* 0x0000000000017941 */ /* 0x000fea0003800000 */
.L_x_699:
[----:B------:R-:W-:Y:S05]  /*225f0*/  BRA `(.L_x_701) ;  /* 0xffffffec002c7947 */ /* 0x000fea000383ffff */
.L_x_677:
[----:B0-----:R0:W1:Y:S02]  /*22600*/  SYNCS.PHASECHK.TRANS64.TRYWAIT P0, [R15+URZ+0x50], R14 ;  /* 0x0000500e0f0075a7 */ /* 0x001064000800017f */
[----:B-1----:R-:W-:Y:S05]  /*22610*/  @!P0 NANOSLEEP.SYNCS 0x989680 ;  /* 0x009896800000895d */ /* 0x002fea0003900000 */
[----:B------:R-:W1:Y:S02]  /*22620*/  @!P0 SYNCS.PHASECHK.TRANS64 P0, [R15+URZ+0x50], R14 ;  /* 0x0000500e0f0085a7 */ /* 0x000e64000800007f */
[----:B-1----:R-:W-:Y:S05]  /*22630*/  @!P0 BRA `(.L_x_677) ;  /* 0xfffffffc00f08947 */ /* 0x002fea000383ffff */
[----:B------:R-:W-:Y:S05]  /*22640*/  BRA `(.L_x_702) ;  /* 0xffffffec00607947 */ /* 0x000fea000383ffff */
.L_x_685:
[----:B------:R-:W-:Y:S01]  /*22650*/  BSSY B0, `(.L_x_703) ;  /* 0x0000006000007945 */ /* 0x000fe20003800000 */
[----:B------:R-:W-:-:S07]  /*22660*/  IMAD.MOV.U32 R15, RZ, RZ, -0x1 ;  /* 0xffffffffff0f7424 */ /* 0x000fce00078e00ff */
[----:B------:R-:W-:Y:S05]  /*22670*/  WARPSYNC.COLLECTIVE R15, `(.L_x_704) ;  /* 0x000000000f0c7348 */ /* 0x000fea0003c00000 */
[----:B------:R-:W-:Y:S02]  /*22680*/  ELECT P6, UR62, PT ;  /* 0x00000000003e782f */ /* 0x000fe400038c0000 */
[----:B------:R-:W-:Y:S01]  /*22690*/  MOV R14, UR62 ;  /* 0x0000003e000e7c02 */ /* 0x000fe20008000f00 */
[----:B------:R-:W-:Y:S10]  /*226a0*/  ENDCOLLECTIVE ;  /* 0x000000000000791b */ /* 0x000ff40003800000 */
.L_x_704:
[----:B------:R-:W-:Y:S05]  /*226b0*/  BSYNC B0 ;  /* 0x0000000000007941 */ /* 0x000fea0003800000 */
.L_x_703:
[----:B------:R-:W-:Y:S05]  /*226c0*/  BRA `(.L_x_705) ;  /* 0xfffffff400f07947 */ /* 0x000fea000383ffff */
.L_x_689:
[----:B0-----:R0:W1:Y:S02]  /*226d0*/  SYNCS.PHASECHK.TRANS64.TRYWAIT P0, [R3+URZ], R2 ;  /* 0x00000002030075a7 */ /* 0x001064000800017f */
[----:B-1----:R-:W-:Y:S05]  /*226e0*/  @!P0 NANOSLEEP.SYNCS 0x989680 ;  /* 0x009896800000895d */ /* 0x002fea0003900000 */
[----:B------:R-:W1:Y:S02]  /*226f0*/  @!P0 SYNCS.PHASECHK.TRANS64 P0, [R3+URZ], R2 ;  /* 0x00000002030085a7 */ /* 0x000e64000800007f */
[----:B-1----:R-:W-:Y:S05]  /*22700*/  @!P0 BRA `(.L_x_689) ;  /* 0xfffffffc00f08947 */ /* 0x002fea000383ffff */
[----:B------:R-:W-:Y:S05]  /*22710*/  BRA `(.L_x_706) ;  /* 0xfffffff800187947 */ /* 0x000fea000383ffff */
.L_x_690:
[----:B0-----:R0:W1:Y:S02]  /*22720*/  SYNCS.PHASECHK.TRANS64.TRYWAIT P0, [R3+URZ], R2 ;  /* 0x00000002030075a7 */ /* 0x001064000800017f */
[----:B-1----:R-:W-:Y:S05]  /*22730*/  @!P0 NANOSLEEP.SYNCS 0x989680 ;  /* 0x009896800000895d */ /* 0x002fea0003900000 */
[----:B------:R-:W1:Y:S02]  /*22740*/  @!P0 SYNCS.PHASECHK.TRANS64 P0, [R3+URZ], R2 ;  /* 0x00000002030085a7 */ /* 0x000e64000800007f */
[----:B-1----:R-:W-:Y:S05]  /*22750*/  @!P0 BRA `(.L_x_690) ;  /* 0xfffffffc00f08947 */ /* 0x002fea000383ffff */
[----:B------:R-:W-:Y:S05]  /*22760*/  BRA `(.L_x_707) ;  /* 0xfffffff800287947 */ /* 0x000fea000383ffff */
.L_x_691:
[----:B0-----:R0:W1:Y:S02]  /*22770*/  SYNCS.PHASECHK.TRANS64.TRYWAIT P0, [R3+URZ], R2 ;  /* 0x00000002030075a7 */ /* 0x001064000800017f */
[----:B-1----:R-:W-:Y:S05]  /*22780*/  @!P0 NANOSLEEP.SYNCS 0x989680 ;  /* 0x009896800000895d */ /* 0x002fea0003900000 */
[----:B------:R-:W1:Y:S02]  /*22790*/  @!P0 SYNCS.PHASECHK.TRANS64 P0, [R3+URZ], R2 ;  /* 0x00000002030085a7 */ /* 0x000e64000800007f */
[----:B-1----:R-:W-:Y:S05]  /*227a0*/  @!P0 BRA `(.L_x_691) ;  /* 0xfffffffc00f08947 */ /* 0x002fea000383ffff */
[----:B------:R-:W-:Y:S05]  /*227b0*/  BRA `(.L_x_708) ;  /* 0xfffffff800387947 */ /* 0x000fea000383ffff */
.L_x_692:
[----:B0-----:R0:W1:Y:S02]  /*227c0*/  SYNCS.PHASECHK.TRANS64.TRYWAIT P0, [R3+URZ], R2 ;  /* 0x00000002030075a7 */ /* 0x001064000800017f */
[----:B-1----:R-:W-:Y:S05]  /*227d0*/  @!P0 NANOSLEEP.SYNCS 0x989680 ;  /* 0x009896800000895d */ /* 0x002fea0003900000 */
[----:B------:R-:W1:Y:S02]  /*227e0*/  @!P0 SYNCS.PHASECHK.TRANS64 P0, [R3+URZ], R2 ;  /* 0x00000002030085a7 */ /* 0x000e64000800007f */
[----:B-1----:R-:W-:Y:S05]  /*227f0*/  @!P0 BRA `(.L_x_692) ;  /* 0xfffffffc00f08947 */ /* 0x002fea000383ffff */
[----:B------:R-:W-:Y:S05]  /*22800*/  BRA `(.L_x_709) ;  /* 0xfffffff800487947 */ /* 0x000fea000383ffff */
.L_x_693:
[----:B0-----:R0:W1:Y:S02]  /*22810*/  SYNCS.PHASECHK.TRANS64.TRYWAIT P0, [R3+URZ], R2 ;  /* 0x00000002030075a7 */ /* 0x001064000800017f */
[----:B-1----:R-:W-:Y:S05]  /*22820*/  @!P0 NANOSLEEP.SYNCS 0x989680 ;  /* 0x009896800000895d */ /* 0x002fea0003900000 */
[----:B------:R-:W1:Y:S02]  /*22830*/  @!P0 SYNCS.PHASECHK.TRANS64 P0, [R3+URZ], R2 ;  /* 0x00000002030085a7 */ /* 0x000e64000800007f */
[----:B-1----:R-:W-:Y:S05]  /*22840*/  @!P0 BRA `(.L_x_693) ;  /* 0xfffffffc00f08947 */ /* 0x002fea000383ffff */
[----:B------:R-:W-:Y:S05]  /*22850*/  BRA `(.L_x_710) ;  /* 0xfffffff800587947 */ /* 0x000fea000383ffff */
.L_x_694:
[----:B0-----:R0:W1:Y:S02]  /*22860*/  SYNCS.PHASECHK.TRANS64.TRYWAIT P0, [R3+URZ], R2 ;  /* 0x00000002030075a7 */ /* 0x001064000800017f */
[----:B-1----:R-:W-:Y:S05]  /*22870*/  @!P0 NANOSLEEP.SYNCS 0x989680 ;  /* 0x009896800000895d */ /* 0x002fea0003900000 */
[----:B------:R-:W1:Y:S02]  /*22880*/  @!P0 SYNCS.PHASECHK.TRANS64 P0, [R3+URZ], R2 ;  /* 0x00000002030085a7 */ /* 0x000e64000800007f */
[----:B-1----:R-:W-:Y:S05]  /*22890*/  @!P0 BRA `(.L_x_694) ;  /* 0xfffffffc00f08947 */ /* 0x002fea000383ffff */
[----:B------:R-:W-:Y:S05]  /*228a0*/  BRA `(.L_x_711) ;  /* 0xfffffff800687947 */ /* 0x000fea000383ffff */
.L_x_695:
[----:B0-----:R0:W1:Y:S02]  /*228b0*/  SYNCS.PHASECHK.TRANS64.TRYWAIT P0, [R3+URZ], R2 ;  /* 0x00000002030075a7 */ /* 0x001064000800017f */
[----:B-1----:R-:W-:Y:S05]  /*228c0*/  @!P0 NANOSLEEP.SYNCS 0x989680 ;  /* 0x009896800000895d */ /* 0x002fea0003900000 */
[----:B------:R-:W1:Y:S02]  /*228d0*/  @!P0 SYNCS.PHASECHK.TRANS64 P0, [R3+URZ], R2 ;  /* 0x00000002030085a7 */ /* 0x000e64000800007f */
[----:B-1----:R-:W-:Y:S05]  /*228e0*/  @!P0 BRA `(.L_x_695) ;  /* 0xfffffffc00f08947 */ /* 0x002fea000383ffff */
[----:B------:R-:W-:Y:S05]  /*228f0*/  BRA `(.L_x_712) ;  /* 0xfffffff800787947 */ /* 0x000fea000383ffff */
.L_x_696:
[----:B0-----:R0:W1:Y:S02]  /*22900*/  SYNCS.PHASECHK.TRANS64.TRYWAIT P0, [R3+URZ], R2 ;  /* 0x00000002030075a7 */ /* 0x001064000800017f */
[----:B-1----:R-:W-:Y:S05]  /*22910*/  @!P0 NANOSLEEP.SYNCS 0x989680 ;  /* 0x009896800000895d */ /* 0x002fea0003900000 */
[----:B------:R-:W1:Y:S02]  /*22920*/  @!P0 SYNCS.PHASECHK.TRANS64 P0, [R3+URZ], R2 ;  /* 0x00000002030085a7 */ /* 0x000e64000800007f */
[----:B-1----:R-:W-:Y:S05]  /*22930*/  @!P0 BRA `(.L_x_696) ;  /* 0xfffffffc00f08947 */ /* 0x002fea000383ffff */
[----:B------:R-:W-:Y:S05]  /*22940*/  BRA `(.L_x_713) ;  /* 0xfffffff800887947 */ /* 0x000fea000383ffff */
.L_x_697:
[----:B0-----:R0:W1:Y:S02]  /*22950*/  SYNCS.PHASECHK.TRANS64.TRYWAIT P0, [R3+URZ], R2 ;  /* 0x00000002030075a7 */ /* 0x001064000800017f */
[----:B-1----:R-:W-:Y:S05]  /*22960*/  @!P0 NANOSLEEP.SYNCS 0x989680 ;  /* 0x009896800000895d */ /* 0x002fea0003900000 */
[----:B------:R-:W1:Y:S02]  /*22970*/  @!P0 SYNCS.PHASECHK.TRANS64 P0, [R3+URZ], R2 ;  /* 0x00000002030085a7 */ /* 0x000e64000800007f */
[----:B-1----:R-:W-:Y:S05]  /*22980*/  @!P0 BRA `(.L_x_697) ;  /* 0xfffffffc00f08947 */ /* 0x002fea000383ffff */
[----:B------:R-:W-:Y:S05]  /*22990*/  BRA `(.L_x_714) ;  /* 0xfffffff800987947 */ /* 0x000fea000383ffff */
.L_x_715:
[----:B------:R-:W-:-:S00]  /*229a0*/  BRA `(.L_x_715) ;  /* 0xfffffffc00fc7947 */ /* 0x000fc0000383ffff */
[----:B------:R-:W-:-:S00]  /*229b0*/  NOP ;  /* 0x0000000000007918 */ /* 0x000fc00000000000 */
        /* <DEDUP_REMOVED lines=12> */
.L_x_716:


//--------------------- .nv.global.init           --------------------------
	.section	.nv.global.init,"aw",@progbits
.nv.global.init:
	.type		$str$22,@object
	.size		$str$22,($str$23 - $str$22)
$str$22:
        /*0000*/ 	.byte	0x6b, 0x5f, 0x74, 0x69, 0x6c, 0x65, 0x5f, 0x63, 0x6f, 0x75, 0x6e, 0x74, 0x20, 0x3e, 0x3d, 0x20
        /*0010*/ 	.byte	0x31, 0x00
	.type		$str$23,@object
	.size		$str$23,(__unnamed_1 - $str$23)
$str$23:
        /*0012*/ 	.byte	0x2f, 0x74, 0x6d, 0x70, 0x2f, 0x63, 0x75, 0x74, 0x6c, 0x61, 0x73, 0x73, 0x5f, 0x73, 0x77, 0x65
        /*0022*/ 	.byte	0x65, 0x70, 0x5f, 0x73, 0x72, 0x63, 0x2f, 0x69, 0x6e, 0x63, 0x6c, 0x75, 0x64, 0x65, 0x2f, 0x63
        /*0032*/ 	.byte	0x75, 0x74, 0x6c, 0x61, 0x73, 0x73, 0x2f, 0x67, 0x65, 0x6d, 0x6d, 0x2f, 0x63, 0x6f, 0x6c, 0x6c
        /*0042*/ 	.byte	0x65, 0x63, 0x74, 0x69, 0x76, 0x65, 0x2f, 0x73, 0x6d, 0x39, 0x30, 0x5f, 0x6d, 0x6d, 0x61, 0x5f
        /*0052*/ 	.byte	0x74, 0x6d, 0x61, 0x5f, 0x67, 0x6d, 0x6d, 0x61, 0x5f, 0x73, 0x73, 0x5f, 0x77, 0x61, 0x72, 0x70
        /*0062*/ 	.byte	0x73, 0x70, 0x65, 0x63, 0x69, 0x61, 0x6c, 0x69, 0x7a, 0x65, 0x64, 0x2e, 0x68, 0x70, 0x70, 0x00
	.type		__unnamed_1,@object
	.size		__unnamed_1,(.L_0 - __unnamed_1)
__unnamed_1:
        /* <DEDUP_REMOVED lines=181> */
        /*0bc2*/ 	.byte	0x6e, 0x74, 0x69, 0x74, 0x79, 0x5d, 0x00
.L_0:


//--------------------- .nv.shared._ZN7cutlass13device_kernelINS_4gemm6kernel13GemmUniversalIN4cute5tupleIJiiiiEEENS1_10collective13CollectiveMmaINS1_34MainloopSm90TmaGmmaWarpSpecializedILi10ENS5_IJNS4_1CILi2EEENSA_ILi1EEESC_EEENS1_35KernelTmaWarpSpecializedCooperativeEEENS5_IJNSA_ILi512EEENSA_ILi160EEENSA_ILi16EEEEEENS_6half_tENS5_IJlSC_lEEESK_SL_NS4_8TiledMMAINS4_8MMA_AtomIJNS4_4SM904GMMA25MMA_64x32x16_F32F16F16_SSILNSP_5MajorE0ELSR_0ELNSP_7ScaleInE1ELSS_1EEEEEENS4_6LayoutISD_NS5_IJSC_NSA_ILi0EEESW_EEEEENS5_IJNS4_10UnderscoreESZ_SZ_EEEEENS4_13SM90_TMA_LOADENS4_14ComposedLayoutINS4_7SwizzleILi1ELi4ELi3EEENS4_18smem_ptr_flag_bitsILi16EEENSV_INS5_IJNSA_ILi8EEESI_EEENS5_IJSI_SC_EEEEEEEvNS4_8identityENS4_23SM90_TMA_LOAD_MULTICASTES1C_vS1D_EENS_8epilogue10collective6detail29Sm90TmaWarpSpecializedAdapterINS1H_15DefaultEpilogueISK_SL_SL_NS1G_6thread17LinearCombinationISK_Li1EffLNS1L_9ScaleType4KindE0ELNS_15FloatRoundStyleE2ESK_EENS1_15EpilogueDefaultEEEEEvvEEEEvNT_6ParamsE --------------------------
	.section	.nv.shared._ZN7cutlass13device_kernelINS_4gemm6kernel13GemmUniversalIN4cute5tupleIJiiiiEEENS1_10collective13CollectiveMmaINS1_34MainloopSm90TmaGmmaWarpSpecializedILi10ENS5_IJNS4_1CILi2EEENSA_ILi1EEESC_EEENS1_35KernelTmaWarpSpecializedCooperativeEEENS5_IJNSA_ILi512EEENSA_ILi160EEENSA_ILi16EEEEEENS_6half_tENS5_IJlSC_lEEESK_SL_NS4_8TiledMMAINS4_8MMA_AtomIJNS4_4SM904GMMA25MMA_64x32x16_F32F16F16_SSILNSP_5MajorE0ELSR_0ELNSP_7ScaleInE1ELSS_1EEEEEENS4_6LayoutISD_NS5_IJSC_NSA_ILi0EEESW_EEEEENS5_IJNS4_10UnderscoreESZ_SZ_EEEEENS4_13SM90_TMA_LOADENS4_14ComposedLayoutINS4_7SwizzleILi1ELi4ELi3EEENS4_18smem_ptr_flag_bitsILi16EEENSV_INS5_IJNSA_ILi8EEESI_EEENS5_IJSI_SC_EEEEEEEvNS4_8identityENS4_23SM90_TMA_LOAD_MULTICASTES1C_vS1D_EENS_8epilogue10collective6detail29Sm90TmaWarpSpecializedAdapterINS1H_15DefaultEpilogueISK_SL_SL_NS1G_6thread17LinearCombinationISK_Li1EffLNS1L_9ScaleType4KindE0ELNS_15FloatRoundStyleE2ESK_EENS1_15EpilogueDefaultEEEEEvvEEEEvNT_6ParamsE,"aw",@nobits
	.sectionflags	@""
	.align	16
	.zero		1024


//--------------------- .nv.shared.reserved.0     --------------------------
	.section	.nv.shared.reserved.0,"aw",@nobits
	.weak		__nv_reservedSMEM_offset_0_alias
	.size		__nv_reservedSMEM_offset_0_alias, 0, 0
	.other		__nv_reservedSMEM_offset_0_alias,@"STO_CUDA_RESERVED_SHARED STV_DEFAULT"
__nv_reservedSMEM_offset_0_alias:
	.zero		0


//--------------------- .nv.global                --------------------------
	.section	.nv.global,"aw",@nobits
.nv.global:
	.type		_ZN40_INTERNAL_a0bacc0b_4_k_cu_61f1cd95_175964cute1_E,@object
	.size		_ZN40_INTERNAL_a0bacc0b_4_k_cu_61f1cd95_175964cute1_E,(_ZN40_INTERNAL_a0bacc0b_4_k_cu_61f1cd95_175964cuda3std3__45__cpo6cbeginE - _ZN40_INTERNAL_a0bacc0b_4_k_cu_61f1cd95_175964cute1_E)
_ZN40_INTERNAL_a0bacc0b_4_k_cu_61f1cd95_175964cute1_E:
	.zero		1
	.type		_ZN40_INTERNAL_a0bacc0b_4_k_cu_61f1cd95_175964cuda3std3__45__cpo6cbeginE,@object
	.size		_ZN40_INTERNAL_a0bacc0b_4_k_cu_61f1cd95_175964cuda3std3__45__cpo6cbeginE,(_ZN40_INTERNAL_a0bacc0b_4_k_cu_61f1cd95_175964cuda3std3__48in_placeE - _ZN40_INTERNAL_a0bacc0b_4_k_cu_61f1cd95_175964cuda3std3__45__cpo6cbeginE)
_ZN40_INTERNAL_a0bacc0b_4_k_cu_61f1cd95_175964cuda3std3__45__cpo6cbeginE:
	.zero		1
	.type		_ZN40_INTERNAL_a0bacc0b_4_k_cu_61f1cd95_175964cuda3std3__48in_placeE,@object
	.size		_ZN40_INTERNAL_a0bacc0b_4_k_cu_61f1cd95_175964cuda3std3__48in_placeE,(_ZN40_INTERNAL_a0bacc0b_4_k_cu_61f1cd95_175964cuda3std6ranges3__45__cpo9iter_moveE - _ZN40_INTERNAL_a0bacc0b_4_k_cu_61f1cd95_175964cuda3std3__48in_placeE)
_ZN40_INTERNAL_a0bacc0b_4_k_cu_61f1cd95_175964cuda3std3__48in_placeE:
	.zero		1
	.type		_ZN40_INTERNAL_a0bacc0b_4_k_cu_61f1cd95_175964cuda3std6ranges3__45__cpo9iter_moveE,@object
	.size		_ZN40_INTERNAL_a0bacc0b_4_k_cu_61f1cd95_175964cuda3std6ranges3__45__cpo9iter_moveE,(_ZN40_INTERNAL_a0bacc0b_4_k_cu_61f1cd95_175964cuda3std3__45__cpo5beginE - _ZN40_INTERNAL_a0bacc0b_4_k_cu_61f1cd95_175964cuda3std6ranges3__45__cpo9iter_moveE)
_ZN40_INTERNAL_a0bacc0b_4_k_cu_61f1cd95_175964cuda3std6ranges3__45__cpo9iter_moveE:
	.zero		1
	.type		_ZN40_INTERNAL_a0bacc0b_4_k_cu_61f1cd95_175964cuda3std3__45__cpo5beginE,@object
	.size		_ZN40_INTERNAL_a0bacc0b_4_k_cu_61f1cd95_175964cuda3std3__45__cpo5beginE,(_ZN40_INTERNAL_a0bacc0b_4_k_cu_61f1cd95_175964cuda3std3__442_GLOBAL__N__a0bacc0b_4_k_cu_61f1cd95_175966ignoreE - _ZN40_INTERNAL_a0bacc0b_4_k_cu_61f1cd95_175964cuda3std3__45__cpo5beginE)
_ZN40_INTERNAL_a0bacc0b_4_k_cu_61f1cd95_175964cuda3std3__45__cpo5beginE:
	.zero		1
	.type		_ZN40_INTERNAL_a0bacc0b_4_k_cu_61f1cd95_175964cuda3std3__442_GLOBAL__N__a0bacc0b_4_k_cu_61f1cd95_175966ignoreE,@object
	.size		_ZN40_INTERNAL_a0bacc0b_4_k_cu_61f1cd95_175964cuda3std3__442_GLOBAL__N__a0bacc0b_4_k_cu_61f1cd95_175966ignoreE,(_ZN40_INTERNAL_a0bacc0b_4_k_cu_61f1cd95_175964cute7productE - _ZN40_INTERNAL_a0bacc0b_4_k_cu_61f1cd95_175964cuda3std3__442_GLOBAL__N__a0bacc0b_4_k_cu_61f1cd95_175966ignoreE)
_ZN40_INTERNAL_a0bacc0b_4_k_cu_61f1cd95_175964cuda3std3__442_GLOBAL__N__a0bacc0b_4_k_cu_61f1cd95_175966ignoreE:
	.zero		1
	.type		_ZN40_INTERNAL_a0bacc0b_4_k_cu_61f1cd95_175964cute7productE,@object
	.size		_ZN40_INTERNAL_a0bacc0b_4_k_cu_61f1cd95_175964cute7productE,(_ZN40_INTERNAL_a0bacc0b_4_k_cu_61f1cd95_175964cuda3std3__45__cpo3endE - _ZN40_INTERNAL_a0bacc0b_4_k_cu_61f1cd95_175964cute7productE)
_ZN40_INTERNAL_a0bacc0b_4_k_cu_61f1cd95_175964cute7productE:
	.zero		1
	.type		_ZN40_INTERNAL_a0bacc0b_4_k_cu_61f1cd95_175964cuda3std3__45__cpo3endE,@object
	.size		_ZN40_INTERNAL_a0bacc0b_4_k_cu_61f1cd95_175964cuda3std3__45__cpo3endE,(_ZN40_INTERNAL_a0bacc0b_4_k_cu_61f1cd95_175964cuda3std3__419piecewise_constructE - _ZN40_INTERNAL_a0bacc0b_4_k_cu_61f1cd95_175964cuda3std3__45__cpo3endE)
_ZN40_INTERNAL_a0bacc0b_4_k_cu_61f1cd95_175964cuda3std3__45__cpo3endE:
	.zero		1
	.type		_ZN40_INTERNAL_a0bacc0b_4_k_cu_61f1cd95_175964cuda3std3__419piecewise_constructE,@object
	.size		_ZN40_INTERNAL_a0bacc0b_4_k_cu_61f1cd95_175964cuda3std3__419piecewise_constructE,(_ZN40_INTERNAL_a0bacc0b_4_k_cu_61f1cd95_175964cuda3std3__45__cpo4cendE - _ZN40_INTERNAL_a0bacc0b_4_k_cu_61f1cd95_175964cuda3std3__419piecewise_constructE)
_ZN40_INTERNAL_a0bacc0b_4_k_cu_61f1cd95_175964cuda3std3__419piecewise_constructE:
	.zero		1
	.type		_ZN40_INTERNAL_a0bacc0b_4_k_cu_61f1cd95_175964cuda3std3__45__cpo4cendE,@object
	.size		_ZN40_INTERNAL_a0bacc0b_4_k_cu_61f1cd95_175964cuda3std3__45__cpo4cendE,(_ZN40_INTERNAL_a0bacc0b_4_k_cu_61f1cd95_175964cuda3std6ranges3__45__cpo4swapE - _ZN40_INTERNAL_a0bacc0b_4_k_cu_61f1cd95_175964cuda3std3__45__cpo4cendE)
_ZN40_INTERNAL_a0bacc0b_4_k_cu_61f1cd95_175964cuda3std3__45__cpo4cendE:
	.zero		1
	.type		_ZN40_INTERNAL_a0bacc0b_4_k_cu_61f1cd95_175964cuda3std6ranges3__45__cpo4swapE,@object
	.size		_ZN40_INTERNAL_a0bacc0b_4_k_cu_61f1cd95_175964cuda3std6ranges3__45__cpo4swapE,(.L_8 - _ZN40_INTERNAL_a0bacc0b_4_k_cu_61f1cd95_175964cuda3std6ranges3__45__cpo4swapE)
_ZN40_INTERNAL_a0bacc0b_4_k_cu_61f1cd95_175964cuda3std6ranges3__45__cpo4swapE:
	.zero		1
.L_8:


//--------------------- .nv.constant0._ZN7cutlass13device_kernelINS_4gemm6kernel13GemmUniversalIN4cute5tupleIJiiiiEEENS1_10collective13CollectiveMmaINS1_34MainloopSm90TmaGmmaWarpSpecializedILi10ENS5_IJNS4_1CILi2EEENSA_ILi1EEESC_EEENS1_35KernelTmaWarpSpecializedCooperativeEEENS5_IJNSA_ILi512EEENSA_ILi160EEENSA_ILi16EEEEEENS_6half_tENS5_IJlSC_lEEESK_SL_NS4_8TiledMMAINS4_8MMA_AtomIJNS4_4SM904GMMA25MMA_64x32x16_F32F16F16_SSILNSP_5MajorE0ELSR_0ELNSP_7ScaleInE1ELSS_1EEEEEENS4_6LayoutISD_NS5_IJSC_NSA_ILi0EEESW_EEEEENS5_IJNS4_10UnderscoreESZ_SZ_EEEEENS4_13SM90_TMA_LOADENS4_14ComposedLayoutINS4_7SwizzleILi1ELi4ELi3EEENS4_18smem_ptr_flag_bitsILi16EEENSV_INS5_IJNSA_ILi8EEESI_EEENS5_IJSI_SC_EEEEEEEvNS4_8identityENS4_23SM90_TMA_LOAD_MULTICASTES1C_vS1D_EENS_8epilogue10collective6detail29Sm90TmaWarpSpecializedAdapterINS1H_15DefaultEpilogueISK_SL_SL_NS1G_6thread17LinearCombinationISK_Li1EffLNS1L_9ScaleType4KindE0ELNS_15FloatRoundStyleE2ESK_EENS1_15EpilogueDefaultEEEEEvvEEEEvNT_6ParamsE --------------------------
	.section	.nv.constant0._ZN7cutlass13device_kernelINS_4gemm6kernel13GemmUniversalIN4cute5tupleIJiiiiEEENS1_10collective13CollectiveMmaINS1_34MainloopSm90TmaGmmaWarpSpecializedILi10ENS5_IJNS4_1CILi2EEENSA_ILi1EEESC_EEENS1_35KernelTmaWarpSpecializedCooperativeEEENS5_IJNSA_ILi512EEENSA_ILi160EEENSA_ILi16EEEEEENS_6half_tENS5_IJlSC_lEEESK_SL_NS4_8TiledMMAINS4_8MMA_AtomIJNS4_4SM904GMMA25MMA_64x32x16_F32F16F16_SSILNSP_5MajorE0ELSR_0ELNSP_7ScaleInE1ELSS_1EEEEEENS4_6LayoutISD_NS5_IJSC_NSA_ILi0EEESW_EEEEENS5_IJNS4_10UnderscoreESZ_SZ_EEEEENS4_13SM90_TMA_LOADENS4_14ComposedLayoutINS4_7SwizzleILi1ELi4ELi3EEENS4_18smem_ptr_flag_bitsILi16EEENSV_INS5_IJNSA_ILi8EEESI_EEENS5_IJSI_SC_EEEEEEEvNS4_8identityENS4_23SM90_TMA_LOAD_MULTICASTES1C_vS1D_EENS_8epilogue10collective6detail29Sm90TmaWarpSpecializedAdapterINS1H_15DefaultEpilogueISK_SL_SL_NS1G_6thread17LinearCombinationISK_Li1EffLNS1L_9ScaleType4KindE0ELNS_15FloatRoundStyleE2ESK_EENS1_15EpilogueDefaultEEEEEvvEEEEvNT_6ParamsE,"a",@progbits
	.sectionflags	@""
	.align	4
.nv.constant0._ZN7cutlass13device_kernelINS_4gemm6kernel13GemmUniversalIN4cute5tupleIJiiiiEEENS1_10collective13CollectiveMmaINS1_34MainloopSm90TmaGmmaWarpSpecializedILi10ENS5_IJNS4_1CILi2EEENSA_ILi1EEESC_EEENS1_35KernelTmaWarpSpecializedCooperativeEEENS5_IJNSA_ILi512EEENSA_ILi160EEENSA_ILi16EEEEEENS_6half_tENS5_IJlSC_lEEESK_SL_NS4_8TiledMMAINS4_8MMA_AtomIJNS4_4SM904GMMA25MMA_64x32x16_F32F16F16_SSILNSP_5MajorE0ELSR_0ELNSP_7ScaleInE1ELSS_1EEEEEENS4_6LayoutISD_NS5_IJSC_NSA_ILi0EEESW_EEEEENS5_IJNS4_10UnderscoreESZ_SZ_EEEEENS4_13SM90_TMA_LOADENS4_14ComposedLayoutINS4_7SwizzleILi1ELi4ELi3EEENS4_18smem_ptr_flag_bitsILi16EEENSV_INS5_IJNSA_ILi8EEESI_EEENS5_IJSI_SC_EEEEEEEvNS4_8identityENS4_23SM90_TMA_LOAD_MULTICASTES1C_vS1D_EENS_8epilogue10collective6detail29Sm90TmaWarpSpecializedAdapterINS1H_15DefaultEpilogueISK_SL_SL_NS1G_6thread17LinearCombinationISK_Li1EffLNS1L_9ScaleType4KindE0ELNS_15FloatRoundStyleE2ESK_EENS1_15EpilogueDefaultEEEEEvvEEEEvNT_6ParamsE:
	.zero		1664


//--------------------- SYMBOLS --------------------------

	.type		.nv.reservedSmem.offset0,@object
	.size		.nv.reservedSmem.offset0,0x4
	.type		__assertfail,@function
